def matmul_kernel(
    a_ptr,
    b_ptr,
    c_ptr,
    M,
    N,
    K,
    stride_am,
    stride_ak,
    stride_bk,
    stride_bn,
    stride_cm,
    stride_cn,
    BLOCK_M: tl.constexpr,
    BLOCK_N: tl.constexpr,
    BLOCK_K: tl.constexpr,
    GROUP_M: tl.constexpr,
):
    pid = tl.program_id(axis=0)
    num_pid_m = tl.cdiv(M, BLOCK_M)
    num_pid_n = tl.cdiv(N, BLOCK_N)
    num_pid_in_group = GROUP_M * num_pid_n
    group_id = pid // num_pid_in_group
    first_pid_m = group_id * GROUP_M
    group_size_m = min(num_pid_m - first_pid_m, GROUP_M)
    pid_m = first_pid_m + ((pid % num_pid_in_group) % group_size_m)
    pid_n = (pid % num_pid_in_group) // group_size_m

    offs_am = (pid_m * BLOCK_M + tl.arange(0, BLOCK_M)) % M
    offs_bn = (pid_n * BLOCK_N + tl.arange(0, BLOCK_N)) % N
    offs_k = tl.arange(0, BLOCK_K)
    a_ptrs = a_ptr + offs_am[:, None] * stride_am + offs_k[None, :] * stride_ak
    b_ptrs = b_ptr + offs_k[:, None] * stride_bk + offs_bn[None, :] * stride_bn

    acc = tl.zeros((BLOCK_M, BLOCK_N), dtype=tl.float32)
    for kk in range(0, tl.cdiv(K, BLOCK_K)):
        a = tl.load(a_ptrs, mask=offs_k[None, :] < K - kk * BLOCK_K, other=0.0)
        b = tl.load(b_ptrs, mask=offs_k[:, None] < K - kk * BLOCK_K, other=0.0)
        acc = tl.dot(a, b, acc)
        a_ptrs += BLOCK_K * stride_ak
        b_ptrs += BLOCK_K * stride_bk

    c = acc.to(c_ptr.dtype.element_ty)
    offs_cm = pid_m * BLOCK_M + tl.arange(0, BLOCK_M)
    offs_cn = pid_n * BLOCK_N + tl.arange(0, BLOCK_N)
    c_ptrs = c_ptr + offs_cm[:, None] * stride_cm + offs_cn[None, :] * stride_cn
    mask = (offs_cm[:, None] < M) & (offs_cn[None, :] < N)
    tl.store(c_ptrs, c, mask=mask)

# config = {"BLOCK_K": 128, "BLOCK_M": 512, "BLOCK_N": 64, "GROUP_M": 1, "arch": "sm_90", "dtype": "bf16", "num_ctas": 1, "num_stages": 3, "num_warps": 4}
# arch = sm_90


// ===== COMPILED SASS (sm_90a) =====

	.target	sm_90a

	.elftype	@"ET_EXEC"


//--------------------- .note.nv.tkinfo           --------------------------
	.section	.note.nv.tkinfo,"",@"SHT_NOTE"
	.sectionflags	@"SHF_NOTE_NV_TKINFO"
	.tkinfo
        /*0018*/ 	.word	0x00000002
        /*0030*/ 	.string	""
        /*0030*/ 	.string	"ptxas"
        /*0030*/ 	.string	"Cuda compilation tools, release 13.0, V13.0.88"
        /*0030*/ 	.string	"Build cuda_13.0.r13.0/compiler.36424714_0"
        /*0030*/ 	.string	"-v  -suppress-debug-info  -lineinfo  -arch sm_90a "



//--------------------- .note.nv.cuinfo           --------------------------
	.section	.note.nv.cuinfo,"",@"SHT_NOTE"
	.sectionflags	@"SHF_NOTE_NV_CUINFO"
        /*0018*/ 	.short	0x0002
        /*001a*/ 	.short	0x005a
        /*001c*/ 	.short	0x0082
	.zero		2


//--------------------- .nv.info                  --------------------------
	.section	.nv.info,"",@"SHT_CUDA_INFO"
	.align	4


	//----- nvinfo : EIATTR_REGCOUNT
	.align		4
        /*0000*/ 	.byte	0x04, 0x2f
        /*0002*/ 	.short	(.L_1 - .L_0)
	.align		4
.L_0:
        /*0004*/ 	.word	index@(matmul_kernel)
        /*0008*/ 	.word	0x000000ff


	//----- nvinfo : EIATTR_FRAME_SIZE
	.align		4
.L_1:
        /*000c*/ 	.byte	0x04, 0x11
        /*000e*/ 	.short	(.L_3 - .L_2)
	.align		4
.L_2:
        /*0010*/ 	.word	index@(matmul_kernel)
        /*0014*/ 	.word	0x00002138


	//----- nvinfo : EIATTR_MIN_STACK_SIZE
	.align		4
.L_3:
        /*0018*/ 	.byte	0x04, 0x12
        /*001a*/ 	.short	(.L_5 - .L_4)
	.align		4
.L_4:
        /*001c*/ 	.word	index@(matmul_kernel)
        /*0020*/ 	.word	0x00002138
.L_5:


//--------------------- .nv.compat                --------------------------
	.section	.nv.compat,"",@"SHT_CUDA_COMPAT_INFO"
	.align	4
        /*0000*/ 	.byte	0x02, 0x09, 0x01, 0x00, 0x02, 0x02, 0x04, 0x00, 0x02, 0x05, 0x05, 0x00, 0x03, 0x07, 0x01, 0x01
        /*0010*/ 	.byte	0x02, 0x03, 0x00, 0x00, 0x02, 0x06, 0x01, 0x00, 0x04, 0x0b, 0x08, 0x00, 0x00, 0x00, 0x00, 0x00
        /*0020*/ 	.byte	0x00, 0x00, 0x00, 0x00


//--------------------- .nv.info.matmul_kernel    --------------------------
	.section	.nv.info.matmul_kernel,"",@"SHT_CUDA_INFO"
	.sectionflags	@""
	.align	4


	//----- nvinfo : EIATTR_CUDA_API_VERSION
	.align		4
        /*0000*/ 	.byte	0x04, 0x37
        /*0002*/ 	.short	(.L_7 - .L_6)
.L_6:
        /*0004*/ 	.word	0x00000082


	//----- nvinfo : EIATTR_KPARAM_INFO
	.align		4
.L_7:
        /*0008*/ 	.byte	0x04, 0x17
        /*000a*/ 	.short	(.L_9 - .L_8)
.L_8:
        /*000c*/ 	.word	0x00000000
        /*0010*/ 	.short	0x000d
        /*0012*/ 	.short	0x0048
        /*0014*/ 	.byte	0x00, 0xf4, 0x21, 0x00


	//----- nvinfo : EIATTR_KPARAM_INFO
	.align		4
.L_9:
        /*0018*/ 	.byte	0x04, 0x17
        /*001a*/ 	.short	(.L_11 - .L_10)
.L_10:
        /*001c*/ 	.word	0x00000000
        /*0020*/ 	.short	0x000c
        /*0022*/ 	.short	0x0040
        /*0024*/ 	.byte	0x00, 0xf4, 0x21, 0x00


	//----- nvinfo : EIATTR_KPARAM_INFO
	.align		4
.L_11:
        /*0028*/ 	.byte	0x04, 0x17
        /*002a*/ 	.short	(.L_13 - .L_12)
.L_12:
        /*002c*/ 	.word	0x00000000
        /*0030*/ 	.short	0x000b
        /*0032*/ 	.short	0x0038
        /*0034*/ 	.byte	0x00, 0xf0, 0x11, 0x00


	//----- nvinfo : EIATTR_KPARAM_INFO
	.align		4
.L_13:
        /*0038*/ 	.byte	0x04, 0x17
        /*003a*/ 	.short	(.L_15 - .L_14)
.L_14:
        /*003c*/ 	.word	0x00000000
        /*0040*/ 	.short	0x000a
        /*0042*/ 	.short	0x0034
        /*0044*/ 	.byte	0x00, 0xf0, 0x11, 0x00


	//----- nvinfo : EIATTR_KPARAM_INFO
	.align		4
.L_15:
        /*0048*/ 	.byte	0x04, 0x17
        /*004a*/ 	.short	(.L_17 - .L_16)
.L_16:
        /*004c*/ 	.word	0x00000000
        /*0050*/ 	.short	0x0009
        /*0052*/ 	.short	0x0030
        /*0054*/ 	.byte	0x00, 0xf0, 0x11, 0x00


	//----- nvinfo : EIATTR_KPARAM_INFO
	.align		4
.L_17:
        /*0058*/ 	.byte	0x04, 0x17
        /*005a*/ 	.short	(.L_19 - .L_18)
.L_18:
        /*005c*/ 	.word	0x00000000
        /*0060*/ 	.short	0x0008
        /*0062*/ 	.short	0x002c
        /*0064*/ 	.byte	0x00, 0xf0, 0x11, 0x00


	//----- nvinfo : EIATTR_KPARAM_INFO
	.align		4
.L_19:
        /*0068*/ 	.byte	0x04, 0x17
        /*006a*/ 	.short	(.L_21 - .L_20)
.L_20:
        /*006c*/ 	.word	0x00000000
        /*0070*/ 	.short	0x0007
        /*0072*/ 	.short	0x0028
        /*0074*/ 	.byte	0x00, 0xf0, 0x11, 0x00


	//----- nvinfo : EIATTR_KPARAM_INFO
	.align		4
.L_21:
        /*0078*/ 	.byte	0x04, 0x17
        /*007a*/ 	.short	(.L_23 - .L_22)
.L_22:
        /*007c*/ 	.word	0x00000000
        /*0080*/ 	.short	0x0006
        /*0082*/ 	.short	0x0024
        /*0084*/ 	.byte	0x00, 0xf0, 0x11, 0x00


	//----- nvinfo : EIATTR_KPARAM_INFO
	.align		4
.L_23:
        /*0088*/ 	.byte	0x04, 0x17
        /*008a*/ 	.short	(.L_25 - .L_24)
.L_24:
        /*008c*/ 	.word	0x00000000
        /*0090*/ 	.short	0x0005
        /*0092*/ 	.short	0x0020
        /*0094*/ 	.byte	0x00, 0xf0, 0x11, 0x00


	//----- nvinfo : EIATTR_KPARAM_INFO
	.align		4
.L_25:
        /*0098*/ 	.byte	0x04, 0x17
        /*009a*/ 	.short	(.L_27 - .L_26)
.L_26:
        /*009c*/ 	.word	0x00000000
        /*00a0*/ 	.short	0x0004
        /*00a2*/ 	.short	0x001c
        /*00a4*/ 	.byte	0x00, 0xf0, 0x11, 0x00


	//----- nvinfo : EIATTR_KPARAM_INFO
	.align		4
.L_27:
        /*00a8*/ 	.byte	0x04, 0x17
        /*00aa*/ 	.short	(.L_29 - .L_28)
.L_28:
        /*00ac*/ 	.word	0x00000000
        /*00b0*/ 	.short	0x0003
        /*00b2*/ 	.short	0x0018
        /*00b4*/ 	.byte	0x00, 0xf0, 0x11, 0x00


	//----- nvinfo : EIATTR_KPARAM_INFO
	.align		4
.L_29:
        /*00b8*/ 	.byte	0x04, 0x17
        /*00ba*/ 	.short	(.L_31 - .L_30)
.L_30:
        /*00bc*/ 	.word	0x00000000
        /*00c0*/ 	.short	0x0002
        /*00c2*/ 	.short	0x0010
        /*00c4*/ 	.byte	0x00, 0xf4, 0x21, 0x00


	//----- nvinfo : EIATTR_KPARAM_INFO
	.align		4
.L_31:
        /*00c8*/ 	.byte	0x04, 0x17
        /*00ca*/ 	.short	(.L_33 - .L_32)
.L_32:
        /*00cc*/ 	.word	0x00000000
        /*00d0*/ 	.short	0x0001
        /*00d2*/ 	.short	0x0008
        /*00d4*/ 	.byte	0x00, 0xf4, 0x21, 0x00


	//----- nvinfo : EIATTR_KPARAM_INFO
	.align		4
.L_33:
        /*00d8*/ 	.byte	0x04, 0x17
        /*00da*/ 	.short	(.L_35 - .L_34)
.L_34:
        /*00dc*/ 	.word	0x00000000
        /*00e0*/ 	.short	0x0000
        /*00e2*/ 	.short	0x0000
        /*00e4*/ 	.byte	0x00, 0xf4, 0x21, 0x00


	//----- nvinfo : EIATTR_SPARSE_MMA_MASK
	.align		4
.L_35:
        /*00e8*/ 	.byte	0x03, 0x50
        /*00ea*/ 	.short	0x0000


	//----- nvinfo : EIATTR_MAXREG_COUNT
	.align		4
        /*00ec*/ 	.byte	0x03, 0x1b
        /*00ee*/ 	.short	0x00ff


	//----- nvinfo : EIATTR_NUM_BARRIERS
	.align		4
        /*00f0*/ 	.byte	0x02, 0x4c
        /*00f2*/ 	.byte	0x01
	.zero		1


	//----- nvinfo : EIATTR_ANNOTATIONS
	.align		4
        /*00f4*/ 	.byte	0x04, 0x55
        /*00f6*/ 	.short	(.L_37 - .L_36)


	//   ....[0]....
.L_36:
        /*00f8*/ 	.word	0x00000001
        /*00fc*/ 	.byte	0xe0, 0x08, 0x00, 0x00, 0x01, 0x00, 0x00, 0x00, 0x90, 0x09, 0x00, 0x00, 0x01, 0x00, 0x00, 0x00
        /* <DEDUP_REMOVED lines=3064> */
        /*c08c*/ 	.byte	0xe0, 0x3d, 0x03, 0x00


	//----- nvinfo : EIATTR_MERCURY_ISA_VERSION
	.align		4
.L_37:
        /*c090*/ 	.byte	0x03, 0x5f
        /*c092*/ 	.short	0x0101


	//----- nvinfo : EIATTR_EXIT_INSTR_OFFSETS
	.align		4
        /*c094*/ 	.byte	0x04, 0x1c
        /*c096*/ 	.short	(.L_39 - .L_38)


	//   ....[0]....
.L_38:
        /*c098*/ 	.word	0x00039e70


	//   ....[1]....
        /*c09c*/ 	.word	0x00039ea0


	//----- nvinfo : EIATTR_REQNTID
	.align		4
.L_39:
        /*c0a0*/ 	.byte	0x04, 0x10
        /*c0a2*/ 	.short	(.L_41 - .L_40)
.L_40:
        /*c0a4*/ 	.word	0x00000080
        /*c0a8*/ 	.word	0x00000001
        /*c0ac*/ 	.word	0x00000001


	//----- nvinfo : EIATTR_CBANK_PARAM_SIZE
	.align		4
.L_41:
        /*c0b0*/ 	.byte	0x03, 0x19
        /*c0b2*/ 	.short	0x0050


	//----- nvinfo : EIATTR_PARAM_CBANK
	.align		4
        /*c0b4*/ 	.byte	0x04, 0x0a
        /*c0b6*/ 	.short	(.L_43 - .L_42)
	.align		4
.L_42:
        /*c0b8*/ 	.word	index@(.nv.constant0.matmul_kernel)
        /*c0bc*/ 	.short	0x0210
        /*c0be*/ 	.short	0x0050


	//----- nvinfo : EIATTR_SW_WAR
	.align		4
.L_43:
        /*c0c0*/ 	.byte	0x04, 0x36
        /*c0c2*/ 	.short	(.L_45 - .L_44)
.L_44:
        /*c0c4*/ 	.word	0x00000008
.L_45:


//--------------------- .nv.callgraph             --------------------------
	.section	.nv.callgraph,"",@"SHT_CUDA_CALLGRAPH"
	.align	4
	.sectionentsize	8
	.align		4
        /*0000*/ 	.word	0x00000000
	.align		4
        /*0004*/ 	.word	0xffffffff
	.align		4
        /*0008*/ 	.word	0x00000000
	.align		4
        /*000c*/ 	.word	0xfffffffe
	.align		4
        /*0010*/ 	.word	0x00000000
	.align		4
        /*0014*/ 	.word	0xfffffffd
	.align		4
        /*0018*/ 	.word	0x00000000
	.align		4
        /*001c*/ 	.word	0xfffffffc


//--------------------- .text.matmul_kernel       --------------------------
	.section	.text.matmul_kernel,"ax",@progbits
	.align	128
        .global         matmul_kernel
        .type           matmul_kernel,@function
        .size           matmul_kernel,(.L_x_3 - matmul_kernel)
        .other          matmul_kernel,@"STO_CUDA_ENTRY STV_DEFAULT"
matmul_kernel:
.text.matmul_kernel:
[----:B------:R-:W0:Y:S08]  /*0000*/  LDC R1, c[0x0][0x28] ;  /* 0x00000a00ff017b82 */ /* 0x000e300000000800 */
[----:B------:R-:W1:Y:S01]  /*0010*/  LDC.64 R2, c[0x0][0x228] ;  /* 0x00008a00ff027b82 */ /* 0x000e620000000a00 */
[----:B------:R-:W2:Y:S01]  /*0020*/  S2R R7, SR_CTAID.X ;  /* 0x0000000000077919 */ /* 0x000ea20000002500 */
[----:B0-----:R-:W-:Y:S01]  /*0030*/  VIADD R1, R1, 0xffffdec8 ;  /* 0xffffdec801017836 */ /* 0x001fe20000000000 */
[----:B------:R-:W-:Y:S01]  /*0040*/  ULDC.64 UR60, c[0x0][0x208] ;  /* 0x00008200003c7ab9 */ /* 0x000fe20000000a00 */
[----:B------:R-:W-:-:S02]  /*0050*/  CS2R R24, SRZ ;  /* 0x0000000000187805 */ /* 0x000fc4000001ff00 */
[----:B------:R-:W-:Y:S02]  /*0060*/  CS2R R26, SRZ ;  /* 0x00000000001a7805 */ /* 0x000fe4000001ff00 */
[----:B------:R-:W-:Y:S02]  /*0070*/  CS2R R88, SRZ ;  /* 0x0000000000587805 */ /* 0x000fe4000001ff00 */
[----:B------:R-:W-:Y:S01]  /*0080*/  CS2R R90, SRZ ;  /* 0x00000000005a7805 */ /* 0x000fe2000001ff00 */
[----:B------:R-:W0:Y:S01]  /*0090*/  LDC R28, c[0x0][0x230] ;  /* 0x00008c00ff1c7b82 */ /* 0x000e220000000800 */
[----:B------:R-:W-:Y:S02]  /*00a0*/  CS2R R92, SRZ ;  /* 0x00000000005c7805 */ /* 0x000fe4000001ff00 */
[----:B------:R-:W-:Y:S02]  /*00b0*/  CS2R R94, SRZ ;  /* 0x00000000005e7805 */ /* 0x000fe4000001ff00 */
[----:B------:R-:W-:-:S02]  /*00c0*/  CS2R R148, SRZ ;  /* 0x0000000000947805 */ /* 0x000fc4000001ff00 */
[----:B------:R-:W-:Y:S02]  /*00d0*/  CS2R R150, SRZ ;  /* 0x0000000000967805 */ /* 0x000fe4000001ff00 */
[----:B------:R-:W-:Y:S02]  /*00e0*/  CS2R R124, SRZ ;  /* 0x00000000007c7805 */ /* 0x000fe4000001ff00 */
[----:B------:R-:W-:Y:S02]  /*00f0*/  CS2R R126, SRZ ;  /* 0x00000000007e7805 */ /* 0x000fe4000001ff00 */
        /* <DEDUP_REMOVED lines=8> */
[----:B------:R-:W-:Y:S01]  /*0180*/  CS2R R32, SRZ ;  /* 0x0000000000207805 */ /* 0x000fe2000001ff00 */
[----:B-1----:R-:W-:Y:S01]  /*0190*/  VIADD R0, R3, 0x3f ;  /* 0x0000003f03007836 */ /* 0x002fe20000000000 */
[----:B------:R-:W-:-:S02]  /*01a0*/  CS2R R34, SRZ ;  /* 0x0000000000227805 */ /* 0x000fc4000001ff00 */
[----:B------:R-:W-:Y:S02]  /*01b0*/  CS2R R132, SRZ ;  /* 0x0000000000847805 */ /* 0x000fe4000001ff00 */
[----:B------:R-:W-:Y:S02]  /*01c0*/  CS2R R134, SRZ ;  /* 0x0000000000867805 */ /* 0x000fe4000001ff00 */
[----:B------:R-:W-:Y:S02]  /*01d0*/  CS2R R100, SRZ ;  /* 0x0000000000647805 */ /* 0x000fe4000001ff00 */
[----:B------:R-:W-:Y:S02]  /*01e0*/  SHF.R.S32.HI R5, RZ, 0x1f, R0 ;  /* 0x0000001fff057819 */ /* 0x000fe40000011400 */
[----:B------:R-:W-:Y:S02]  /*01f0*/  CS2R R102, SRZ ;  /* 0x0000000000667805 */ /* 0x000fe4000001ff00 */
[----:B------:R-:W-:Y:S01]  /*0200*/  CS2R R68, SRZ ;  /* 0x0000000000447805 */ /* 0x000fe2000001ff00 */
[----:B0-----:R-:W-:Y:S01]  /*0210*/  VIADD R28, R28, 0x7f ;  /* 0x0000007f1c1c7836 */ /* 0x001fe20000000000 */
[----:B------:R-:W-:-:S02]  /*0220*/  LEA.HI R5, R5, R0, RZ, 0x6 ;  /* 0x0000000005057211 */ /* 0x000fc400078f30ff */
[----:B------:R-:W-:Y:S02]  /*0230*/  CS2R R70, SRZ ;  /* 0x0000000000467805 */ /* 0x000fe4000001ff00 */
[----:B--2---:R-:W-:Y:S02]  /*0240*/  IABS R10, R7 ;  /* 0x00000007000a7213 */ /* 0x004fe40000000000 */
[----:B------:R-:W-:Y:S02]  /*0250*/  CS2R R36, SRZ ;  /* 0x0000000000247805 */ /* 0x000fe4000001ff00 */
[----:B------:R-:W-:Y:S02]  /*0260*/  SHF.R.S32.HI R6, RZ, 0x6, R5 ;  /* 0x00000006ff067819 */ /* 0x000fe40000011405 */
[----:B------:R-:W-:Y:S02]  /*0270*/  CS2R R38, SRZ ;  /* 0x0000000000267805 */ /* 0x000fe4000001ff00 */
[----:B------:R-:W-:-:S02]  /*0280*/  CS2R R104, SRZ ;  /* 0x0000000000687805 */ /* 0x000fc4000001ff00 */
[----:B------:R-:W-:Y:S02]  /*0290*/  CS2R R106, SRZ ;  /* 0x00000000006a7805 */ /* 0x000fe4000001ff00 */
[-C--:B------:R-:W-:Y:S02]  /*02a0*/  IABS R9, R6.reuse ;  /* 0x0000000600097213 */ /* 0x080fe40000000000 */
[----:B------:R-:W-:Y:S02]  /*02b0*/  CS2R R136, SRZ ;  /* 0x0000000000887805 */ /* 0x000fe4000001ff00 */
[----:B------:R-:W-:Y:S02]  /*02c0*/  IABS R12, R6 ;  /* 0x00000006000c7213 */ /* 0x000fe40000000000 */
[----:B------:R-:W-:Y:S01]  /*02d0*/  CS2R R138, SRZ ;  /* 0x00000000008a7805 */ /* 0x000fe2000001ff00 */
[----:B------:R-:W0:Y:S01]  /*02e0*/  I2F.RP R0, R9 ;  /* 0x0000000900007306 */ /* 0x000e220000209400 */
        /* <DEDUP_REMOVED lines=13> */
[----:B------:R-:W-:Y:S01]  /*03c0*/  CS2R R114, SRZ ;  /* 0x0000000000727805 */ /* 0x000fe2000001ff00 */
[----:B0-----:R-:W0:Y:S01]  /*03d0*/  MUFU.RCP R0, R0 ;  /* 0x0000000000007308 */ /* 0x001e220000001000 */
        /* <DEDUP_REMOVED lines=12> */
[----:B------:R-:W-:Y:S01]  /*04a0*/  CS2R R14, SRZ ;  /* 0x00000000000e7805 */ /* 0x000fe2000001ff00 */
[----:B0-----:R-:W-:Y:S02]  /*04b0*/  VIADD R4, R0, 0xffffffe ;  /* 0x0ffffffe00047836 */ /* 0x001fe40000000000 */
[----:B------:R-:W-:Y:S02]  /*04c0*/  IMAD.MOV R0, RZ, RZ, -R12 ;  /* 0x000000ffff007224 */ /* 0x000fe400078e0a0c */
[----:B------:R0:W1:Y:S02]  /*04d0*/  F2I.FTZ.U32.TRUNC.NTZ R5, R4 ;  /* 0x0000000400057305 */ /* 0x000064000021f000 */
[----:B0-----:R-:W-:Y:S02]  /*04e0*/  IMAD.MOV.U32 R4, RZ, RZ, RZ ;  /* 0x000000ffff047224 */ /* 0x001fe400078e00ff */
[----:B-1----:R-:W-:-:S04]  /*04f0*/  IMAD.MOV R8, RZ, RZ, -R5 ;  /* 0x000000ffff087224 */ /* 0x002fc800078e0a05 */
[----:B------:R-:W-:Y:S02]  /*0500*/  IMAD R11, R8, R9, RZ ;  /* 0x00000009080b7224 */ /* 0x000fe400078e02ff */
[----:B------:R-:W-:Y:S02]  /*0510*/  IMAD.MOV.U32 R8, RZ, RZ, R10 ;  /* 0x000000ffff087224 */ /* 0x000fe400078e000a */
[----:B------:R-:W-:-:S06]  /*0520*/  IMAD.HI.U32 R5, R5, R11, R4 ;  /* 0x0000000b05057227 */ /* 0x000fcc00078e0004 */
[----:B------:R-:W-:-:S04]  /*0530*/  IMAD.HI.U32 R5, R5, R8, RZ ;  /* 0x0000000805057227 */ /* 0x000fc800078e00ff */
[----:B------:R-:W-:-:S05]  /*0540*/  IMAD R0, R5, R0, R8 ;  /* 0x0000000005007224 */ /* 0x000fca00078e0208 */
[----:B------:R-:W-:-:S13]  /*0550*/  ISETP.GT.U32.AND P1, PT, R9, R0, PT ;  /* 0x000000000900720c */ /* 0x000fda0003f24070 */
[----:B------:R-:W-:Y:S02]  /*0560*/  @!P1 IMAD.IADD R0, R0, 0x1, -R9 ;  /* 0x0000000100009824 */ /* 0x000fe400078e0a09 */
[----:B------:R-:W-:Y:S01]  /*0570*/  @!P1 VIADD R5, R5, 0x1 ;  /* 0x0000000105059836 */ /* 0x000fe20000000000 */
[----:B------:R-:W-:Y:S02]  /*0580*/  ISETP.NE.AND P1, PT, R6, RZ, PT ;  /* 0x000000ff0600720c */ /* 0x000fe40003f25270 */
[----:B------:R-:W-:Y:S02]  /*0590*/  ISETP.GE.U32.AND P0, PT, R0, R9, PT ;  /* 0x000000090000720c */ /* 0x000fe40003f06070 */
[----:B------:R-:W-:-:S04]  /*05a0*/  LOP3.LUT R0, R7, R6, RZ, 0x3c, !PT ;  /* 0x0000000607007212 */ /* 0x000fc800078e3cff */
[----:B------:R-:W-:Y:S01]  /*05b0*/  ISETP.GE.AND P2, PT, R0, RZ, PT ;  /* 0x000000ff0000720c */ /* 0x000fe20003f46270 */
[----:B------:R-:W-:-:S06]  /*05c0*/  VIADD R0, R2, 0x1ff ;  /* 0x000001ff02007836 */ /* 0x000fcc0000000000 */
[----:B------:R-:W-:-:S04]  /*05d0*/  @P0 VIADD R5, R5, 0x1 ;  /* 0x0000000105050836 */ /* 0x000fc80000000000 */
[----:B------:R-:W-:Y:S01]  /*05e0*/  IMAD.MOV.U32 R57, RZ, RZ, R5 ;  /* 0x000000ffff397224 */ /* 0x000fe200078e0005 */
[----:B------:R-:W-:-:S03]  /*05f0*/  SHF.R.S32.HI R5, RZ, 0x1f, R0 ;  /* 0x0000001fff057819 */ /* 0x000fc60000011400 */
[----:B------:R-:W-:Y:S01]  /*0600*/  @!P2 IMAD.MOV R57, RZ, RZ, -R57 ;  /* 0x000000ffff39a224 */ /* 0x000fe200078e0a39 */
[----:B------:R-:W-:Y:S02]  /*0610*/  LEA.HI R5, R5, R0, RZ, 0x9 ;  /* 0x0000000005057211 */ /* 0x000fe400078f48ff */
[----:B------:R-:W-:-:S04]  /*0620*/  @!P1 LOP3.LUT R57, RZ, R6, RZ, 0x33, !PT ;  /* 0x00000006ff399212 */ /* 0x000fc800078e33ff */
[----:B------:R-:W-:Y:S01]  /*0630*/  LEA.HI.SX32 R5, R5, -R57, 0x17 ;  /* 0x8000003905057211 */ /* 0x000fe200078fbaff */
[----:B------:R-:W-:-:S03]  /*0640*/  IMAD.MOV R8, RZ, RZ, -R57 ;  /* 0x000000ffff087224 */ /* 0x000fc600078e0a39 */
[----:B------:R-:W-:Y:S01]  /*0650*/  VIMNMX R13, R5, 0x1, PT ;  /* 0x00000001050d7848 */ /* 0x000fe20003fe0100 */
[----:B------:R-:W-:-:S03]  /*0660*/  IMAD R8, R6, R8, R7 ;  /* 0x0000000806087224 */ /* 0x000fc600078e0207 */
[-C--:B------:R-:W-:Y:S02]  /*0670*/  IABS R9, R13.reuse ;  /* 0x0000000d00097213 */ /* 0x080fe40000000000 */
[----:B------:R-:W-:Y:S02]  /*0680*/  IABS R11, R13 ;  /* 0x0000000d000b7213 */ /* 0x000fe40000000000 */
[----:B------:R-:W0:Y:S08]  /*0690*/  I2F.RP R0, R9 ;  /* 0x0000000900007306 */ /* 0x000e300000209400 */
[----:B0-----:R-:W0:Y:S02]  /*06a0*/  MUFU.RCP R0, R0 ;  /* 0x0000000000007308 */ /* 0x001e240000001000 */
[----:B0-----:R-:W-:-:S02]  /*06b0*/  VIADD R4, R0, 0xffffffe ;  /* 0x0ffffffe00047836 */ /* 0x001fc40000000000 */
[----:B------:R-:W-:-:S04]  /*06c0*/  IMAD.MOV R0, RZ, RZ, -R11 ;  /* 0x000000ffff007224 */ /* 0x000fc800078e0a0b */
[----:B------:R0:W1:Y:S02]  /*06d0*/  F2I.FTZ.U32.TRUNC.NTZ R5, R4 ;  /* 0x0000000400057305 */ /* 0x000064000021f000 */
[----:B0-----:R-:W-:Y:S02]  /*06e0*/  IMAD.MOV.U32 R4, RZ, RZ, RZ ;  /* 0x000000ffff047224 */ /* 0x001fe400078e00ff */
[----:B-1----:R-:W-:-:S04]  /*06f0*/  IMAD.MOV R10, RZ, RZ, -R5 ;  /* 0x000000ffff0a7224 */ /* 0x002fc800078e0a05 */
[----:B------:R-:W-:Y:S01]  /*0700*/  IMAD.MOV.U32 R6, RZ, RZ, R10 ;  /* 0x000000ffff067224 */ /* 0x000fe200078e000a */
[----:B------:R-:W-:-:S03]  /*0710*/  IABS R10, R8 ;  /* 0x00000008000a7213 */ /* 0x000fc60000000000 */
[----:B------:R-:W-:Y:S02]  /*0720*/  IMAD R7, R6, R9, RZ ;  /* 0x0000000906077224 */ /* 0x000fe400078e02ff */
[----:B------:R-:W-:Y:S02]  /*0730*/  IMAD.MOV.U32 R6, RZ, RZ, R10 ;  /* 0x000000ffff067224 */ /* 0x000fe400078e000a */
[----:B------:R-:W-:-:S06]  /*0740*/  IMAD.HI.U32 R5, R5, R7, R4 ;  /* 0x0000000705057227 */ /* 0x000fcc00078e0004 */
[----:B------:R-:W-:-:S04]  /*0750*/  IMAD.HI.U32 R5, R5, R6, RZ ;  /* 0x0000000605057227 */ /* 0x000fc800078e00ff */
[----:B------:R-:W-:Y:S02]  /*0760*/  IMAD R0, R5, R0, R6 ;  /* 0x0000000005007224 */ /* 0x000fe400078e0206 */
[----:B------:R-:W0:Y:S03]  /*0770*/  S2R R6, SR_CgaCtaId ;  /* 0x0000000000067919 */ /* 0x000e260000008800 */
[----:B------:R-:W-:-:S13]  /*0780*/  ISETP.GT.U32.AND P1, PT, R9, R0, PT ;  /* 0x000000000900720c */ /* 0x000fda0003f24070 */
[----:B------:R-:W-:Y:S02]  /*0790*/  @!P1 IMAD.IADD R0, R0, 0x1, -R9 ;  /* 0x0000000100009824 */ /* 0x000fe400078e0a09 */
[----:B------:R-:W-:Y:S01]  /*07a0*/  @!P1 VIADD R5, R5, 0x1 ;  /* 0x0000000105059836 */ /* 0x000fe20000000000 */
[----:B------:R-:W-:Y:S02]  /*07b0*/  ISETP.NE.AND P1, PT, R13, RZ, PT ;  /* 0x000000ff0d00720c */ /* 0x000fe40003f25270 */
[----:B------:R-:W-:Y:S02]  /*07c0*/  ISETP.GE.U32.AND P0, PT, R0, R9, PT ;  /* 0x000000090000720c */ /* 0x000fe40003f06070 */
[----:B------:R-:W-:-:S04]  /*07d0*/  LOP3.LUT R0, R8, R13, RZ, 0x3c, !PT ;  /* 0x0000000d08007212 */ /* 0x000fc800078e3cff */
[----:B------:R-:W-:Y:S02]  /*07e0*/  ISETP.GE.AND P2, PT, R0, RZ, PT ;  /* 0x000000ff0000720c */ /* 0x000fe40003f46270 */
[----:B------:R-:W1:Y:S05]  /*07f0*/  S2R R0, SR_TID.X ;  /* 0x0000000000007919 */ /* 0x000e6a0000002100 */
[----:B------:R-:W-:Y:S01]  /*0800*/  @P0 VIADD R5, R5, 0x1 ;  /* 0x0000000105050836 */ /* 0x000fe20000000000 */
[----:B------:R-:W-:-:S03]  /*0810*/  ISETP.GE.AND P0, PT, R28, 0x80, PT ;  /* 0x000000801c00780c */ /* 0x000fc60003f06270 */
[----:B------:R-:W-:Y:S01]  /*0820*/  IMAD.MOV.U32 R11, RZ, RZ, R5 ;  /* 0x000000ffff0b7224 */ /* 0x000fe200078e0005 */
[----:B------:R-:W-:-:S03]  /*0830*/  MOV R5, 0x400 ;  /* 0x0000040000057802 */ /* 0x000fc60000000f00 */
[----:B------:R-:W-:Y:S01]  /*0840*/  @!P2 IMAD.MOV R11, RZ, RZ, -R11 ;  /* 0x000000ffff0ba224 */ /* 0x000fe200078e0a0b */
[----:B------:R-:W-:Y:S02]  /*0850*/  @!P1 LOP3.LUT R11, RZ, R13, RZ, 0x33, !PT ;  /* 0x0000000dff0b9212 */ /* 0x000fe400078e33ff */
[----:B0-----:R-:W-:Y:S02]  /*0860*/  LEA R248, R6, R5, 0x18 ;  /* 0x0000000506f87211 */ /* 0x001fe400078ec0ff */
[----:B------:R-:W-:Y:S01]  /*0870*/  CS2R R6, SRZ ;  /* 0x0000000000067805 */ /* 0x000fe2000001ff00 */
[----:B------:R-:W-:Y:S02]  /*0880*/  IMAD.MOV R4, RZ, RZ, -R11 ;  /* 0x000000ffff047224 */ /* 0x000fe400078e0a0b */
[----:B------:R-:W-:Y:S01]  /*0890*/  IMAD.SHL.U32 R197, R11, 0x40, RZ ;  /* 0x000000400bc57824 */ /* 0x000fe200078e00ff */
[----:B------:R-:W-:Y:S01]  /*08a0*/  CS2R R10, SRZ ;  /* 0x00000000000a7805 */ /* 0x000fe2000001ff00 */
[----:B------:R-:W-:Y:S01]  /*08b0*/  IMAD R4, R13, R4, R8 ;  /* 0x000000040d047224 */ /* 0x000fe200078e0208 */
[----:B------:R-:W-:-:S02]  /*08c0*/  CS2R R12, SRZ ;  /* 0x00000000000c7805 */ /* 0x000fc4000001ff00 */
[----:B------:R-:W-:Y:S01]  /*08d0*/  CS2R R8, SRZ ;  /* 0x0000000000087805 */ /* 0x000fe2000001ff00 */
[----:B------:R0:W-:Y:S01]  /*08e0*/  STL [R1+0x80], R197 ;  /* 0x000080c501007387 */ /* 0x0001e20000100800 */
[----:B------:R-:W-:Y:S01]  /*08f0*/  IMAD.IADD R57, R57, 0x1, R4 ;  /* 0x0000000139397824 */ /* 0x000fe200078e0204 */
[----:B------:R-:W-:Y:S01]  /*0900*/  CS2R R4, SRZ ;  /* 0x0000000000047805 */ /* 0x000fe2000001ff00 */
[C---:B------:R-:W-:Y:S02]  /*0910*/  VIADD R60, R197.reuse, 0x1 ;  /* 0x00000001c53c7836 */ /* 0x040fe40000000000 */
[C---:B------:R-:W-:Y:S01]  /*0920*/  VIADD R156, R197.reuse, 0x2 ;  /* 0x00000002c59c7836 */ /* 0x040fe20000000000 */
[----:B-1----:R-:W-:Y:S01]  /*0930*/  LOP3.LUT R196, R0, 0x7f, RZ, 0xc0, !PT ;  /* 0x0000007f00c47812 */ /* 0x002fe200078ec0ff */
[C---:B------:R-:W-:Y:S02]  /*0940*/  VIADD R155, R197.reuse, 0x3 ;  /* 0x00000003c59b7836 */ /* 0x040fe40000000000 */
[----:B------:R-:W-:-:S02]  /*0950*/  VIADD R154, R197, 0x4 ;  /* 0x00000004c59a7836 */ /* 0x000fc40000000000 */
[----:B------:R-:W-:Y:S02]  /*0960*/  IMAD R201, R57, 0x200, R196 ;  /* 0x0000020039c97824 */ /* 0x000fe400078e02c4 */
[----:B------:R-:W-:Y:S02]  /*0970*/  VIADD R153, R197, 0x5 ;  /* 0x00000005c5997836 */ /* 0x000fe40000000000 */
[C---:B------:R-:W-:Y:S01]  /*0980*/  VIADD R200, R201.reuse, 0x80 ;  /* 0x00000080c9c87836 */ /* 0x040fe20000000000 */
[----:B------:R0:W-:Y:S01]  /*0990*/  STL [R1+0x1f4], R201 ;  /* 0x0001f4c901007387 */ /* 0x0001e20000100800 */
[C---:B------:R-:W-:Y:S02]  /*09a0*/  VIADD R198, R201.reuse, 0x180 ;  /* 0x00000180c9c67836 */ /* 0x040fe40000000000 */
[----:B------:R-:W-:Y:S01]  /*09b0*/  VIADD R199, R201, 0x100 ;  /* 0x00000100c9c77836 */ /* 0x000fe20000000000 */
[----:B------:R0:W-:Y:S01]  /*09c0*/  STL [R1+0x298], R200 ;  /* 0x000298c801007387 */ /* 0x0001e20000100800 */
[----:B------:R-:W-:-:S02]  /*09d0*/  VIADD R152, R197, 0x6 ;  /* 0x00000006c5987836 */ /* 0x000fc40000000000 */
[C---:B------:R-:W-:Y:S01]  /*09e0*/  VIADD R147, R197.reuse, 0x7 ;  /* 0x00000007c5937836 */ /* 0x040fe20000000000 */
[----:B------:R0:W-:Y:S01]  /*09f0*/  STL [R1+0x278], R198 ;  /* 0x000278c601007387 */ /* 0x0001e20000100800 */
[C---:B------:R-:W-:Y:S02]  /*0a00*/  VIADD R146, R197.reuse, 0x8 ;  /* 0x00000008c5927836 */ /* 0x040fe40000000000 */
[C---:B------:R-:W-:Y:S01]  /*0a10*/  VIADD R145, R197.reuse, 0x9 ;  /* 0x00000009c5917836 */ /* 0x040fe20000000000 */
[----:B------:R0:W-:Y:S01]  /*0a20*/  STL [R1+0x27c], R199 ;  /* 0x00027cc701007387 */ /* 0x0001e20000100800 */
[C---:B------:R-:W-:Y:S02]  /*0a30*/  VIADD R144, R197.reuse, 0xa ;  /* 0x0000000ac5907836 */ /* 0x040fe40000000000 */
[C---:B------:R-:W-:Y:S02]  /*0a40*/  VIADD R123, R197.reuse, 0xb ;  /* 0x0000000bc57b7836 */ /* 0x040fe40000000000 */
[----:B------:R-:W-:-:S02]  /*0a50*/  VIADD R122, R197, 0xc ;  /* 0x0000000cc57a7836 */ /* 0x000fc40000000000 */
[C---:B------:R-:W-:Y:S02]  /*0a60*/  VIADD R121, R197.reuse, 0xd ;  /* 0x0000000dc5797836 */ /* 0x040fe40000000000 */
[C---:B------:R-:W-:Y:S02]  /*0a70*/  VIADD R120, R197.reuse, 0xe ;  /* 0x0000000ec5787836 */ /* 0x040fe40000000000 */
[C---:B------:R-:W-:Y:S02]  /*0a80*/  VIADD R63, R197.reuse, 0xf ;  /* 0x0000000fc53f7836 */ /* 0x040fe40000000000 */
        /* <DEDUP_REMOVED lines=47> */
[----:B------:R-:W-:Y:S01]  /*0d80*/  VIADD R195, R197, 0x3f ;  /* 0x0000003fc5c37836 */ /* 0x000fe20000000000 */
[----:B0-----:R-:W-:Y:S06]  /*0d90*/  @!P0 BRA `(.L_x_0) ;  /* 0x0000032c00e08947 */ /* 0x001fec0003800000 */
[----:B------:R-:W-:Y:S01]  /*0da0*/  IABS R13, R2 ;  /* 0x00000002000d7213 */ /* 0x000fe20000000000 */
[----:B------:R-:W0:Y:S01]  /*0db0*/  LDC R87, c[0x0][0x234] ;  /* 0x00008d00ff577b82 */ /* 0x000e220000000800 */
[----:B------:R-:W-:Y:S02]  /*0dc0*/  IABS R7, R3 ;  /* 0x0000000300077213 */ /* 0x000fe40000000000 */
[----:B------:R-:W-:Y:S01]  /*0dd0*/  CS2R R216, SRZ ;  /* 0x0000000000d87805 */ /* 0x000fe2000001ff00 */
[----:B------:R-:W1:Y:S01]  /*0de0*/  I2F.RP R6, R13 ;  /* 0x0000000d00067306 */ /* 0x000e620000209400 */
[----:B------:R-:W-:Y:S02]  /*0df0*/  IABS R14, R200 ;  /* 0x000000c8000e7213 */ /* 0x000fe40000000000 */
[----:B------:R-:W-:Y:S02]  /*0e00*/  CS2R R218, SRZ ;  /* 0x0000000000da7805 */ /* 0x000fe4000001ff00 */
[----:B------:R-:W-:-:S02]  /*0e10*/  IABS R16, R199 ;  /* 0x000000c700107213 */ /* 0x000fc40000000000 */
[----:B------:R-:W-:Y:S02]  /*0e20*/  CS2R R220, SRZ ;  /* 0x0000000000dc7805 */ /* 0x000fe4000001ff00 */
[----:B------:R-:W-:Y:S02]  /*0e30*/  IABS R18, R198 ;  /* 0x000000c600127213 */ /* 0x000fe40000000000 */
[----:B------:R-:W-:Y:S02]  /*0e40*/  CS2R R222, SRZ ;  /* 0x0000000000de7805 */ /* 0x000fe4000001ff00 */
[----:B------:R-:W-:Y:S01]  /*0e50*/  IABS R17, R57 ;  /* 0x0000003900117213 */ /* 0x000fe20000000000 */
[----:B------:R-:W2:Y:S01]  /*0e60*/  I2F.RP R10, R7 ;  /* 0x00000007000a7306 */ /* 0x000ea20000209400 */
[----:B------:R-:W-:Y:S02]  /*0e70*/  IABS R19, R193 ;  /* 0x000000c100137213 */ /* 0x000fe40000000000 */
[----:B------:R-:W-:-:S02]  /*0e80*/  CS2R R224, SRZ ;  /* 0x0000000000e07805 */ /* 0x000fc4000001ff00 */
[----:B------:R-:W-:Y:S02]  /*0e90*/  ISETP.GE.AND P5, PT, R195, RZ, PT ;  /* 0x000000ffc300720c */ /* 0x000fe40003fa6270 */
[----:B------:R-:W-:Y:S02]  /*0ea0*/  CS2R R226, SRZ ;  /* 0x0000000000e27805 */ /* 0x000fe4000001ff00 */
[----:B------:R-:W-:Y:S02]  /*0eb0*/  IABS R21, R31 ;  /* 0x0000001f00157213 */ /* 0x000fe40000000000 */
[----:B------:R-:W-:Y:S02]  /*0ec0*/  CS2R R228, SRZ ;  /* 0x0000000000e47805 */ /* 0x000fe4000001ff00 */
[----:B------:R-:W-:Y:S01]  /*0ed0*/  IABS R24, R56 ;  /* 0x0000003800187213 */ /* 0x000fe20000000000 */
[----:B-1----:R-:W1:Y:S01]  /*0ee0*/  MUFU.RCP R6, R6 ;  /* 0x0000000600067308 */ /* 0x002e620000001000 */
[----:B------:R-:W-:-:S02]  /*0ef0*/  IABS R25, R189 ;  /* 0x000000bd00197213 */ /* 0x000fc40000000000 */
[----:B------:R-:W-:Y:S02]  /*0f00*/  CS2R R230, SRZ ;  /* 0x0000000000e67805 */ /* 0x000fe4000001ff00 */
[----:B------:R-:W-:Y:S02]  /*0f10*/  IABS R26, R185 ;  /* 0x000000b9001a7213 */ /* 0x000fe40000000000 */
[----:B------:R-:W-:Y:S02]  /*0f20*/  CS2R R232, SRZ ;  /* 0x0000000000e87805 */ /* 0x000fe4000001ff00 */
[----:B------:R-:W-:Y:S02]  /*0f30*/  IABS R27, R186 ;  /* 0x000000ba001b7213 */ /* 0x000fe40000000000 */
[----:B------:R-:W-:Y:S02]  /*0f40*/  CS2R R234, SRZ ;  /* 0x0000000000ea7805 */ /* 0x000fe4000001ff00 */
[----:B------:R-:W-:Y:S01]  /*0f50*/  IABS R32, R188 ;  /* 0x000000bc00207213 */ /* 0x000fe20000000000 */
[----:B--2---:R-:W2:Y:S01]  /*0f60*/  MUFU.RCP R10, R10 ;  /* 0x0000000a000a7308 */ /* 0x004ea20000001000 */
[----:B------:R-:W-:-:S02]  /*0f70*/  IABS R33, R181 ;  /* 0x000000b500217213 */ /* 0x000fc40000000000 */
[----:B------:R-:W-:Y:S02]  /*0f80*/  CS2R R236, SRZ ;  /* 0x0000000000ec7805 */ /* 0x000fe4000001ff00 */
[----:B------:R-:W-:Y:S02]  /*0f90*/  IABS R34, R182 ;  /* 0x000000b600227213 */ /* 0x000fe40000000000 */
[----:B------:R-:W-:Y:S02]  /*0fa0*/  CS2R R238, SRZ ;  /* 0x0000000000ee7805 */ /* 0x000fe4000001ff00 */
[----:B------:R-:W-:Y:S02]  /*0fb0*/  IABS R35, R179 ;  /* 0x000000b300237213 */ /* 0x000fe40000000000 */
[----:B------:R-:W-:Y:S02]  /*0fc0*/  CS2R R240, SRZ ;  /* 0x0000000000f07805 */ /* 0x000fe4000001ff00 */
[----:B------:R-:W-:-:S02]  /*0fd0*/  IABS R36, R180 ;  /* 0x000000b400247213 */ /* 0x000fc40000000000 */
[----:B------:R-:W-:Y:S01]  /*0fe0*/  CS2R R242, SRZ ;  /* 0x0000000000f27805 */ /* 0x000fe2000001ff00 */
[----:B-1----:R-:W-:Y:S01]  /*0ff0*/  VIADD R4, R6, 0xffffffe ;  /* 0x0ffffffe06047836 */ /* 0x002fe20000000000 */
[----:B------:R-:W-:Y:S02]  /*1000*/  IABS R37, R29 ;  /* 0x0000001d00257213 */ /* 0x000fe40000000000 */
[----:B------:R-:W-:Y:S02]  /*1010*/  CS2R R244, SRZ ;  /* 0x0000000000f47805 */ /* 0x000fe4000001ff00 */
[----:B------:R-:W-:Y:S01]  /*1020*/  IABS R41, R175 ;  /* 0x000000af00297213 */ /* 0x000fe20000000000 */
[----:B------:R1:W3:Y:S01]  /*1030*/  F2I.FTZ.U32.TRUNC.NTZ R5, R4 ;  /* 0x0000000400057305 */ /* 0x0002e2000021f000 */
[----:B------:R-:W-:Y:S02]  /*1040*/  IABS R38, R30 ;  /* 0x0000001e00267213 */ /* 0x000fe40000000000 */
[----:B------:R-:W-:-:S02]  /*1050*/  CS2R R246, SRZ ;  /* 0x0000000000f67805 */ /* 0x000fc4000001ff00 */
[----:B------:R-:W-:Y:S01]  /*1060*/  IABS R40, R174 ;  /* 0x000000ae00287213 */ /* 0x000fe20000000000 */
[----:B--2---:R-:W-:Y:S01]  /*1070*/  VIADD R8, R10, 0xffffffe ;  /* 0x0ffffffe0a087836 */ /* 0x004fe20000000000 */
[----:B------:R-:W-:Y:S02]  /*1080*/  IABS R39, R178 ;  /* 0x000000b200277213 */ /* 0x000fe40000000000 */
[----:B------:R-:W-:Y:S02]  /*1090*/  CS2R R202, SRZ ;  /* 0x0000000000ca7805 */ /* 0x000fe4000001ff00 */
[----:B------:R-:W-:Y:S01]  /*10a0*/  IABS R42, R176 ;  /* 0x000000b0002a7213 */ /* 0x000fe20000000000 */
[----:B------:R2:W4:Y:S01]  /*10b0*/  F2I.FTZ.U32.TRUNC.NTZ R9, R8 ;  /* 0x0000000800097305 */ /* 0x000522000021f000 */
[----:B-1----:R-:W-:Y:S01]  /*10c0*/  IMAD.MOV.U32 R4, RZ, RZ, RZ ;  /* 0x000000ffff047224 */ /* 0x002fe200078e00ff */
[----:B------:R-:W-:Y:S02]  /*10d0*/  IABS R44, R170 ;  /* 0x000000aa002c7213 */ /* 0x000fe40000000000 */
[----:B------:R-:W-:-:S02]  /*10e0*/  CS2R R204, SRZ ;  /* 0x0000000000cc7805 */ /* 0x000fc4000001ff00 */
[----:B------:R-:W-:Y:S02]  /*10f0*/  IABS R43, R177 ;  /* 0x000000b1002b7213 */ /* 0x000fe40000000000 */
[----:B------:R-:W-:Y:S02]  /*1100*/  CS2R R206, SRZ ;  /* 0x0000000000ce7805 */ /* 0x000fe4000001ff00 */
[----:B------:R-:W-:Y:S01]  /*1110*/  IABS R45, R171 ;  /* 0x000000ab002d7213 */ /* 0x000fe20000000000 */
[----:B---3--:R-:W-:Y:S01]  /*1120*/  IMAD.MOV R12, RZ, RZ, -R5 ;  /* 0x000000ffff0c7224 */ /* 0x008fe200078e0a05 */
[----:B------:R-:W-:Y:S01]  /*1130*/  IABS R46, R172 ;  /* 0x000000ac002e7213 */ /* 0x000fe20000000000 */
[----:B--2---:R-:W-:Y:S01]  /*1140*/  IMAD.MOV.U32 R8, RZ, RZ, RZ ;  /* 0x000000ffff087224 */ /* 0x004fe200078e00ff */
[----:B------:R-:W-:Y:S01]  /*1150*/  IABS R47, R173 ;  /* 0x000000ad002f7213 */ /* 0x000fe20000000000 */
[----:B------:R-:W-:Y:S01]  /*1160*/  IMAD R11, R12, R13, RZ ;  /* 0x0000000d0c0b7224 */ /* 0x000fe200078e02ff */
[----:B------:R-:W-:-:S02]  /*1170*/  IABS R12, R201 ;  /* 0x000000c9000c7213 */ /* 0x000fc40000000000 */
[----:B------:R-:W-:Y:S02]  /*1180*/  CS2R R208, SRZ ;  /* 0x0000000000d07805 */ /* 0x000fe4000001ff00 */
[----:B------:R-:W-:Y:S01]  /*1190*/  IABS R48, R168 ;  /* 0x000000a800307213 */ /* 0x000fe20000000000 */
[----:B------:R-:W-:Y:S01]  /*11a0*/  IMAD.HI.U32 R5, R5, R11, R4 ;  /* 0x0000000b05057227 */ /* 0x000fe200078e0004 */
[----:B------:R-:W-:Y:S02]  /*11b0*/  IABS R50, R169 ;  /* 0x000000a900327213 */ /* 0x000fe40000000000 */
[----:B------:R-:W-:Y:S02]  /*11c0*/  CS2R R210, SRZ ;  /* 0x0000000000d27805 */ /* 0x000fe4000001ff00 */
[----:B------:R-:W-:Y:S01]  /*11d0*/  IABS R49, R167 ;  /* 0x000000a700317213 */ /* 0x000fe20000000000 */
[----:B----4-:R-:W-:Y:S01]  /*11e0*/  IMAD.MOV R20, RZ, RZ, -R9 ;  /* 0x000000ffff147224 */ /* 0x010fe200078e0a09 */
[----:B------:R-:W-:Y:S01]  /*11f0*/  IABS R51, R166 ;  /* 0x000000a600337213 */ /* 0x000fe20000000000 */
[----:B------:R-:W-:Y:S01]  /*1200*/  IMAD.HI.U32 R6, R5, R14, RZ ;  /* 0x0000000e05067227 */ /* 0x000fe200078e00ff */
[----:B------:R-:W-:-:S02]  /*1210*/  IABS R52, R165 ;  /* 0x000000a500347213 */ /* 0x000fc40000000000 */
[----:B------:R-:W-:Y:S02]  /*1220*/  CS2R R212, SRZ ;  /* 0x0000000000d47805 */ /* 0x000fe4000001ff00 */
[----:B------:R-:W-:Y:S01]  /*1230*/  IABS R53, R164 ;  /* 0x000000a400357213 */ /* 0x000fe20000000000 */
[C---:B------:R-:W-:Y:S01]  /*1240*/  IMAD.HI.U32 R4, R5.reuse, R12, RZ ;  /* 0x0000000c05047227 */ /* 0x040fe200078e00ff */
[----:B------:R-:W-:Y:S02]  /*1250*/  IABS R54, R163 ;  /* 0x000000a300367213 */ /* 0x000fe40000000000 */
[----:B------:R-:W-:Y:S02]  /*1260*/  CS2R R214, SRZ ;  /* 0x0000000000d67805 */ /* 0x000fe4000001ff00 */
[----:B------:R-:W-:Y:S01]  /*1270*/  IABS R55, R161 ;  /* 0x000000a100377213 */ /* 0x000fe20000000000 */
[----:B------:R-:W-:Y:S01]  /*1280*/  IMAD.HI.U32 R10, R5, R16, RZ ;  /* 0x00000010050a7227 */ /* 0x000fe200078e00ff */
[----:B------:R-:W-:-:S02]  /*1290*/  IABS R64, R59 ;  /* 0x0000003b00407213 */ /* 0x000fc40000000000 */
[----:B------:R-:W-:Y:S02]  /*12a0*/  CS2R R124, SRZ ;  /* 0x00000000007c7805 */ /* 0x000fe4000001ff00 */
[----:B------:R-:W-:Y:S01]  /*12b0*/  IABS R66, R157 ;  /* 0x0000009d00427213 */ /* 0x000fe20000000000 */
[----:B------:R-:W-:Y:S01]  /*12c0*/  IMAD.HI.U32 R5, R5, R18, RZ ;  /* 0x0000001205057227 */ /* 0x000fe200078e00ff */
[----:B------:R-:W-:Y:S02]  /*12d0*/  IABS R23, R62 ;  /* 0x0000003e00177213 */ /* 0x000fe40000000000 */
[----:B------:R-:W-:Y:S02]  /*12e0*/  CS2R R126, SRZ ;  /* 0x00000000007e7805 */ /* 0x000fe4000001ff00 */
[----:B------:R-:W-:Y:S01]  /*12f0*/  IABS R76, R153 ;  /* 0x00000099004c7213 */ /* 0x000fe20000000000 */
[----:B------:R-:W-:Y:S01]  /*1300*/  IMAD.MOV R6, RZ, RZ, -R6 ;  /* 0x000000ffff067224 */ /* 0x000fe200078e0a06 */
[----:B------:R-:W-:Y:S01]  /*1310*/  IABS R77, R154 ;  /* 0x0000009a004d7213 */ /* 0x000fe20000000000 */
[----:B------:R-:W-:Y:S01]  /*1320*/  IMAD.MOV R11, RZ, RZ, -R5 ;  /* 0x000000ffff0b7224 */ /* 0x000fe200078e0a05 */
[----:B------:R-:W-:Y:S01]  /*1330*/  IABS R80, R156 ;  /* 0x0000009c00507213 */ /* 0x000fe20000000000 */
[----:B------:R-:W-:Y:S01]  /*1340*/  IMAD.MOV R4, RZ, RZ, -R4 ;  /* 0x000000ffff047224 */ /* 0x000fe200078e0a04 */
[----:B------:R-:W-:Y:S01]  /*1350*/  IABS R82, R60 ;  /* 0x0000003c00527213 */ /* 0x000fe20000000000 */
[C---:B------:R-:W-:Y:S01]  /*1360*/  IMAD R5, R13.reuse, R6, R14 ;  /* 0x000000060d057224 */ /* 0x040fe200078e020e */
[----:B------:R-:W-:Y:S01]  /*1370*/  IABS R14, R195 ;  /* 0x000000c3000e7213 */ /* 0x000fe20000000000 */
[----:B------:R-:W-:Y:S01]  /*1380*/  IMAD.MOV R10, RZ, RZ, -R10 ;  /* 0x000000ffff0a7224 */ /* 0x000fe200078e0a0a */
[----:B------:R-:W-:Y:S01]  /*1390*/  CS2R R128, SRZ ;  /* 0x0000000000807805 */ /* 0x000fe2000001ff00 */
[C---:B------:R-:W-:Y:S01]  /*13a0*/  IMAD R4, R13.reuse, R4, R12 ;  /* 0x000000040d047224 */ /* 0x040fe200078e020c */
[C---:B------:R-:W-:Y:S01]  /*13b0*/  ISETP.GT.U32.AND P1, PT, R13.reuse, R5, PT ;  /* 0x000000050d00720c */ /* 0x040fe20003f24070 */
[C---:B------:R-:W-:Y:S01]  /*13c0*/  IMAD R10, R13.reuse, R10, R16 ;  /* 0x0000000a0d0a7224 */ /* 0x040fe200078e0210 */
[----:B------:R-:W-:Y:S01]  /*13d0*/  CS2R R130, SRZ ;  /* 0x0000000000827805 */ /* 0x000fe2000001ff00 */
[C---:B------:R-:W-:Y:S01]  /*13e0*/  IMAD R11, R13.reuse, R11, R18 ;  /* 0x0000000b0d0b7224 */ /* 0x040fe200078e0212 */
[C---:B------:R-:W-:Y:S01]  /*13f0*/  ISETP.GT.U32.AND P0, PT, R13.reuse, R4, PT ;  /* 0x000000040d00720c */ /* 0x040fe20003f04070 */
[----:B------:R-:W-:Y:S01]  /*1400*/  IMAD R15, R20, R7, RZ ;  /* 0x00000007140f7224 */ /* 0x000fe200078e02ff */
[----:B------:R-:W-:-:S02]  /*1410*/  ISETP.GT.U32.AND P2, PT, R13, R10, PT ;  /* 0x0000000a0d00720c */ /* 0x000fc40003f44070 */
[----:B------:R-:W-:Y:S02]  /*1420*/  CS2R R132, SRZ ;  /* 0x0000000000847805 */ /* 0x000fe4000001ff00 */
[----:B------:R-:W-:Y:S01]  /*1430*/  ISETP.GT.U32.AND P3, PT, R13, R11, PT ;  /* 0x0000000b0d00720c */ /* 0x000fe20003f64070 */
[----:B------:R-:W-:Y:S01]  /*1440*/  IMAD.HI.U32 R8, R9, R15, R8 ;  /* 0x0000000f09087227 */ /* 0x000fe200078e0008 */
[----:B------:R-:W-:Y:S02]  /*1450*/  IABS R15, R194 ;  /* 0x000000c2000f7213 */ /* 0x000fe40000000000 */
[----:B------:R-:W-:Y:S02]  /*1460*/  CS2R R134, SRZ ;  /* 0x0000000000867805 */ /* 0x000fe4000001ff00 */
[----:B------:R-:W-:Y:S01]  /*1470*/  IABS R20, R190 ;  /* 0x000000be00147213 */ /* 0x000fe20000000000 */
[----:B------:R-:W-:Y:S01]  /*1480*/  @!P1 IMAD.IADD R5, R5, 0x1, -R13 ;  /* 0x0000000105059824 */ /* 0x000fe200078e0a0d */
[----:B------:R-:W-:Y:S01]  /*1490*/  CS2R R136, SRZ ;  /* 0x0000000000887805 */ /* 0x000fe2000001ff00 */
[----:B------:R-:W-:Y:S01]  /*14a0*/  IMAD.HI.U32 R6, R8, R14, RZ ;  /* 0x0000000e08067227 */ /* 0x000fe200078e00ff */
[----:B------:R-:W-:-:S02]  /*14b0*/  CS2R R138, SRZ ;  /* 0x00000000008a7805 */ /* 0x000fc4000001ff00 */
[----:B------:R-:W-:Y:S02]  /*14c0*/  CS2R R140, SRZ ;  /* 0x00000000008c7805 */ /* 0x000fe4000001ff00 */
[C---:B------:R-:W-:Y:S01]  /*14d0*/  ISETP.GT.U32.AND P6, PT, R13.reuse, R5, PT ;  /* 0x000000050d00720c */ /* 0x040fe20003fc4070 */
[--C-:B------:R-:W-:Y:S01]  /*14e0*/  @!P0 IMAD.IADD R4, R4, 0x1, -R13.reuse ;  /* 0x0000000104048824 */ /* 0x100fe200078e0a0d */
[----:B------:R-:W-:Y:S01]  /*14f0*/  CS2R R142, SRZ ;  /* 0x00000000008e7805 */ /* 0x000fe2000001ff00 */
[----:B------:R-:W-:Y:S01]  /*1500*/  @!P2 IMAD.IADD R10, R10, 0x1, -R13 ;  /* 0x000000010a0aa824 */ /* 0x000fe200078e0a0d */
[----:B------:R-:W-:Y:S01]  /*1510*/  ISETP.GE.AND P2, PT, R194, RZ, PT ;  /* 0x000000ffc200720c */ /* 0x000fe20003f46270 */
[----:B------:R-:W-:Y:S01]  /*1520*/  IMAD.HI.U32 R12, R8, R17, RZ ;  /* 0x00000011080c7227 */ /* 0x000fe200078e00ff */
[----:B------:R-:W-:Y:S02]  /*1530*/  ISETP.GT.U32.AND P4, PT, R13, R4, PT ;  /* 0x000000040d00720c */ /* 0x000fe40003f84070 */
[----:B------:R-:W-:-:S02]  /*1540*/  CS2R R194, SRZ ;  /* 0x0000000000c27805 */ /* 0x000fc4000001ff00 */
[----:B------:R-:W-:Y:S01]  /*1550*/  ISETP.GT.U32.AND P0, PT, R13, R10, PT ;  /* 0x0000000a0d00720c */ /* 0x000fe20003f04070 */
[----:B------:R-:W-:Y:S01]  /*1560*/  IMAD.MOV R6, RZ, RZ, -R6 ;  /* 0x000000ffff067224 */ /* 0x000fe200078e0a06 */
[----:B------:R-:W-:Y:S01]  /*1570*/  CS2R R148, SRZ ;  /* 0x0000000000947805 */ /* 0x000fe2000001ff00 */
[--C-:B------:R-:W-:Y:S01]  /*1580*/  @!P3 IMAD.IADD R11, R11, 0x1, -R13.reuse ;  /* 0x000000010b0bb824 */ /* 0x100fe200078e0a0d */
[----:B------:R-:W-:Y:S01]  /*1590*/  ISETP.GE.AND P3, PT, R201, RZ, PT ;  /* 0x000000ffc900720c */ /* 0x000fe20003f66270 */
[----:B------:R-:W-:Y:S01]  /*15a0*/  IMAD.MOV R18, RZ, RZ, -R12 ;  /* 0x000000ffff127224 */ /* 0x000fe200078e0a0c */
[----:B------:R-:W-:Y:S01]  /*15b0*/  CS2R R150, SRZ ;  /* 0x0000000000967805 */ /* 0x000fe2000001ff00 */
[----:B------:R-:W-:Y:S01]  /*15c0*/  IMAD R12, R7, R6, R14 ;  /* 0x00000006070c7224 */ /* 0x000fe200078e020e */
[----:B------:R-:W-:Y:S01]  /*15d0*/  ISETP.GT.U32.AND P1, PT, R13, R11, PT ;  /* 0x0000000b0d00720c */ /* 0x000fe20003f24070 */
[----:B------:R-:W-:Y:S01]  /*15e0*/  @!P6 IMAD.IADD R5, R5, 0x1, -R13 ;  /* 0x000000010505e824 */ /* 0x000fe200078e0a0d */
[----:B------:R-:W-:Y:S01]  /*15f0*/  CS2R R88, SRZ ;  /* 0x0000000000587805 */ /* 0x000fe2000001ff00 */
[----:B------:R-:W-:Y:S01]  /*1600*/  IMAD.HI.U32 R9, R8, R15, RZ ;  /* 0x0000000f08097227 */ /* 0x000fe200078e00ff */
[----:B------:R-:W-:-:S02]  /*1610*/  ISETP.GT.U32.AND P6, PT, R7, R12, PT ;  /* 0x0000000c0700720c */ /* 0x000fc40003fc4070 */
[----:B------:R-:W-:Y:S02]  /*1620*/  CS2R R90, SRZ ;  /* 0x00000000005a7805 */ /* 0x000fe4000001ff00 */
[----:B------:R-:W-:Y:S01]  /*1630*/  CS2R R92, SRZ ;  /* 0x00000000005c7805 */ /* 0x000fe2000001ff00 */
[----:B------:R-:W-:Y:S01]  /*1640*/  @!P4 IMAD.IADD R4, R4, 0x1, -R13 ;  /* 0x000000010404c824 */ /* 0x000fe200078e0a0d */
[----:B------:R-:W-:Y:S01]  /*1650*/  ISETP.GE.AND P4, PT, R200, RZ, PT ;  /* 0x000000ffc800720c */ /* 0x000fe20003f86270 */
[----:B------:R-:W-:Y:S01]  /*1660*/  IMAD.MOV R16, RZ, RZ, -R9 ;  /* 0x000000ffff107224 */ /* 0x000fe200078e0a09 */
[----:B------:R-:W-:Y:S01]  /*1670*/  CS2R R200, SRZ ;  /* 0x0000000000c87805 */ /* 0x000fe2000001ff00 */
[----:B------:R-:W-:Y:S01]  /*1680*/  IMAD.MOV.U32 R9, RZ, RZ, R19 ;  /* 0x000000ffff097224 */ /* 0x000fe200078e0013 */
[----:B------:R-:W-:Y:S01]  /*1690*/  IABS R19, R191 ;  /* 0x000000bf00137213 */ /* 0x000fe20000000000 */
[----:B------:R-:W-:Y:S01]  /*16a0*/  @!P0 IMAD.IADD R10, R10, 0x1, -R13 ;  /* 0x000000010a0a8824 */ /* 0x000fe200078e0a0d */
[----:B------:R-:W-:Y:S01]  /*16b0*/  ISETP.GE.AND P0, PT, R199, RZ, PT ;  /* 0x000000ffc700720c */ /* 0x000fe20003f06270 */
[----:B------:R-:W-:Y:S01]  /*16c0*/  @!P3 IMAD.MOV R4, RZ, RZ, -R4 ;  /* 0x000000ffff04b224 */ /* 0x000fe200078e0a04 */
[----:B------:R-:W-:Y:S01]  /*16d0*/  ISETP.GE.AND P3, PT, R198, RZ, PT ;  /* 0x000000ffc600720c */ /* 0x000fe20003f66270 */
[----:B------:R-:W-:Y:S01]  /*16e0*/  IMAD.HI.U32 R6, R8, R9, RZ ;  /* 0x0000000908067227 */ /* 0x000fe200078e00ff */
[----:B------:R-:W-:-:S02]  /*16f0*/  CS2R R198, SRZ ;  /* 0x0000000000c67805 */ /* 0x000fc4000001ff00 */
[----:B------:R-:W-:Y:S02]  /*1700*/  CS2R R94, SRZ ;  /* 0x00000000005e7805 */ /* 0x000fe4000001ff00 */
[----:B------:R-:W-:Y:S01]  /*1710*/  CS2R R96, SRZ ;  /* 0x0000000000607805 */ /* 0x000fe2000001ff00 */
[C---:B------:R-:W-:Y:S01]  /*1720*/  IMAD R14, R7.reuse, R16, R15 ;  /* 0x00000010070e7224 */ /* 0x040fe200078e020f */
[----:B------:R-:W-:Y:S01]  /*1730*/  IABS R15, R159 ;  /* 0x0000009f000f7213 */ /* 0x000fe20000000000 */
[C---:B------:R-:W-:Y:S01]  /*1740*/  IMAD R16, R7.reuse, R18, R17 ;  /* 0x0000001207107224 */ /* 0x040fe200078e0211 */
[----:B------:R-:W-:Y:S01]  /*1750*/  CS2R R98, SRZ ;  /* 0x0000000000627805 */ /* 0x000fe2000001ff00 */
[----:B------:R-:W-:Y:S01]  /*1760*/  @!P6 IMAD.IADD R12, R12, 0x1, -R7 ;  /* 0x000000010c0ce824 */ /* 0x000fe200078e0a07 */
[----:B------:R-:W-:Y:S01]  /*1770*/  CS2R R100, SRZ ;  /* 0x0000000000647805 */ /* 0x000fe2000001ff00 */
[----:B------:R-:W-:Y:S01]  /*1780*/  IMAD.MOV R18, RZ, RZ, -R6 ;  /* 0x000000ffff127224 */ /* 0x000fe200078e0a06 */
[----:B------:R-:W-:Y:S01]  /*1790*/  CS2R R102, SRZ ;  /* 0x0000000000667805 */ /* 0x000fe2000001ff00 */
[----:B------:R-:W-:Y:S01]  /*17a0*/  IMAD.MOV.U32 R6, RZ, RZ, R5 ;  /* 0x000000ffff067224 */ /* 0x000fe200078e0005 */
[----:B------:R-:W-:Y:S01]  /*17b0*/  ISETP.GT.U32.AND P6, PT, R7, R12, PT ;  /* 0x0000000c0700720c */ /* 0x000fe20003fc4070 */
[----:B------:R-:W-:Y:S01]  /*17c0*/  @!P1 IMAD.IADD R11, R11, 0x1, -R13 ;  /* 0x000000010b0b9824 */ /* 0x000fe200078e0a0d */
[C---:B------:R-:W-:Y:S01]  /*17d0*/  ISETP.GT.U32.AND P1, PT, R7.reuse, R14, PT ;  /* 0x0000000e0700720c */ /* 0x040fe20003f24070 */
[C---:B------:R-:W-:Y:S01]  /*17e0*/  IMAD R17, R7.reuse, R18, R9 ;  /* 0x0000001207117224 */ /* 0x040fe200078e0209 */
[----:B------:R-:W-:Y:S01]  /*17f0*/  LOP3.LUT R9, RZ, R2, RZ, 0x33, !PT ;  /* 0x00000002ff097212 */ /* 0x000fe200078e33ff */
[----:B------:R-:W-:Y:S01]  /*1800*/  @!P4 IMAD.MOV R6, RZ, RZ, -R6 ;  /* 0x000000ffff06c224 */ /* 0x000fe200078e0a06 */
[----:B------:R-:W-:Y:S01]  /*1810*/  ISETP.NE.AND P4, PT, R2, RZ, PT ;  /* 0x000000ff0200720c */ /* 0x000fe20003f85270 */
[----:B------:R-:W-:Y:S01]  /*1820*/  @!P0 IMAD.MOV R10, RZ, RZ, -R10 ;  /* 0x000000ffff0a8224 */ /* 0x000fe200078e0a0a */
[----:B------:R-:W-:Y:S01]  /*1830*/  IABS R18, R192 ;  /* 0x000000c000127213 */ /* 0x000fe20000000000 */
[----:B------:R-:W-:Y:S01]  /*1840*/  @!P3 IMAD.MOV R11, RZ, RZ, -R11 ;  /* 0x000000ffff0bb224 */ /* 0x000fe200078e0a0b */
[----:B------:R-:W-:Y:S01]  /*1850*/  ISETP.GT.U32.AND P0, PT, R7, R16, PT ;  /* 0x000000100700720c */ /* 0x000fe20003f04070 */
[----:B------:R-:W-:Y:S01]  /*1860*/  IMAD.HI.U32 R13, R8, R27, RZ ;  /* 0x0000001b080d7227 */ /* 0x000fe200078e00ff */
[----:B------:R-:W-:-:S02]  /*1870*/  SEL R5, R9, R4, !P4 ;  /* 0x0000000409057207 */ /* 0x000fc40006000000 */
[----:B------:R-:W-:Y:S02]  /*1880*/  CS2R R104, SRZ ;  /* 0x0000000000687805 */ /* 0x000fe4000001ff00 */
[C---:B------:R-:W-:Y:S01]  /*1890*/  SEL R4, R9.reuse, R6, !P4 ;  /* 0x0000000609047207 */ /* 0x040fe20006000000 */
[--C-:B------:R-:W-:Y:S01]  /*18a0*/  @!P1 IMAD.IADD R14, R14, 0x1, -R7.reuse ;  /* 0x000000010e0e9824 */ /* 0x100fe200078e0a07 */
[C---:B------:R-:W-:Y:S01]  /*18b0*/  SEL R2, R9.reuse, R10, !P4 ;  /* 0x0000000a09027207 */ /* 0x040fe20006000000 */
[----:B------:R-:W-:Y:S01]  /*18c0*/  @!P6 IMAD.IADD R12, R12, 0x1, -R7 ;  /* 0x000000010c0ce824 */ /* 0x000fe200078e0a07 */
[----:B------:R-:W-:Y:S01]  /*18d0*/  SEL R6, R9, R11, !P4 ;  /* 0x0000000b09067207 */ /* 0x000fe20006000000 */
[----:B------:R-:W-:Y:S01]  /*18e0*/  IMAD.HI.U32 R9, R8, R18, RZ ;  /* 0x0000001208097227 */ /* 0x000fe200078e00ff */
[----:B------:R-:W-:Y:S02]  /*18f0*/  ISETP.GT.U32.AND P3, PT, R7, R17, PT ;  /* 0x000000110700720c */ /* 0x000fe40003f64070 */
[----:B------:R-:W-:-:S02]  /*1900*/  CS2R R106, SRZ ;  /* 0x00000000006a7805 */ /* 0x000fc4000001ff00 */
[----:B------:R-:W-:Y:S01]  /*1910*/  ISETP.GT.U32.AND P4, PT, R7, R14, PT ;  /* 0x0000000e0700720c */ /* 0x000fe20003f84070 */
[----:B------:R-:W-:Y:S01]  /*1920*/  IMAD.MOV R9, RZ, RZ, -R9 ;  /* 0x000000ffff097224 */ /* 0x000fe200078e0a09 */
[----:B------:R-:W-:Y:S01]  /*1930*/  ISETP.GE.AND P1, PT, R57, RZ, PT ;  /* 0x000000ff3900720c */ /* 0x000fe20003f26270 */
[----:B------:R-:W-:Y:S01]  /*1940*/  @!P0 IMAD.IADD R16, R16, 0x1, -R7 ;  /* 0x0000000110108824 */ /* 0x000fe200078e0a07 */
[----:B------:R-:W-:Y:S01]  /*1950*/  ISETP.GE.AND P6, PT, R193, RZ, PT ;  /* 0x000000ffc100720c */ /* 0x000fe20003fc6270 */
[----:B------:R-:W-:Y:S01]  /*1960*/  IMAD R18, R7, R9, R18 ;  /* 0x0000000907127224 */ /* 0x000fe200078e0212 */
[----:B------:R-:W-:Y:S01]  /*1970*/  ISETP.GE.AND P0, PT, R192, RZ, PT ;  /* 0x000000ffc000720c */ /* 0x000fe20003f06270 */
[----:B------:R-:W-:Y:S01]  /*1980*/  IMAD.MOV.U32 R11, RZ, RZ, R12 ;  /* 0x000000ffff0b7224 */ /* 0x000fe200078e000c */
[----:B------:R-:W-:Y:S01]  /*1990*/  IABS R57, R158 ;  /* 0x0000009e00397213 */ /* 0x000fe20000000000 */
[----:B------:R-:W-:Y:S01]  /*19a0*/  IMAD.HI.U32 R9, R8, R19, RZ ;  /* 0x0000001308097227 */ /* 0x000fe200078e00ff */
[----:B------:R-:W-:-:S02]  /*19b0*/  CS2R R192, SRZ ;  /* 0x0000000000c07805 */ /* 0x000fc4000001ff00 */
[----:B------:R-:W-:Y:S02]  /*19c0*/  CS2R R108, SRZ ;  /* 0x00000000006c7805 */ /* 0x000fe4000001ff00 */
[----:B------:R-:W-:Y:S01]  /*19d0*/  CS2R R110, SRZ ;  /* 0x00000000006e7805 */ /* 0x000fe2000001ff00 */
[----:B------:R-:W-:Y:S01]  /*19e0*/  @!P3 IMAD.IADD R17, R17, 0x1, -R7 ;  /* 0x000000011111b824 */ /* 0x000fe200078e0a07 */
[C---:B------:R-:W-:Y:S01]  /*19f0*/  ISETP.GT.U32.AND P3, PT, R7.reuse, R16, PT ;  /* 0x000000100700720c */ /* 0x040fe20003f64070 */
[----:B------:R-:W-:Y:S01]  /*1a00*/  @!P5 IMAD.MOV R11, RZ, RZ, -R11 ;  /* 0x000000ffff0bd224 */ /* 0x000fe200078e0a0b */
[C---:B------:R-:W-:Y:S01]  /*1a10*/  ISETP.GT.U32.AND P5, PT, R7.reuse, R18, PT ;  /* 0x000000120700720c */ /* 0x040fe20003fa4070 */
[----:B------:R-:W-:Y:S01]  /*1a20*/  @!P4 IMAD.IADD R14, R14, 0x1, -R7 ;  /* 0x000000010e0ec824 */ /* 0x000fe200078e0a07 */
[----:B------:R-:W-:Y:S01]  /*1a30*/  ISETP.GT.U32.AND P4, PT, R7, R17, PT ;  /* 0x000000110700720c */ /* 0x000fe20003f84070 */
[----:B------:R-:W-:Y:S01]  /*1a40*/  IMAD.HI.U32 R12, R8, R20, RZ ;  /* 0x00000014080c7227 */ /* 0x000fe200078e00ff */
[----:B------:R-:W-:-:S02]  /*1a50*/  CS2R R112, SRZ ;  /* 0x0000000000707805 */ /* 0x000fc4000001ff00 */
[----:B------:R-:W-:Y:S02]  /*1a60*/  CS2R R114, SRZ ;  /* 0x0000000000727805 */ /* 0x000fe4000001ff00 */
[----:B------:R-:W-:Y:S01]  /*1a70*/  CS2R R116, SRZ ;  /* 0x0000000000747805 */ /* 0x000fe2000001ff00 */
[----:B------:R-:W-:Y:S01]  /*1a80*/  IMAD.MOV.U32 R10, RZ, RZ, R14 ;  /* 0x000000ffff0a7224 */ /* 0x000fe200078e000e */
[----:B------:R-:W-:Y:S01]  /*1a90*/  CS2R R118, SRZ ;  /* 0x0000000000767805 */ /* 0x000fe2000001ff00 */
[----:B------:R-:W-:Y:S01]  /*1aa0*/  IMAD.MOV R14, RZ, RZ, -R9 ;  /* 0x000000ffff0e7224 */ /* 0x000fe200078e0a09 */
[----:B------:R-:W-:Y:S01]  /*1ab0*/  UMOV UR35, 0x40000040 ;  /* 0x4000004000237882 */ /* 0x000fe20000000000 */
[--C-:B------:R-:W-:Y:S01]  /*1ac0*/  @!P3 IMAD.IADD R16, R16, 0x1, -R7.reuse ;  /* 0x000000011010b824 */ /* 0x100fe200078e0a07 */
[----:B------:R-:W-:Y:S01]  /*1ad0*/  ISETP.GE.AND P3, PT, R190, RZ, PT ;  /* 0x000000ffbe00720c */ /* 0x000fe20003f66270 */
[----:B------:R-:W-:Y:S01]  /*1ae0*/  @!P5 IMAD.IADD R18, R18, 0x1, -R7 ;  /* 0x000000011212d824 */ /* 0x000fe200078e0a07 */
[----:B------:R-:W-:Y:S01]  /*1af0*/  ISETP.GE.AND P5, PT, R56, RZ, PT ;  /* 0x000000ff3800720c */ /* 0x000fe20003fa6270 */
[----:B------:R-:W-:Y:S01]  /*1b00*/  @!P1 IMAD.MOV R16, RZ, RZ, -R16 ;  /* 0x000000ffff109224 */ /* 0x000fe200078e0a10 */
[----:B------:R-:W-:Y:S01]  /*1b10*/  IABS R56, R162 ;  /* 0x000000a200387213 */ /* 0x000fe20000000000 */
[----:B------:R-:W-:Y:S01]  /*1b20*/  IMAD.MOV R12, RZ, RZ, -R12 ;  /* 0x000000ffff0c7224 */ /* 0x000fe200078e0a0c */
[C---:B------:R-:W-:Y:S01]  /*1b30*/  ISETP.GT.U32.AND P1, PT, R7.reuse, R18, PT ;  /* 0x000000120700720c */ /* 0x040fe20003f24070 */
[----:B------:R-:W-:-:S02]  /*1b40*/  IMAD R19, R7, R14, R19 ;  /* 0x0000000e07137224 */ /* 0x000fc400078e0213 */
[----:B------:R-:W-:Y:S01]  /*1b50*/  @!P4 IMAD.IADD R17, R17, 0x1, -R7 ;  /* 0x000000011111c824 */ /* 0x000fe200078e0a07 */
[----:B------:R-:W-:Y:S01]  /*1b60*/  ISETP.GE.AND P4, PT, R31, RZ, PT ;  /* 0x000000ff1f00720c */ /* 0x000fe20003f86270 */
[C---:B------:R-:W-:Y:S01]  /*1b70*/  IMAD R20, R7.reuse, R12, R20 ;  /* 0x0000000c07147224 */ /* 0x040fe200078e0214 */
[----:B------:R-:W-:Y:S01]  /*1b80*/  IABS R31, R187 ;  /* 0x000000bb001f7213 */ /* 0x000fe20000000000 */
[----:B------:R-:W-:Y:S01]  /*1b90*/  @!P6 IMAD.MOV R17, RZ, RZ, -R17 ;  /* 0x000000ffff11e224 */ /* 0x000fe200078e0a11 */
[----:B------:R-:W-:Y:S01]  /*1ba0*/  ISETP.GT.U32.AND P6, PT, R7, R19, PT ;  /* 0x000000130700720c */ /* 0x000fe20003fc4070 */
[----:B------:R-:W-:-:S04]  /*1bb0*/  IMAD.HI.U32 R9, R8, R21, RZ ;  /* 0x0000001508097227 */ /* 0x000fc800078e00ff */
[----:B------:R-:W-:Y:S01]  /*1bc0*/  @!P1 IMAD.IADD R18, R18, 0x1, -R7 ;  /* 0x0000000112129824 */ /* 0x000fe200078e0a07 */
[----:B------:R-:W-:Y:S01]  /*1bd0*/  ISETP.GT.U32.AND P1, PT, R7, R20, PT ;  /* 0x000000140700720c */ /* 0x000fe20003f24070 */
[----:B------:R-:W-:Y:S02]  /*1be0*/  IMAD.MOV R14, RZ, RZ, -R9 ;  /* 0x000000ffff0e7224 */ /* 0x000fe400078e0a09 */
[----:B------:R-:W-:-:S04]  /*1bf0*/  IMAD.HI.U32 R12, R8, R24, RZ ;  /* 0x00000018080c7227 */ /* 0x000fc800078e00ff */
[----:B------:R-:W-:Y:S02]  /*1c00*/  IMAD R21, R7, R14, R21 ;  /* 0x0000000e07157224 */ /* 0x000fe400078e0215 */
[--C-:B------:R-:W-:Y:S02]  /*1c10*/  @!P6 IMAD.IADD R19, R19, 0x1, -R7.reuse ;  /* 0x000000011313e824 */ /* 0x100fe400078e0a07 */
[----:B------:R-:W-:Y:S01]  /*1c20*/  @!P2 IMAD.MOV R10, RZ, RZ, -R10 ;  /* 0x000000ffff0aa224 */ /* 0x000fe200078e0a0a */
[C---:B------:R-:W-:Y:S01]  /*1c30*/  ISETP.GT.U32.AND P6, PT, R7.reuse, R21, PT ;  /* 0x000000150700720c */ /* 0x040fe20003fc4070 */
[----:B------:R-:W-:Y:S01]  /*1c40*/  @!P1 IMAD.IADD R20, R20, 0x1, -R7 ;  /* 0x0000000114149824 */ /* 0x000fe200078e0a07 */
[----:B------:R-:W-:Y:S01]  /*1c50*/  ISETP.GT.U32.AND P1, PT, R7, R19, PT ;  /* 0x000000130700720c */ /* 0x000fe20003f24070 */
[----:B------:R-:W-:Y:S01]  /*1c60*/  IMAD.MOV R12, RZ, RZ, -R12 ;  /* 0x000000ffff0c7224 */ /* 0x000fe200078e0a0c */
[----:B------:R-:W-:Y:S01]  /*1c70*/  ISETP.GE.AND P2, PT, R191, RZ, PT ;  /* 0x000000ffbf00720c */ /* 0x000fe20003f46270 */
[----:B------:R-:W-:Y:S01]  /*1c80*/  IMAD.HI.U32 R9, R8, R25, RZ ;  /* 0x0000001908097227 */ /* 0x000fe200078e00ff */
[----:B------:R-:W-:-:S03]  /*1c90*/  CS2R R190, SRZ ;  /* 0x0000000000be7805 */ /* 0x000fc6000001ff00 */
[----:B------:R-:W-:Y:S01]  /*1ca0*/  @!P0 IMAD.MOV R18, RZ, RZ, -R18 ;  /* 0x000000ffff128224 */ /* 0x000fe200078e0a12 */
[C---:B------:R-:W-:Y:S01]  /*1cb0*/  ISETP.GT.U32.AND P0, PT, R7.reuse, R20, PT ;  /* 0x000000140700720c */ /* 0x040fe20003f04070 */
[----:B------:R-:W-:Y:S02]  /*1cc0*/  IMAD R24, R7, R12, R24 ;  /* 0x0000000c07187224 */ /* 0x000fe400078e0218 */
[----:B------:R-:W-:-:S04]  /*1cd0*/  IMAD.HI.U32 R12, R8, R26, RZ ;  /* 0x0000001a080c7227 */ /* 0x000fc800078e00ff */
[----:B------:R-:W-:Y:S02]  /*1ce0*/  IMAD.MOV R14, RZ, RZ, -R9 ;  /* 0x000000ffff0e7224 */ /* 0x000fe400078e0a09 */
[----:B------:R-:W-:Y:S02]  /*1cf0*/  @!P6 IMAD.IADD R21, R21, 0x1, -R7 ;  /* 0x000000011515e824 */ /* 0x000fe400078e0a07 */
[----:B------:R-:W-:Y:S02]  /*1d00*/  IMAD.MOV R12, RZ, RZ, -R12 ;  /* 0x000000ffff0c7224 */ /* 0x000fe400078e0a0c */
[C---:B------:R-:W-:Y:S01]  /*1d10*/  IMAD R25, R7.reuse, R14, R25 ;  /* 0x0000000e07197224 */ /* 0x040fe200078e0219 */
[----:B------:R-:W-:Y:S01]  /*1d20*/  ISETP.GT.U32.AND P6, PT, R7, R21, PT ;  /* 0x000000150700720c */ /* 0x000fe20003fc4070 */
[----:B------:R-:W-:Y:S01]  /*1d30*/  @!P1 IMAD.IADD R19, R19, 0x1, -R7 ;  /* 0x0000000113139824 */ /* 0x000fe200078e0a07 */
[C---:B------:R-:W-:Y:S01]  /*1d40*/  ISETP.GT.U32.AND P1, PT, R7.reuse, R24, PT ;  /* 0x000000180700720c */ /* 0x040fe20003f24070 */
[----:B------:R-:W-:-:S02]  /*1d50*/  IMAD R26, R7, R12, R26 ;  /* 0x0000000c071a7224 */ /* 0x000fc400078e021a */
[----:B------:R-:W-:Y:S01]  /*1d60*/  @!P2 IMAD.MOV R19, RZ, RZ, -R19 ;  /* 0x000000ffff13a224 */ /* 0x000fe200078e0a13 */
[----:B------:R-:W-:Y:S01]  /*1d70*/  ISETP.GT.U32.AND P2, PT, R7, R25, PT ;  /* 0x000000190700720c */ /* 0x000fe20003f44070 */
[----:B------:R-:W-:-:S04]  /*1d80*/  IMAD.HI.U32 R9, R8, R31, RZ ;  /* 0x0000001f08097227 */ /* 0x000fc800078e00ff */
[----:B------:R-:W-:Y:S02]  /*1d90*/  IMAD.MOV R22, RZ, RZ, -R13 ;  /* 0x000000ffff167224 */ /* 0x000fe400078e0a0d */
[----:B------:R-:W-:Y:S01]  /*1da0*/  @!P0 IMAD.IADD R20, R20, 0x1, -R7 ;  /* 0x0000000114148824 */ /* 0x000fe200078e0a07 */
[C---:B------:R-:W-:Y:S01]  /*1db0*/  ISETP.GT.U32.AND P0, PT, R7.reuse, R26, PT ;  /* 0x0000001a0700720c */ /* 0x040fe20003f04070 */
[----:B------:R-:W-:Y:S02]  /*1dc0*/  IMAD.MOV R14, RZ, RZ, -R9 ;  /* 0x000000ffff0e7224 */ /* 0x000fe400078e0a09 */
[----:B------:R-:W-:Y:S02]  /*1dd0*/  IMAD R27, R7, R22, R27 ;  /* 0x00000016071b7224 */ /* 0x000fe400078e021b */
[--C-:B------:R-:W-:Y:S02]  /*1de0*/  @!P6 IMAD.IADD R21, R21, 0x1, -R7.reuse ;  /* 0x000000011515e824 */ /* 0x100fe400078e0a07 */
[----:B------:R-:W-:Y:S01]  /*1df0*/  @!P1 IMAD.IADD R24, R24, 0x1, -R7 ;  /* 0x0000000118189824 */ /* 0x000fe200078e0a07 */
[C---:B------:R-:W-:Y:S01]  /*1e00*/  ISETP.GT.U32.AND P6, PT, R7.reuse, R27, PT ;  /* 0x0000001b0700720c */ /* 0x040fe20003fc4070 */
[----:B------:R-:W-:Y:S01]  /*1e10*/  IMAD R31, R7, R14, R31 ;  /* 0x0000000e071f7224 */ /* 0x000fe200078e021f */
[----:B------:R-:W-:Y:S01]  /*1e20*/  ISETP.GE.AND P1, PT, R189, RZ, PT ;  /* 0x000000ffbd00720c */ /* 0x000fe20003f26270 */
[----:B------:R-:W-:Y:S01]  /*1e30*/  @!P2 IMAD.IADD R25, R25, 0x1, -R7 ;  /* 0x000000011919a824 */ /* 0x000fe200078e0a07 */
[C---:B------:R-:W-:Y:S01]  /*1e40*/  ISETP.GT.U32.AND P2, PT, R7.reuse, R24, PT ;  /* 0x000000180700720c */ /* 0x040fe20003f44070 */
[----:B------:R-:W-:Y:S01]  /*1e50*/  @!P4 IMAD.MOV R21, RZ, RZ, -R21 ;  /* 0x000000ffff15c224 */ /* 0x000fe200078e0a15 */
[----:B------:R-:W-:Y:S01]  /*1e60*/  ISETP.GT.U32.AND P4, PT, R7, R31, PT ;  /* 0x0000001f0700720c */ /* 0x000fe20003f84070 */
[----:B------:R-:W-:Y:S01]  /*1e70*/  IMAD.HI.U32 R12, R8, R32, RZ ;  /* 0x00000020080c7227 */ /* 0x000fe200078e00ff */
[----:B------:R-:W-:-:S03]  /*1e80*/  IABS R14, R184 ;  /* 0x000000b8000e7213 */ /* 0x000fc60000000000 */
[----:B------:R-:W-:Y:S01]  /*1e90*/  @!P0 IMAD.IADD R26, R26, 0x1, -R7 ;  /* 0x000000011a1a8824 */ /* 0x000fe200078e0a07 */
[----:B------:R-:W-:Y:S01]  /*1ea0*/  ISETP.GT.U32.AND P0, PT, R7, R25, PT ;  /* 0x000000190700720c */ /* 0x000fe20003f04070 */
[----:B------:R-:W-:Y:S02]  /*1eb0*/  IMAD.MOV R12, RZ, RZ, -R12 ;  /* 0x000000ffff0c7224 */ /* 0x000fe400078e0a0c */
[----:B------:R-:W-:-:S04]  /*1ec0*/  IMAD.HI.U32 R13, R8, R33, RZ ;  /* 0x00000021080d7227 */ /* 0x000fc800078e00ff */
[----:B------:R-:W-:Y:S02]  /*1ed0*/  IMAD R32, R7, R12, R32 ;  /* 0x0000000c07207224 */ /* 0x000fe400078e0220 */
[----:B------:R-:W-:Y:S01]  /*1ee0*/  @!P6 IMAD.IADD R27, R27, 0x1, -R7 ;  /* 0x000000011b1be824 */ /* 0x000fe200078e0a07 */
[C---:B------:R-:W-:Y:S01]  /*1ef0*/  ISETP.GT.U32.AND P6, PT, R7.reuse, R26, PT ;  /* 0x0000001a0700720c */ /* 0x040fe20003fc4070 */
[----:B------:R-:W-:Y:S01]  /*1f00*/  IMAD.MOV R22, RZ, RZ, -R13 ;  /* 0x000000ffff167224 */ /* 0x000fe200078e0a0d */
[----:B------:R-:W-:Y:S01]  /*1f10*/  IABS R13, R183 ;  /* 0x000000b7000d7213 */ /* 0x000fe20000000000 */
[--C-:B------:R-:W-:Y:S01]  /*1f20*/  @!P2 IMAD.IADD R24, R24, 0x1, -R7.reuse ;  /* 0x000000011818a824 */ /* 0x100fe200078e0a07 */
[----:B------:R-:W-:Y:S01]  /*1f30*/  ISETP.GT.U32.AND P2, PT, R7, R32, PT ;  /* 0x000000200700720c */ /* 0x000fe20003f44070 */
[----:B------:R-:W-:Y:S01]  /*1f40*/  @!P4 IMAD.IADD R31, R31, 0x1, -R7 ;  /* 0x000000011f1fc824 */ /* 0x000fe200078e0a07 */
[----:B------:R-:W-:Y:S01]  /*1f50*/  ISETP.GE.AND P4, PT, R187, RZ, PT ;  /* 0x000000ffbb00720c */ /* 0x000fe20003f86270 */
[----:B------:R-:W-:-:S04]  /*1f60*/  IMAD.HI.U32 R9, R8, R34, RZ ;  /* 0x0000002208097227 */ /* 0x000fc800078e00ff */
[----:B------:R-:W-:Y:S01]  /*1f70*/  @!P0 IMAD.IADD R25, R25, 0x1, -R7 ;  /* 0x0000000119198824 */ /* 0x000fe200078e0a07 */
[----:B------:R-:W-:Y:S01]  /*1f80*/  ISETP.GE.AND P0, PT, R185, RZ, PT ;  /* 0x000000ffb900720c */ /* 0x000fe20003f06270 */
[----:B------:R-:W-:Y:S01]  /*1f90*/  @!P5 IMAD.MOV R24, RZ, RZ, -R24 ;  /* 0x000000ffff18d224 */ /* 0x000fe200078e0a18 */
[----:B------:R-:W-:Y:S01]  /*1fa0*/  ISETP.GT.U32.AND P5, PT, R7, R31, PT ;  /* 0x0000001f0700720c */ /* 0x000fe20003fa4070 */
[----:B------:R-:W-:Y:S02]  /*1fb0*/  IMAD.MOV R12, RZ, RZ, -R9 ;  /* 0x000000ffff0c7224 */ /* 0x000fe400078e0a09 */
[----:B------:R-:W-:-:S04]  /*1fc0*/  IMAD.HI.U32 R9, R8, R13, RZ ;  /* 0x0000000d08097227 */ /* 0x000fc800078e00ff */
[C---:B------:R-:W-:Y:S02]  /*1fd0*/  IMAD R33, R7.reuse, R22, R33 ;  /* 0x0000001607217224 */ /* 0x040fe400078e0221 */
[C---:B------:R-:W-:Y:S02]  /*1fe0*/  IMAD R34, R7.reuse, R12, R34 ;  /* 0x0000000c07227224 */ /* 0x040fe400078e0222 */
[----:B------:R-:W-:Y:S02]  /*1ff0*/  IMAD.MOV R12, RZ, RZ, -R9 ;  /* 0x000000ffff0c7224 */ /* 0x000fe400078e0a09 */
[--C-:B------:R-:W-:Y:S01]  /*2000*/  @!P6 IMAD.IADD R26, R26, 0x1, -R7.reuse ;  /* 0x000000011a1ae824 */ /* 0x100fe200078e0a07 */
[C---:B------:R-:W-:Y:S01]  /*2010*/  ISETP.GT.U32.AND P6, PT, R7.reuse, R33, PT ;  /* 0x000000210700720c */ /* 0x040fe20003fc4070 */
[----:B------:R-:W-:Y:S01]  /*2020*/  @!P2 IMAD.IADD R32, R32, 0x1, -R7 ;  /* 0x000000012020a824 */ /* 0x000fe200078e0a07 */
[----:B------:R-:W-:Y:S01]  /*2030*/  ISETP.GE.AND P2, PT, R188, RZ, PT ;  /* 0x000000ffbc00720c */ /* 0x000fe20003f46270 */
[C---:B------:R-:W-:Y:S01]  /*2040*/  IMAD R12, R7.reuse, R12, R13 ;  /* 0x0000000c070c7224 */ /* 0x040fe200078e020d */
[----:B------:R-:W-:Y:S01]  /*2050*/  CS2R R188, SRZ ;  /* 0x0000000000bc7805 */ /* 0x000fe2000001ff00 */
[----:B------:R-:W-:Y:S01]  /*2060*/  @!P1 IMAD.MOV R25, RZ, RZ, -R25 ;  /* 0x000000ffff199224 */ /* 0x000fe200078e0a19 */
[C---:B------:R-:W-:Y:S01]  /*2070*/  ISETP.GT.U32.AND P1, PT, R7.reuse, R32, PT ;  /* 0x000000200700720c */ /* 0x040fe20003f24070 */
[----:B------:R-:W-:Y:S01]  /*2080*/  @!P0 IMAD.MOV R26, RZ, RZ, -R26 ;  /* 0x000000ffff1a8224 */ /* 0x000fe200078e0a1a */
[----:B------:R-:W-:Y:S01]  /*2090*/  ISETP.GT.U32.AND P0, PT, R7, R34, PT ;  /* 0x000000220700720c */ /* 0x000fe20003f04070 */
[----:B------:R-:W-:Y:S01]  /*20a0*/  @!P5 IMAD.IADD R31, R31, 0x1, -R7 ;  /* 0x000000011f1fd824 */ /* 0x000fe200078e0a07 */
[----:B------:R-:W-:Y:S01]  /*20b0*/  ISETP.GT.U32.AND P5, PT, R7, R12, PT ;  /* 0x0000000c0700720c */ /* 0x000fe20003fa4070 */
[----:B------:R-:W-:-:S04]  /*20c0*/  IMAD.HI.U32 R9, R8, R14, RZ ;  /* 0x0000000e08097227 */ /* 0x000fc800078e00ff */
[----:B------:R-:W-:Y:S02]  /*20d0*/  @!P6 IMAD.IADD R33, R33, 0x1, -R7 ;  /* 0x000000012121e824 */ /* 0x000fe400078e0a07 */
[----:B------:R-:W-:Y:S02]  /*20e0*/  IMAD.MOV R9, RZ, RZ, -R9 ;  /* 0x000000ffff097224 */ /* 0x000fe400078e0a09 */
[--C-:B------:R-:W-:Y:S01]  /*20f0*/  @!P1 IMAD.IADD R32, R32, 0x1, -R7.reuse ;  /* 0x0000000120209824 */ /* 0x100fe200078e0a07 */
[C---:B------:R-:W-:Y:S01]  /*2100*/  ISETP.GT.U32.AND P6, PT, R7.reuse, R33, PT ;  /* 0x000000210700720c */ /* 0x040fe20003fc4070 */
[--C-:B------:R-:W-:Y:S01]  /*2110*/  @!P0 IMAD.IADD R34, R34, 0x1, -R7.reuse ;  /* 0x0000000122228824 */ /* 0x100fe200078e0a07 */
[----:B------:R-:W-:Y:S01]  /*2120*/  ISETP.GE.AND P1, PT, R182, RZ, PT ;  /* 0x000000ffb600720c */ /* 0x000fe20003f26270 */
[----:B------:R-:W-:Y:S01]  /*2130*/  @!P5 IMAD.IADD R12, R12, 0x1, -R7 ;  /* 0x000000010c0cd824 */ /* 0x000fe200078e0a07 */
[----:B------:R-:W-:Y:S01]  /*2140*/  ISETP.GE.AND P0, PT, R184, RZ, PT ;  /* 0x000000ffb800720c */ /* 0x000fe20003f06270 */
[C---:B------:R-:W-:Y:S01]  /*2150*/  IMAD R14, R7.reuse, R9, R14 ;  /* 0x00000009070e7224 */ /* 0x040fe200078e020e */
[----:B------:R-:W-:Y:S01]  /*2160*/  CS2R R184, SRZ ;  /* 0x0000000000b87805 */ /* 0x000fe2000001ff00 */
[----:B------:R-:W-:Y:S01]  /*2170*/  @!P4 IMAD.MOV R31, RZ, RZ, -R31 ;  /* 0x000000ffff1fc224 */ /* 0x000fe200078e0a1f */
[C---:B------:R-:W-:Y:S01]  /*2180*/  ISETP.GT.U32.AND P4, PT, R7.reuse, R34, PT ;  /* 0x000000220700720c */ /* 0x040fe20003f84070 */
[----:B------:R-:W-:Y:S01]  /*2190*/  @!P2 IMAD.MOV R32, RZ, RZ, -R32 ;  /* 0x000000ffff20a224 */ /* 0x000fe200078e0a20 */
[C---:B------:R-:W-:Y:S01]  /*21a0*/  ISETP.GT.U32.AND P5, PT, R7.reuse, R12, PT ;  /* 0x0000000c0700720c */ /* 0x040fe20003fa4070 */
[----:B------:R-:W-:Y:S01]  /*21b0*/  IMAD.HI.U32 R9, R8, R35, RZ ;  /* 0x0000002308097227 */ /* 0x000fe200078e00ff */
[----:B------:R-:W-:-:S03]  /*21c0*/  ISETP.GT.U32.AND P2, PT, R7, R14, PT ;  /* 0x0000000e0700720c */ /* 0x000fc60003f44070 */
[----:B------:R-:W-:Y:S01]  /*21d0*/  @!P6 IMAD.IADD R33, R33, 0x1, -R7 ;  /* 0x000000012121e824 */ /* 0x000fe200078e0a07 */
[----:B------:R-:W-:Y:S01]  /*21e0*/  ISETP.GE.AND P6, PT, R183, RZ, PT ;  /* 0x000000ffb700720c */ /* 0x000fe20003fc6270 */
[----:B------:R-:W-:Y:S01]  /*21f0*/  IMAD.MOV R22, RZ, RZ, -R9 ;  /* 0x000000ffff167224 */ /* 0x000fe200078e0a09 */
[----:B------:R-:W-:Y:S01]  /*2200*/  CS2R R182, SRZ ;  /* 0x0000000000b67805 */ /* 0x000fe2000001ff00 */
[----:B------:R-:W-:-:S04]  /*2210*/  IMAD.HI.U32 R13, R8, R36, RZ ;  /* 0x00000024080d7227 */ /* 0x000fc800078e00ff */
[--C-:B------:R-:W-:Y:S01]  /*2220*/  @!P4 IMAD.IADD R34, R34, 0x1, -R7.reuse ;  /* 0x000000012222c824 */ /* 0x100fe200078e0a07 */
[----:B------:R-:W-:Y:S01]  /*2230*/  ISETP.GE.AND P4, PT, R180, RZ, PT ;  /* 0x000000ffb400720c */ /* 0x000fe20003f86270 */
[--C-:B------:R-:W-:Y:S01]  /*2240*/  @!P5 IMAD.IADD R12, R12, 0x1, -R7.reuse ;  /* 0x000000010c0cd824 */ /* 0x100fe200078e0a07 */
[----:B------:R-:W-:Y:S01]  /*2250*/  ISETP.GE.AND P5, PT, R29, RZ, PT ;  /* 0x000000ff1d00720c */ /* 0x000fe20003fa6270 */
[----:B------:R-:W-:Y:S01]  /*2260*/  @!P2 IMAD.IADD R14, R14, 0x1, -R7 ;  /* 0x000000010e0ea824 */ /* 0x000fe200078e0a07 */
[----:B------:R-:W-:Y:S01]  /*2270*/  ISETP.GE.AND P2, PT, R30, RZ, PT ;  /* 0x000000ff1e00720c */ /* 0x000fe20003f46270 */
[C---:B------:R-:W-:Y:S02]  /*2280*/  IMAD R35, R7.reuse, R22, R35 ;  /* 0x0000001607237224 */ /* 0x040fe400078e0223 */
[----:B------:R-:W-:Y:S01]  /*2290*/  @!P1 IMAD.MOV R34, RZ, RZ, -R34 ;  /* 0x000000ffff229224 */ /* 0x000fe200078e0a22 */
[----:B------:R-:W-:Y:S01]  /*22a0*/  ISETP.GT.U32.AND P1, PT, R7, R14, PT ;  /* 0x0000000e0700720c */ /* 0x000fe20003f24070 */
[----:B------:R-:W-:-:S02]  /*22b0*/  IMAD.MOV.U32 R29, RZ, RZ, R12 ;  /* 0x000000ffff1d7224 */ /* 0x000fc400078e000c */
[----:B------:R-:W-:Y:S02]  /*22c0*/  IMAD.MOV R13, RZ, RZ, -R13 ;  /* 0x000000ffff0d7224 */ /* 0x000fe400078e0a0d */
[----:B------:R-:W-:Y:S01]  /*22d0*/  @!P6 IMAD.MOV R29, RZ, RZ, -R29 ;  /* 0x000000ffff1de224 */ /* 0x000fe200078e0a1d */
[----:B------:R-:W-:Y:S01]  /*22e0*/  ISETP.GT.U32.AND P6, PT, R7, R35, PT ;  /* 0x000000230700720c */ /* 0x000fe20003fc4070 */
[----:B------:R-:W-:-:S04]  /*22f0*/  IMAD.HI.U32 R9, R8, R37, RZ ;  /* 0x0000002508097227 */ /* 0x000fc800078e00ff */
[----:B------:R-:W-:Y:S01]  /*2300*/  @!P3 IMAD.MOV R20, RZ, RZ, -R20 ;  /* 0x000000ffff14b224 */ /* 0x000fe200078e0a14 */
[C---:B------:R-:W-:Y:S01]  /*2310*/  ISETP.GT.U32.AND P3, PT, R7.reuse, R27, PT ;  /* 0x0000001b0700720c */ /* 0x040fe20003f64070 */
[C---:B------:R-:W-:Y:S02]  /*2320*/  IMAD R36, R7.reuse, R13, R36 ;  /* 0x0000000d07247224 */ /* 0x040fe400078e0224 */
[----:B------:R-:W-:Y:S02]  /*2330*/  IMAD.MOV R22, RZ, RZ, -R9 ;  /* 0x000000ffff167224 */ /* 0x000fe400078e0a09 */
[----:B------:R-:W-:Y:S01]  /*2340*/  @!P1 IMAD.IADD R14, R14, 0x1, -R7 ;  /* 0x000000010e0e9824 */ /* 0x000fe200078e0a07 */
[C---:B------:R-:W-:Y:S01]  /*2350*/  ISETP.GT.U32.AND P1, PT, R7.reuse, R36, PT ;  /* 0x000000240700720c */ /* 0x040fe20003f24070 */
[----:B------:R-:W-:Y:S02]  /*2360*/  IMAD R37, R7, R22, R37 ;  /* 0x0000001607257224 */ /* 0x000fe400078e0225 */
[----:B------:R-:W-:-:S02]  /*2370*/  @!P6 IMAD.IADD R35, R35, 0x1, -R7 ;  /* 0x000000012323e824 */ /* 0x000fc400078e0a07 */
[----:B------:R-:W-:Y:S01]  /*2380*/  IMAD.HI.U32 R13, R8, R41, RZ ;  /* 0x00000029080d7227 */ /* 0x000fe200078e00ff */
[----:B------:R-:W-:-:S03]  /*2390*/  ISETP.GT.U32.AND P6, PT, R7, R37, PT ;  /* 0x000000250700720c */ /* 0x000fc60003fc4070 */
[----:B------:R-:W-:Y:S01]  /*23a0*/  @!P3 IMAD.IADD R27, R27, 0x1, -R7 ;  /* 0x000000011b1bb824 */ /* 0x000fe200078e0a07 */
[----:B------:R-:W-:Y:S01]  /*23b0*/  ISETP.GE.AND P3, PT, R186, RZ, PT ;  /* 0x000000ffba00720c */ /* 0x000fe20003f66270 */
[----:B------:R-:W-:Y:S01]  /*23c0*/  IMAD.MOV R30, RZ, RZ, -R13 ;  /* 0x000000ffff1e7224 */ /* 0x000fe200078e0a0d */
[----:B------:R-:W-:Y:S01]  /*23d0*/  CS2R R186, SRZ ;  /* 0x0000000000ba7805 */ /* 0x000fe2000001ff00 */
[----:B------:R-:W-:-:S04]  /*23e0*/  IMAD.HI.U32 R12, R8, R38, RZ ;  /* 0x00000026080c7227 */ /* 0x000fc800078e00ff */
[C---:B------:R-:W-:Y:S02]  /*23f0*/  IMAD R41, R7.reuse, R30, R41 ;  /* 0x0000001e07297224 */ /* 0x040fe400078e0229 */
[--C-:B------:R-:W-:Y:S01]  /*2400*/  @!P1 IMAD.IADD R36, R36, 0x1, -R7.reuse ;  /* 0x0000000124249824 */ /* 0x100fe200078e0a07 */
[----:B------:R-:W-:Y:S01]  /*2410*/  ISETP.GT.U32.AND P1, PT, R7, R35, PT ;  /* 0x000000230700720c */ /* 0x000fe20003f24070 */
[----:B------:R-:W-:Y:S02]  /*2420*/  IMAD.MOV.U32 R30, RZ, RZ, R14 ;  /* 0x000000ffff1e7224 */ /* 0x000fe400078e000e */
[----:B------:R-:W-:Y:S02]  /*2430*/  IMAD.MOV R12, RZ, RZ, -R12 ;  /* 0x000000ffff0c7224 */ /* 0x000fe400078e0a0c */
[----:B------:R-:W-:Y:S02]  /*2440*/  @!P6 IMAD.IADD R37, R37, 0x1, -R7 ;  /* 0x000000012525e824 */ /* 0x000fe400078e0a07 */
[----:B------:R-:W-:Y:S01]  /*2450*/  @!P0 IMAD.MOV R30, RZ, RZ, -R30 ;  /* 0x000000ffff1e8224 */ /* 0x000fe200078e0a1e */
[C---:B------:R-:W-:Y:S01]  /*2460*/  ISETP.GT.U32.AND P0, PT, R7.reuse, R36, PT ;  /* 0x000000240700720c */ /* 0x040fe20003f04070 */
[C---:B------:R-:W-:Y:S01]  /*2470*/  IMAD R38, R7.reuse, R12, R38 ;  /* 0x0000000c07267224 */ /* 0x040fe200078e0226 */
[----:B------:R-:W-:Y:S01]  /*2480*/  ISETP.GT.U32.AND P6, PT, R7, R37, PT ;  /* 0x000000250700720c */ /* 0x000fe20003fc4070 */
[----:B------:R-:W-:-:S04]  /*2490*/  IMAD.HI.U32 R12, R8, R40, RZ ;  /* 0x00000028080c7227 */ /* 0x000fc800078e00ff */
[----:B------:R-:W-:Y:S01]  /*24a0*/  @!P3 IMAD.MOV R27, RZ, RZ, -R27 ;  /* 0x000000ffff1bb224 */ /* 0x000fe200078e0a1b */
[----:B------:R-:W-:Y:S01]  /*24b0*/  ISETP.GE.AND P3, PT, R181, RZ, PT ;  /* 0x000000ffb500720c */ /* 0x000fe20003f66270 */
[----:B------:R-:W-:Y:S01]  /*24c0*/  IMAD.MOV R12, RZ, RZ, -R12 ;  /* 0x000000ffff0c7224 */ /* 0x000fe200078e0a0c */
[----:B------:R-:W-:Y:S01]  /*24d0*/  CS2R R180, SRZ ;  /* 0x0000000000b47805 */ /* 0x000fe2000001ff00 */
[----:B------:R-:W-:-:S04]  /*24e0*/  IMAD.HI.U32 R9, R8, R39, RZ ;  /* 0x0000002708097227 */ /* 0x000fc800078e00ff */
[----:B------:R-:W-:Y:S02]  /*24f0*/  IMAD R40, R7, R12, R40 ;  /* 0x0000000c07287224 */ /* 0x000fe400078e0228 */
[--C-:B------:R-:W-:Y:S02]  /*2500*/  @!P0 IMAD.IADD R36, R36, 0x1, -R7.reuse ;  /* 0x0000000124248824 */ /* 0x100fe400078e0a07 */
[----:B------:R-:W-:Y:S01]  /*2510*/  @!P6 IMAD.IADD R37, R37, 0x1, -R7 ;  /* 0x000000012525e824 */ /* 0x000fe200078e0a07 */
[----:B------:R-:W-:Y:S01]  /*2520*/  ISETP.GT.U32.AND P0, PT, R7, R40, PT ;  /* 0x000000280700720c */ /* 0x000fe20003f04070 */
[----:B------:R-:W-:Y:S01]  /*2530*/  @!P3 IMAD.MOV R33, RZ, RZ, -R33 ;  /* 0x000000ffff21b224 */ /* 0x000fe200078e0a21 */
[----:B------:R-:W-:Y:S01]  /*2540*/  ISETP.GE.AND P3, PT, R179, RZ, PT ;  /* 0x000000ffb300720c */ /* 0x000fe20003f66270 */
[----:B------:R-:W-:Y:S01]  /*2550*/  IMAD.MOV R22, RZ, RZ, -R9 ;  /* 0x000000ffff167224 */ /* 0x000fe200078e0a09 */
[----:B------:R-:W-:Y:S01]  /*2560*/  ISETP.GT.U32.AND P6, PT, R7, R41, PT ;  /* 0x000000290700720c */ /* 0x000fe20003fc4070 */
[----:B------:R-:W-:Y:S01]  /*2570*/  @!P1 IMAD.IADD R35, R35, 0x1, -R7 ;  /* 0x0000000123239824 */ /* 0x000fe200078e0a07 */
[C---:B------:R-:W-:Y:S01]  /*2580*/  ISETP.GT.U32.AND P1, PT, R7.reuse, R38, PT ;  /* 0x000000260700720c */ /* 0x040fe20003f24070 */
[----:B------:R-:W-:-:S02]  /*2590*/  IMAD R39, R7, R22, R39 ;  /* 0x0000001607277224 */ /* 0x000fc400078e0227 */
[----:B------:R-:W-:-:S04]  /*25a0*/  IMAD.HI.U32 R9, R8, R42, RZ ;  /* 0x0000002a08097227 */ /* 0x000fc800078e00ff */
[----:B------:R-:W-:Y:S02]  /*25b0*/  @!P0 IMAD.IADD R40, R40, 0x1, -R7 ;  /* 0x0000000128288824 */ /* 0x000fe400078e0a07 */
[----:B------:R-:W-:Y:S01]  /*25c0*/  @!P3 IMAD.MOV R35, RZ, RZ, -R35 ;  /* 0x000000ffff23b224 */ /* 0x000fe200078e0a23 */
[----:B------:R-:W-:Y:S01]  /*25d0*/  ISETP.GT.U32.AND P3, PT, R7, R39, PT ;  /* 0x000000270700720c */ /* 0x000fe20003f64070 */
[----:B------:R-:W-:Y:S01]  /*25e0*/  @!P6 IMAD.IADD R41, R41, 0x1, -R7 ;  /* 0x000000012929e824 */ /* 0x000fe200078e0a07 */
[----:B------:R-:W-:Y:S01]  /*25f0*/  ISETP.GT.U32.AND P6, PT, R7, R40, PT ;  /* 0x000000280700720c */ /* 0x000fe20003fc4070 */
[----:B------:R-:W-:-:S04]  /*2600*/  IMAD.HI.U32 R13, R8, R44, RZ ;  /* 0x0000002c080d7227 */ /* 0x000fc800078e00ff */
[----:B------:R-:W-:Y:S02]  /*2610*/  IMAD.MOV R9, RZ, RZ, -R9 ;  /* 0x000000ffff097224 */ /* 0x000fe400078e0a09 */
[----:B------:R-:W-:Y:S02]  /*2620*/  IMAD.MOV R13, RZ, RZ, -R13 ;  /* 0x000000ffff0d7224 */ /* 0x000fe400078e0a0d */
[C---:B------:R-:W-:Y:S02]  /*2630*/  IMAD R42, R7.reuse, R9, R42 ;  /* 0x00000009072a7224 */ /* 0x040fe400078e022a */
[C---:B------:R-:W-:Y:S02]  /*2640*/  IMAD R44, R7.reuse, R13, R44 ;  /* 0x0000000d072c7224 */ /* 0x040fe400078e022c */
[----:B------:R-:W-:Y:S01]  /*2650*/  @!P5 IMAD.MOV R37, RZ, RZ, -R37 ;  /* 0x000000ffff25d224 */ /* 0x000fe200078e0a25 */
[----:B------:R-:W-:Y:S01]  /*2660*/  ISETP.GT.U32.AND P5, PT, R7, R42, PT ;  /* 0x0000002a0700720c */ /* 0x000fe20003fa4070 */
[----:B------:R-:W-:-:S02]  /*2670*/  @!P3 IMAD.IADD R39, R39, 0x1, -R7 ;  /* 0x000000012727b824 */ /* 0x000fc400078e0a07 */
[----:B------:R-:W-:Y:S01]  /*2680*/  @!P6 IMAD.IADD R40, R40, 0x1, -R7 ;  /* 0x000000012828e824 */ /* 0x000fe200078e0a07 */
[C---:B------:R-:W-:Y:S01]  /*2690*/  ISETP.GT.U32.AND P6, PT, R7.reuse, R44, PT ;  /* 0x0000002c0700720c */ /* 0x040fe20003fc4070 */
[----:B------:R-:W-:Y:S01]  /*26a0*/  IMAD.HI.U32 R12, R8, R43, RZ ;  /* 0x0000002b080c7227 */ /* 0x000fe200078e00ff */
[----:B------:R-:W-:-:S03]  /*26b0*/  ISETP.GT.U32.AND P0, PT, R7, R39, PT ;  /* 0x000000270700720c */ /* 0x000fc60003f04070 */
[----:B------:R-:W-:Y:S02]  /*26c0*/  IMAD.MOV R12, RZ, RZ, -R12 ;  /* 0x000000ffff0c7224 */ /* 0x000fe400078e0a0c */
[----:B------:R-:W-:-:S04]  /*26d0*/  IMAD.HI.U32 R9, R8, R45, RZ ;  /* 0x0000002d08097227 */ /* 0x000fc800078e00ff */
[----:B------:R-:W-:Y:S01]  /*26e0*/  @!P5 IMAD.IADD R42, R42, 0x1, -R7 ;  /* 0x000000012a2ad824 */ /* 0x000fe200078e0a07 */
[----:B------:R-:W-:Y:S01]  /*26f0*/  ISETP.GE.AND P5, PT, R176, RZ, PT ;  /* 0x000000ffb000720c */ /* 0x000fe20003fa6270 */
[C---:B------:R-:W-:Y:S02]  /*2700*/  IMAD R43, R7.reuse, R12, R43 ;  /* 0x0000000c072b7224 */ /* 0x040fe400078e022b */
[----:B------:R-:W-:Y:S01]  /*2710*/  @!P6 IMAD.IADD R44, R44, 0x1, -R7 ;  /* 0x000000012c2ce824 */ /* 0x000fe200078e0a07 */
[----:B------:R-:W-:Y:S01]  /*2720*/  ISETP.GT.U32.AND P6, PT, R7, R42, PT ;  /* 0x0000002a0700720c */ /* 0x000fe20003fc4070 */
[----:B------:R-:W-:Y:S02]  /*2730*/  IMAD.MOV R12, RZ, RZ, -R9 ;  /* 0x000000ffff0c7224 */ /* 0x000fe400078e0a09 */
[----:B------:R-:W-:-:S04]  /*2740*/  IMAD.HI.U32 R9, R8, R46, RZ ;  /* 0x0000002e08097227 */ /* 0x000fc800078e00ff */
[----:B------:R-:W-:Y:S01]  /*2750*/  @!P0 IMAD.IADD R39, R39, 0x1, -R7 ;  /* 0x0000000127278824 */ /* 0x000fe200078e0a07 */
[----:B------:R-:W-:Y:S01]  /*2760*/  ISETP.GE.AND P0, PT, R174, RZ, PT ;  /* 0x000000ffae00720c */ /* 0x000fe20003f06270 */
[----:B------:R-:W-:Y:S02]  /*2770*/  IMAD.MOV R9, RZ, RZ, -R9 ;  /* 0x000000ffff097224 */ /* 0x000fe400078e0a09 */
[----:B------:R-:W-:Y:S01]  /*2780*/  @!P1 IMAD.IADD R38, R38, 0x1, -R7 ;  /* 0x0000000126269824 */ /* 0x000fe200078e0a07 */
[----:B------:R-:W-:Y:S01]  /*2790*/  ISETP.GE.AND P1, PT, R178, RZ, PT ;  /* 0x000000ffb200720c */ /* 0x000fe20003f26270 */
[C---:B------:R-:W-:Y:S01]  /*27a0*/  IMAD R46, R7.reuse, R9, R46 ;  /* 0x00000009072e7224 */ /* 0x040fe200078e022e */
[----:B------:R-:W-:Y:S01]  /*27b0*/  CS2R R178, SRZ ;  /* 0x0000000000b27805 */ /* 0x000fe2000001ff00 */
[C---:B------:R-:W-:Y:S01]  /*27c0*/  IMAD R45, R7.reuse, R12, R45 ;  /* 0x0000000c072d7224 */ /* 0x040fe200078e022d */
[C---:B------:R-:W-:Y:S01]  /*27d0*/  ISETP.GT.U32.AND P3, PT, R7.reuse, R38, PT ;  /* 0x000000260700720c */ /* 0x040fe20003f64070 */
[----:B------:R-:W-:Y:S01]  /*27e0*/  @!P6 IMAD.IADD R42, R42, 0x1, -R7 ;  /* 0x000000012a2ae824 */ /* 0x000fe200078e0a07 */
[----:B------:R-:W-:Y:S01]  /*27f0*/  ISETP.GT.U32.AND P6, PT, R7, R46, PT ;  /* 0x0000002e0700720c */ /* 0x000fe20003fc4070 */
[----:B------:R-:W-:-:S04]  /*2800*/  IMAD.HI.U32 R9, R8, R47, RZ ;  /* 0x0000002f08097227 */ /* 0x000fc800078e00ff */
[----:B------:R-:W-:Y:S01]  /*2810*/  @!P0 IMAD.MOV R40, RZ, RZ, -R40 ;  /* 0x000000ffff288224 */ /* 0x000fe200078e0a28 */
[C---:B------:R-:W-:Y:S01]  /*2820*/  ISETP.GT.U32.AND P0, PT, R7.reuse, R45, PT ;  /* 0x0000002d0700720c */ /* 0x040fe20003f04070 */
[----:B------:R-:W-:Y:S01]  /*2830*/  @!P1 IMAD.MOV R39, RZ, RZ, -R39 ;  /* 0x000000ffff279224 */ /* 0x000fe200078e0a27 */
[----:B------:R-:W-:Y:S01]  /*2840*/  ISETP.GT.U32.AND P1, PT, R7, R44, PT ;  /* 0x0000002c0700720c */ /* 0x000fe20003f24070 */
[----:B------:R-:W-:Y:S02]  /*2850*/  IMAD.MOV R12, RZ, RZ, -R9 ;  /* 0x000000ffff0c7224 */ /* 0x000fe400078e0a09 */
[----:B------:R-:W-:-:S04]  /*2860*/  IMAD.HI.U32 R9, R8, R48, RZ ;  /* 0x0000003008097227 */ /* 0x000fc800078e00ff */
[----:B------:R-:W-:Y:S02]  /*2870*/  @!P6 IMAD.IADD R46, R46, 0x1, -R7 ;  /* 0x000000012e2ee824 */ /* 0x000fe400078e0a07 */
[----:B------:R-:W-:Y:S02]  /*2880*/  IMAD.MOV R9, RZ, RZ, -R9 ;  /* 0x000000ffff097224 */ /* 0x000fe400078e0a09 */
[--C-:B------:R-:W-:Y:S01]  /*2890*/  @!P0 IMAD.IADD R45, R45, 0x1, -R7.reuse ;  /* 0x000000012d2d8824 */ /* 0x100fe200078e0a07 */
[C---:B------:R-:W-:Y:S01]  /*28a0*/  ISETP.GT.U32.AND P6, PT, R7.reuse, R46, PT ;  /* 0x0000002e0700720c */ /* 0x040fe20003fc4070 */
[----:B------:R-:W-:Y:S01]  /*28b0*/  @!P1 IMAD.IADD R44, R44, 0x1, -R7 ;  /* 0x000000012c2c9824 */ /* 0x000fe200078e0a07 */
[----:B------:R-:W-:Y:S01]  /*28c0*/  ISETP.GE.AND P1, PT, R172, RZ, PT ;  /* 0x000000ffac00720c */ /* 0x000fe20003f26270 */
[----:B------:R-:W-:Y:S01]  /*28d0*/  @!P5 IMAD.MOV R42, RZ, RZ, -R42 ;  /* 0x000000ffff2ad224 */ /* 0x000fe200078e0a2a */
[C---:B------:R-:W-:Y:S01]  /*28e0*/  ISETP.GT.U32.AND P5, PT, R7.reuse, R45, PT ;  /* 0x0000002d0700720c */ /* 0x040fe20003fa4070 */
[----:B------:R-:W-:Y:S01]  /*28f0*/  IMAD R48, R7, R9, R48 ;  /* 0x0000000907307224 */ /* 0x000fe200078e0230 */
[----:B------:R-:W-:Y:S01]  /*2900*/  ISETP.GE.AND P0, PT, R173, RZ, PT ;  /* 0x000000ffad00720c */ /* 0x000fe20003f06270 */
[----:B------:R-:W-:Y:S01]  /*2910*/  IMAD.HI.U32 R9, R8, R50, RZ ;  /* 0x0000003208097227 */ /* 0x000fe200078e00ff */
[----:B------:R-:W-:-:S03]  /*2920*/  CS2R R172, SRZ ;  /* 0x0000000000ac7805 */ /* 0x000fc6000001ff00 */
[----:B------:R-:W-:Y:S02]  /*2930*/  IMAD.MOV R9, RZ, RZ, -R9 ;  /* 0x000000ffff097224 */ /* 0x000fe400078e0a09 */
[--C-:B------:R-:W-:Y:S01]  /*2940*/  @!P6 IMAD.IADD R46, R46, 0x1, -R7.reuse ;  /* 0x000000012e2ee824 */ /* 0x100fe200078e0a07 */
[----:B------:R-:W-:Y:S01]  /*2950*/  ISETP.GE.AND P6, PT, R169, RZ, PT ;  /* 0x000000ffa900720c */ /* 0x000fe20003fc6270 */
[C---:B------:R-:W-:Y:S02]  /*2960*/  IMAD R50, R7.reuse, R9, R50 ;  /* 0x0000000907327224 */ /* 0x040fe400078e0232 */
[--C-:B------:R-:W-:Y:S01]  /*2970*/  @!P3 IMAD.IADD R38, R38, 0x1, -R7.reuse ;  /* 0x000000012626b824 */ /* 0x100fe200078e0a07 */
[----:B------:R-:W-:Y:S01]  /*2980*/  ISETP.GT.U32.AND P3, PT, R7, R43, PT ;  /* 0x0000002b0700720c */ /* 0x000fe20003f64070 */
[----:B------:R-:W-:Y:S01]  /*2990*/  @!P5 IMAD.IADD R45, R45, 0x1, -R7 ;  /* 0x000000012d2dd824 */ /* 0x000fe200078e0a07 */
[C---:B------:R-:W-:Y:S01]  /*29a0*/  ISETP.GT.U32.AND P5, PT, R7.reuse, R48, PT ;  /* 0x000000300700720c */ /* 0x040fe20003fa4070 */
[----:B------:R-:W-:Y:S01]  /*29b0*/  @!P1 IMAD.MOV R46, RZ, RZ, -R46 ;  /* 0x000000ffff2e9224 */ /* 0x000fe200078e0a2e */
[----:B------:R-:W-:Y:S01]  /*29c0*/  ISETP.GT.U32.AND P1, PT, R7, R50, PT ;  /* 0x000000320700720c */ /* 0x000fe20003f24070 */
[----:B------:R-:W-:-:S04]  /*29d0*/  IMAD.HI.U32 R9, R8, R49, RZ ;  /* 0x0000003108097227 */ /* 0x000fc800078e00ff */
[----:B------:R-:W-:Y:S02]  /*29e0*/  @!P2 IMAD.MOV R38, RZ, RZ, -R38 ;  /* 0x000000ffff26a224 */ /* 0x000fe400078e0a26 */
[----:B------:R-:W-:Y:S02]  /*29f0*/  IMAD R47, R7, R12, R47 ;  /* 0x0000000c072f7224 */ /* 0x000fe400078e022f */
[--C-:B------:R-:W-:Y:S01]  /*2a00*/  @!P3 IMAD.IADD R43, R43, 0x1, -R7.reuse ;  /* 0x000000012b2bb824 */ /* 0x100fe200078e0a07 */
[----:B------:R-:W-:Y:S01]  /*2a10*/  ISETP.GE.AND P3, PT, R177, RZ, PT ;  /* 0x000000ffb100720c */ /* 0x000fe20003f66270 */
[--C-:B------:R-:W-:Y:S01]  /*2a20*/  @!P5 IMAD.IADD R48, R48, 0x1, -R7.reuse ;  /* 0x000000013030d824 */ /* 0x100fe200078e0a07 */
[----:B------:R-:W-:Y:S01]  /*2a30*/  CS2R R176, SRZ ;  /* 0x0000000000b07805 */ /* 0x000fe2000001ff00 */
[----:B------:R-:W-:Y:S01]  /*2a40*/  @!P1 IMAD.IADD R50, R50, 0x1, -R7 ;  /* 0x0000000132329824 */ /* 0x000fe200078e0a07 */
[C---:B------:R-:W-:Y:S01]  /*2a50*/  ISETP.GT.U32.AND P2, PT, R7.reuse, R43, PT ;  /* 0x0000002b0700720c */ /* 0x040fe20003f44070 */
[----:B------:R-:W-:Y:S01]  /*2a60*/  IMAD.MOV R12, RZ, RZ, -R9 ;  /* 0x000000ffff0c7224 */ /* 0x000fe200078e0a09 */
[C---:B------:R-:W-:Y:S01]  /*2a70*/  ISETP.GT.U32.AND P5, PT, R7.reuse, R48, PT ;  /* 0x000000300700720c */ /* 0x040fe20003fa4070 */
[----:B------:R-:W-:Y:S01]  /*2a80*/  IMAD.HI.U32 R9, R8, R51, RZ ;  /* 0x0000003308097227 */ /* 0x000fe200078e00ff */
[----:B------:R-:W-:-:S03]  /*2a90*/  ISETP.GT.U32.AND P1, PT, R7, R50, PT ;  /* 0x000000320700720c */ /* 0x000fc60003f24070 */
[----:B------:R-:W-:Y:S02]  /*2aa0*/  IMAD.MOV R14, RZ, RZ, -R9 ;  /* 0x000000ffff0e7224 */ /* 0x000fe400078e0a09 */
[C---:B------:R-:W-:Y:S02]  /*2ab0*/  IMAD R49, R7.reuse, R12, R49 ;  /* 0x0000000c07317224 */ /* 0x040fe400078e0231 */
[C---:B------:R-:W-:Y:S02]  /*2ac0*/  IMAD R51, R7.reuse, R14, R51 ;  /* 0x0000000e07337224 */ /* 0x040fe400078e0233 */
[----:B------:R-:W-:Y:S01]  /*2ad0*/  @!P4 IMAD.MOV R36, RZ, RZ, -R36 ;  /* 0x000000ffff24c224 */ /* 0x000fe200078e0a24 */
[----:B------:R-:W-:Y:S01]  /*2ae0*/  ISETP.GT.U32.AND P4, PT, R7, R41, PT ;  /* 0x000000290700720c */ /* 0x000fe20003f84070 */
[--C-:B------:R-:W-:Y:S01]  /*2af0*/  @!P2 IMAD.IADD R43, R43, 0x1, -R7.reuse ;  /* 0x000000012b2ba824 */ /* 0x100fe200078e0a07 */
[----:B------:R-:W-:Y:S01]  /*2b00*/  ISETP.GE.AND P2, PT, R171, RZ, PT ;  /* 0x000000ffab00720c */ /* 0x000fe20003f46270 */
[--C-:B------:R-:W-:Y:S01]  /*2b10*/  @!P5 IMAD.IADD R48, R48, 0x1, -R7.reuse ;  /* 0x000000013030d824 */ /* 0x100fe200078e0a07 */
[C---:B------:R-:W-:Y:S01]  /*2b20*/  ISETP.GT.U32.AND P5, PT, R7.reuse, R49, PT ;  /* 0x000000310700720c */ /* 0x040fe20003fa4070 */
[----:B------:R-:W-:Y:S01]  /*2b30*/  @!P1 IMAD.IADD R50, R50, 0x1, -R7 ;  /* 0x0000000132329824 */ /* 0x000fe200078e0a07 */
[C---:B------:R-:W-:Y:S01]  /*2b40*/  ISETP.GT.U32.AND P1, PT, R7.reuse, R51, PT ;  /* 0x000000330700720c */ /* 0x040fe20003f24070 */
[----:B------:R-:W-:Y:S01]  /*2b50*/  @!P3 IMAD.MOV R43, RZ, RZ, -R43 ;  /* 0x000000ffff2bb224 */ /* 0x000fe200078e0a2b */
[----:B------:R-:W-:Y:S01]  /*2b60*/  ISETP.GT.U32.AND P3, PT, R7, R47, PT ;  /* 0x0000002f0700720c */ /* 0x000fe20003f64070 */
[----:B------:R-:W-:-:S04]  /*2b70*/  IMAD.HI.U32 R12, R8, R52, RZ ;  /* 0x00000034080c7227 */ /* 0x000fc800078e00ff */
[--C-:B------:R-:W-:Y:S01]  /*2b80*/  @!P4 IMAD.IADD R41, R41, 0x1, -R7.reuse ;  /* 0x000000012929c824 */ /* 0x100fe200078e0a07 */
[----:B------:R-:W-:Y:S01]  /*2b90*/  ISETP.GE.AND P4, PT, R175, RZ, PT ;  /* 0x000000ffaf00720c */ /* 0x000fe20003f86270 */
[----:B------:R-:W-:Y:S01]  /*2ba0*/  IMAD.MOV R12, RZ, RZ, -R12 ;  /* 0x000000ffff0c7224 */ /* 0x000fe200078e0a0c */
[----:B------:R-:W-:Y:S01]  /*2bb0*/  CS2R R174, SRZ ;  /* 0x0000000000ae7805 */ /* 0x000fe2000001ff00 */
[--C-:B------:R-:W-:Y:S02]  /*2bc0*/  @!P5 IMAD.IADD R49, R49, 0x1, -R7.reuse ;  /* 0x000000013131d824 */ /* 0x100fe400078e0a07 */
[--C-:B------:R-:W-:Y:S02]  /*2bd0*/  @!P1 IMAD.IADD R51, R51, 0x1, -R7.reuse ;  /* 0x0000000133339824 */ /* 0x100fe400078e0a07 */
[----:B------:R-:W-:Y:S01]  /*2be0*/  @!P3 IMAD.IADD R47, R47, 0x1, -R7 ;  /* 0x000000012f2fb824 */ /* 0x000fe200078e0a07 */
[C---:B------:R-:W-:Y:S01]  /*2bf0*/  ISETP.GT.U32.AND P5, PT, R7.reuse, R49, PT ;  /* 0x000000310700720c */ /* 0x040fe20003fa4070 */
[----:B------:R-:W-:Y:S01]  /*2c00*/  IMAD.HI.U32 R13, R8, R53, RZ ;  /* 0x00000035080d7227 */ /* 0x000fe200078e00ff */
[----:B------:R-:W-:-:S02]  /*2c10*/  ISETP.GT.U32.AND P1, PT, R7, R51, PT ;  /* 0x000000330700720c */ /* 0x000fc40003f24070 */
[----:B------:R-:W-:Y:S01]  /*2c20*/  ISETP.GE.AND P3, PT, R167, RZ, PT ;  /* 0x000000ffa700720c */ /* 0x000fe20003f66270 */
[----:B------:R-:W-:-:S04]  /*2c30*/  IMAD.HI.U32 R9, R8, R54, RZ ;  /* 0x0000003608097227 */ /* 0x000fc800078e00ff */
[----:B------:R-:W-:Y:S01]  /*2c40*/  @!P2 IMAD.MOV R45, RZ, RZ, -R45 ;  /* 0x000000ffff2da224 */ /* 0x000fe200078e0a2d */
[C---:B------:R-:W-:Y:S01]  /*2c50*/  ISETP.GT.U32.AND P2, PT, R7.reuse, R47, PT ;  /* 0x0000002f0700720c */ /* 0x040fe20003f44070 */
[C---:B------:R-:W-:Y:S02]  /*2c60*/  IMAD R52, R7.reuse, R12, R52 ;  /* 0x0000000c07347224 */ /* 0x040fe400078e0234 */
[----:B------:R-:W-:Y:S02]  /*2c70*/  IMAD.MOV R22, RZ, RZ, -R13 ;  /* 0x000000ffff167224 */ /* 0x000fe400078e0a0d */
[----:B------:R-:W-:Y:S02]  /*2c80*/  IMAD.MOV R9, RZ, RZ, -R9 ;  /* 0x000000ffff097224 */ /* 0x000fe400078e0a09 */
[----:B------:R-:W-:Y:S01]  /*2c90*/  @!P4 IMAD.MOV R41, RZ, RZ, -R41 ;  /* 0x000000ffff29c224 */ /* 0x000fe200078e0a29 */
[----:B------:R-:W-:Y:S01]  /*2ca0*/  ISETP.GE.AND P4, PT, R170, RZ, PT ;  /* 0x000000ffaa00720c */ /* 0x000fe20003f86270 */
[----:B------:R-:W-:Y:S01]  /*2cb0*/  @!P6 IMAD.MOV R50, RZ, RZ, -R50 ;  /* 0x000000ffff32e224 */ /* 0x000fe200078e0a32 */
[C---:B------:R-:W-:Y:S01]  /*2cc0*/  ISETP.GT.U32.AND P6, PT, R7.reuse, R52, PT ;  /* 0x000000340700720c */ /* 0x040fe20003fc4070 */
[C---:B------:R-:W-:Y:S01]  /*2cd0*/  IMAD R53, R7.reuse, R22, R53 ;  /* 0x0000001607357224 */ /* 0x040fe200078e0235 */
[----:B------:R-:W-:Y:S01]  /*2ce0*/  IABS R22, R160 ;  /* 0x000000a000167213 */ /* 0x000fe20000000000 */
[----:B------:R-:W-:Y:S01]  /*2cf0*/  IMAD R54, R7, R9, R54 ;  /* 0x0000000907367224 */ /* 0x000fe200078e0236 */
[----:B------:R-:W-:Y:S01]  /*2d00*/  CS2R R170, SRZ ;  /* 0x0000000000aa7805 */ /* 0x000fe2000001ff00 */
[--C-:B------:R-:W-:Y:S01]  /*2d10*/  @!P5 IMAD.IADD R49, R49, 0x1, -R7.reuse ;  /* 0x000000013131d824 */ /* 0x100fe200078e0a07 */
[----:B------:R-:W-:Y:S01]  /*2d20*/  ISETP.GT.U32.AND P5, PT, R7, R53, PT ;  /* 0x000000350700720c */ /* 0x000fe20003fa4070 */
[--C-:B------:R-:W-:Y:S01]  /*2d30*/  @!P1 IMAD.IADD R51, R51, 0x1, -R7.reuse ;  /* 0x0000000133339824 */ /* 0x100fe200078e0a07 */
[----:B------:R-:W-:Y:S01]  /*2d40*/  ISETP.GT.U32.AND P1, PT, R7, R54, PT ;  /* 0x000000360700720c */ /* 0x000fe20003f24070 */
[--C-:B------:R-:W-:Y:S01]  /*2d50*/  @!P2 IMAD.IADD R47, R47, 0x1, -R7.reuse ;  /* 0x000000012f2fa824 */ /* 0x100fe200078e0a07 */
[----:B------:R-:W-:Y:S01]  /*2d60*/  ISETP.GE.AND P2, PT, R166, RZ, PT ;  /* 0x000000ffa600720c */ /* 0x000fe20003f46270 */
[----:B------:R-:W-:Y:S01]  /*2d70*/  @!P4 IMAD.MOV R44, RZ, RZ, -R44 ;  /* 0x000000ffff2cc224 */ /* 0x000fe200078e0a2c */
[----:B------:R-:W-:Y:S01]  /*2d80*/  ISETP.GE.AND P4, PT, R168, RZ, PT ;  /* 0x000000ffa800720c */ /* 0x000fe20003f86270 */
[----:B------:R-:W-:Y:S01]  /*2d90*/  @!P6 IMAD.IADD R52, R52, 0x1, -R7 ;  /* 0x000000013434e824 */ /* 0x000fe200078e0a07 */
[----:B------:R-:W-:Y:S01]  /*2da0*/  CS2R R166, SRZ ;  /* 0x0000000000a67805 */ /* 0x000fe2000001ff00 */
[----:B------:R-:W-:Y:S01]  /*2db0*/  IMAD.HI.U32 R9, R8, R56, RZ ;  /* 0x0000003808097227 */ /* 0x000fe200078e00ff */
[----:B------:R-:W-:-:S02]  /*2dc0*/  CS2R R168, SRZ ;  /* 0x0000000000a87805 */ /* 0x000fc4000001ff00 */
[----:B------:R-:W-:Y:S01]  /*2dd0*/  ISETP.GT.U32.AND P6, PT, R7, R52, PT ;  /* 0x000000340700720c */ /* 0x000fe20003fc4070 */
[--C-:B------:R-:W-:Y:S02]  /*2de0*/  @!P5 IMAD.IADD R53, R53, 0x1, -R7.reuse ;  /* 0x000000013535d824 */ /* 0x100fe400078e0a07 */
[----:B------:R-:W-:Y:S01]  /*2df0*/  @!P1 IMAD.IADD R54, R54, 0x1, -R7 ;  /* 0x0000000136369824 */ /* 0x000fe200078e0a07 */
[----:B------:R-:W-:Y:S01]  /*2e00*/  ISETP.GE.AND P1, PT, R161, RZ, PT ;  /* 0x000000ffa100720c */ /* 0x000fe20003f26270 */
[----:B------:R-:W-:Y:S01]  /*2e10*/  IMAD.HI.U32 R12, R8, R55, RZ ;  /* 0x00000037080c7227 */ /* 0x000fe200078e00ff */
[----:B------:R-:W-:-:S03]  /*2e20*/  ISETP.GT.U32.AND P5, PT, R7, R53, PT ;  /* 0x000000350700720c */ /* 0x000fc60003fa4070 */
[----:B------:R-:W-:Y:S02]  /*2e30*/  IMAD.MOV R9, RZ, RZ, -R9 ;  /* 0x000000ffff097224 */ /* 0x000fe400078e0a09 */
[----:B------:R-:W-:Y:S01]  /*2e40*/  @!P2 IMAD.MOV R51, RZ, RZ, -R51 ;  /* 0x000000ffff33a224 */ /* 0x000fe200078e0a33 */
[C---:B------:R-:W-:Y:S01]  /*2e50*/  ISETP.GT.U32.AND P2, PT, R7.reuse, R54, PT ;  /* 0x000000360700720c */ /* 0x040fe20003f44070 */
[----:B------:R-:W-:Y:S02]  /*2e60*/  IMAD.MOV R12, RZ, RZ, -R12 ;  /* 0x000000ffff0c7224 */ /* 0x000fe400078e0a0c */
[----:B------:R-:W-:Y:S02]  /*2e70*/  IMAD R56, R7, R9, R56 ;  /* 0x0000000907387224 */ /* 0x000fe400078e0238 */
[----:B------:R-:W-:-:S04]  /*2e80*/  IMAD.HI.U32 R9, R8, R57, RZ ;  /* 0x0000003908097227 */ /* 0x000fc800078e00ff */
[----:B------:R-:W-:Y:S01]  /*2e90*/  @!P4 IMAD.MOV R48, RZ, RZ, -R48 ;  /* 0x000000ffff30c224 */ /* 0x000fe200078e0a30 */
[----:B------:R-:W-:Y:S01]  /*2ea0*/  ISETP.GE.AND P4, PT, R164, RZ, PT ;  /* 0x000000ffa400720c */ /* 0x000fe20003f86270 */
[----:B------:R-:W-:Y:S02]  /*2eb0*/  IMAD R55, R7, R12, R55 ;  /* 0x0000000c07377224 */ /* 0x000fe400078e0237 */
[----:B------:R-:W-:-:S04]  /*2ec0*/  IMAD.HI.U32 R12, R8, R15, RZ ;  /* 0x0000000f080c7227 */ /* 0x000fc800078e00ff */
[----:B------:R-:W-:Y:S02]  /*2ed0*/  IMAD.MOV R14, RZ, RZ, -R9 ;  /* 0x000000ffff0e7224 */ /* 0x000fe400078e0a09 */
[----:B------:R-:W-:Y:S01]  /*2ee0*/  @!P6 IMAD.IADD R52, R52, 0x1, -R7 ;  /* 0x000000013434e824 */ /* 0x000fe200078e0a07 */
[C---:B------:R-:W-:Y:S01]  /*2ef0*/  ISETP.GT.U32.AND P6, PT, R7.reuse, R55, PT ;  /* 0x000000370700720c */ /* 0x040fe20003fc4070 */
[----:B------:R-:W-:Y:S02]  /*2f00*/  IMAD.MOV R12, RZ, RZ, -R12 ;  /* 0x000000ffff0c7224 */ /* 0x000fe400078e0a0c */
[----:B------:R-:W-:Y:S02]  /*2f10*/  IMAD R57, R7, R14, R57 ;  /* 0x0000000e07397224 */ /* 0x000fe400078e0239 */
[----:B------:R-:W-:Y:S01]  /*2f20*/  @!P0 IMAD.MOV R47, RZ, RZ, -R47 ;  /* 0x000000ffff2f8224 */ /* 0x000fe200078e0a2f */
[----:B------:R-:W-:Y:S01]  /*2f30*/  ISETP.GE.AND P0, PT, R165, RZ, PT ;  /* 0x000000ffa500720c */ /* 0x000fe20003f06270 */
[----:B------:R-:W-:Y:S01]  /*2f40*/  @!P5 IMAD.IADD R53, R53, 0x1, -R7 ;  /* 0x000000013535d824 */ /* 0x000fe200078e0a07 */
[C---:B------:R-:W-:Y:S01]  /*2f50*/  ISETP.GT.U32.AND P5, PT, R7.reuse, R56, PT ;  /* 0x000000380700720c */ /* 0x040fe20003fa4070 */
[C---:B------:R-:W-:Y:S01]  /*2f60*/  IMAD R12, R7.reuse, R12, R15 ;  /* 0x0000000c070c7224 */ /* 0x040fe200078e020f */
[----:B------:R-:W-:Y:S01]  /*2f70*/  IABS R15, R61 ;  /* 0x0000003d000f7213 */ /* 0x000fe20000000000 */
[----:B------:R-:W-:Y:S01]  /*2f80*/  @!P2 IMAD.IADD R54, R54, 0x1, -R7 ;  /* 0x000000013636a824 */ /* 0x000fe200078e0a07 */
[C---:B------:R-:W-:Y:S01]  /*2f90*/  ISETP.GT.U32.AND P2, PT, R7.reuse, R57, PT ;  /* 0x000000390700720c */ /* 0x040fe20003f44070 */
[----:B------:R-:W-:Y:S01]  /*2fa0*/  @!P4 IMAD.MOV R53, RZ, RZ, -R53 ;  /* 0x000000ffff35c224 */ /* 0x000fe200078e0a35 */
[----:B------:R-:W-:Y:S01]  /*2fb0*/  ISETP.GT.U32.AND P4, PT, R7, R12, PT ;  /* 0x0000000c0700720c */ /* 0x000fe20003f84070 */
[----:B------:R-:W-:Y:S01]  /*2fc0*/  IMAD.HI.U32 R13, R8, R22, RZ ;  /* 0x00000016080d7227 */ /* 0x000fe200078e00ff */
[----:B------:R-:W-:-:S03]  /*2fd0*/  CS2R R164, SRZ ;  /* 0x0000000000a47805 */ /* 0x000fc6000001ff00 */
[----:B------:R-:W-:Y:S01]  /*2fe0*/  @!P6 IMAD.IADD R55, R55, 0x1, -R7 ;  /* 0x000000013737e824 */ /* 0x000fe200078e0a07 */
[----:B------:R-:W-:Y:S01]  /*2ff0*/  ISETP.GE.AND P6, PT, R162, RZ, PT ;  /* 0x000000ffa200720c */ /* 0x000fe20003fc6270 */
[----:B------:R-:W-:Y:S02]  /*3000*/  IMAD.MOV R13, RZ, RZ, -R13 ;  /* 0x000000ffff0d7224 */ /* 0x000fe400078e0a0d */
[----:B------:R-:W-:Y:S01]  /*3010*/  @!P0 IMAD.MOV R52, RZ, RZ, -R52 ;  /* 0x000000ffff348224 */ /* 0x000fe200078e0a34 */
[C---:B------:R-:W-:Y:S01]  /*3020*/  ISETP.GT.U32.AND P0, PT, R7.reuse, R55, PT ;  /* 0x000000370700720c */ /* 0x040fe20003f04070 */
[----:B------:R-:W-:Y:S01]  /*3030*/  IMAD R14, R7, R13, R22 ;  /* 0x0000000d070e7224 */ /* 0x000fe200078e0216 */
[----:B------:R-:W-:Y:S01]  /*3040*/  IABS R22, R58 ;  /* 0x0000003a00167213 */ /* 0x000fe20000000000 */
[--C-:B------:R-:W-:Y:S01]  /*3050*/  @!P2 IMAD.IADD R57, R57, 0x1, -R7.reuse ;  /* 0x000000013939a824 */ /* 0x100fe200078e0a07 */
[----:B------:R-:W-:Y:S01]  /*3060*/  ISETP.GE.AND P2, PT, R160, RZ, PT ;  /* 0x000000ffa000720c */ /* 0x000fe20003f46270 */
[----:B------:R-:W-:Y:S01]  /*3070*/  @!P4 IMAD.IADD R12, R12, 0x1, -R7 ;  /* 0x000000010c0cc824 */ /* 0x000fe200078e0a07 */
[----:B------:R-:W-:Y:S01]  /*3080*/  CS2R R160, SRZ ;  /* 0x0000000000a07805 */ /* 0x000fe2000001ff00 */
[----:B------:R-:W-:Y:S01]  /*3090*/  IMAD.HI.U32 R9, R8, R22, RZ ;  /* 0x0000001608097227 */ /* 0x000fe200078e00ff */
[----:B------:R-:W-:-:S03]  /*30a0*/  ISETP.GT.U32.AND P4, PT, R7, R57, PT ;  /* 0x000000390700720c */ /* 0x000fc60003f84070 */
[----:B------:R-:W-:Y:S01]  /*30b0*/  @!P3 IMAD.MOV R49, RZ, RZ, -R49 ;  /* 0x000000ffff31b224 */ /* 0x000fe200078e0a31 */
[----:B------:R-:W-:Y:S01]  /*30c0*/  ISETP.GE.AND P3, PT, R163, RZ, PT ;  /* 0x000000ffa300720c */ /* 0x000fe20003f66270 */
[----:B------:R-:W-:Y:S01]  /*30d0*/  IMAD.MOV R9, RZ, RZ, -R9 ;  /* 0x000000ffff097224 */ /* 0x000fe200078e0a09 */
[----:B------:R-:W-:Y:S01]  /*30e0*/  CS2R R162, SRZ ;  /* 0x0000000000a27805 */ /* 0x000fe2000001ff00 */
[--C-:B------:R-:W-:Y:S01]  /*30f0*/  @!P0 IMAD.IADD R55, R55, 0x1, -R7.reuse ;  /* 0x0000000137378824 */ /* 0x100fe200078e0a07 */
[C---:B------:R-:W-:Y:S01]  /*3100*/  ISETP.GT.U32.AND P0, PT, R7.reuse, R14, PT ;  /* 0x0000000e0700720c */ /* 0x040fe20003f04070 */
[----:B------:R-:W-:Y:S02]  /*3110*/  IMAD R22, R7, R9, R22 ;  /* 0x0000000907167224 */ /* 0x000fe400078e0216 */
[--C-:B------:R-:W-:Y:S02]  /*3120*/  @!P5 IMAD.IADD R56, R56, 0x1, -R7.reuse ;  /* 0x000000013838d824 */ /* 0x100fe400078e0a07 */
[----:B------:R-:W-:Y:S01]  /*3130*/  @!P4 IMAD.IADD R57, R57, 0x1, -R7 ;  /* 0x000000013939c824 */ /* 0x000fe200078e0a07 */
[C---:B------:R-:W-:Y:S01]  /*3140*/  ISETP.GT.U32.AND P4, PT, R7.reuse, R22, PT ;  /* 0x000000160700720c */ /* 0x040fe20003f84070 */
[----:B------:R-:W-:Y:S01]  /*3150*/  IMAD.HI.U32 R9, R8, R64, RZ ;  /* 0x0000004008097227 */ /* 0x000fe200078e00ff */
[----:B------:R-:W-:-:S03]  /*3160*/  ISETP.GT.U32.AND P5, PT, R7, R56, PT ;  /* 0x000000380700720c */ /* 0x000fc60003fa4070 */
[----:B------:R-:W-:Y:S01]  /*3170*/  @!P3 IMAD.MOV R54, RZ, RZ, -R54 ;  /* 0x000000ffff36b224 */ /* 0x000fe200078e0a36 */
[----:B------:R-:W-:Y:S01]  /*3180*/  ISETP.GE.AND P3, PT, R158, RZ, PT ;  /* 0x000000ff9e00720c */ /* 0x000fe20003f66270 */
[----:B------:R-:W-:Y:S01]  /*3190*/  @!P0 IMAD.IADD R14, R14, 0x1, -R7 ;  /* 0x000000010e0e8824 */ /* 0x000fe200078e0a07 */
[C---:B------:R-:W-:Y:S01]  /*31a0*/  ISETP.GT.U32.AND P0, PT, R7.reuse, R12, PT ;  /* 0x0000000c0700720c */ /* 0x040fe20003f04070 */
[----:B------:R-:W-:Y:S02]  /*31b0*/  IMAD.MOV R9, RZ, RZ, -R9 ;  /* 0x000000ffff097224 */ /* 0x000fe400078e0a09 */
[----:B------:R-:W-:Y:S01]  /*31c0*/  @!P1 IMAD.MOV R55, RZ, RZ, -R55 ;  /* 0x000000ffff379224 */ /* 0x000fe200078e0a37 */
[C---:B------:R-:W-:Y:S01]  /*31d0*/  ISETP.GT.U32.AND P1, PT, R7.reuse, R14, PT ;  /* 0x0000000e0700720c */ /* 0x040fe20003f24070 */
[----:B------:R-:W-:Y:S02]  /*31e0*/  IMAD R64, R7, R9, R64 ;  /* 0x0000000907407224 */ /* 0x000fe400078e0240 */
[----:B------:R-:W-:Y:S01]  /*31f0*/  @!P4 IMAD.IADD R22, R22, 0x1, -R7 ;  /* 0x000000011616c824 */ /* 0x000fe200078e0a07 */
[----:B------:R-:W-:Y:S01]  /*3200*/  ISETP.GE.AND P4, PT, R157, RZ, PT ;  /* 0x000000ff9d00720c */ /* 0x000fe20003f86270 */
[----:B------:R-:W-:-:S04]  /*3210*/  IMAD.HI.U32 R9, R8, R66, RZ ;  /* 0x0000004208097227 */ /* 0x000fc800078e00ff */
[----:B------:R-:W-:Y:S01]  /*3220*/  @!P3 IMAD.MOV R57, RZ, RZ, -R57 ;  /* 0x000000ffff39b224 */ /* 0x000fe200078e0a39 */
[----:B------:R-:W-:Y:S01]  /*3230*/  ISETP.GT.U32.AND P3, PT, R7, R22, PT ;  /* 0x000000160700720c */ /* 0x000fe20003f64070 */
[----:B------:R-:W-:Y:S02]  /*3240*/  IMAD.MOV R13, RZ, RZ, -R9 ;  /* 0x000000ffff0d7224 */ /* 0x000fe400078e0a09 */
[----:B------:R-:W-:-:S04]  /*3250*/  IMAD.HI.U32 R9, R8, R15, RZ ;  /* 0x0000000f08097227 */ /* 0x000fc800078e00ff */
[--C-:B------:R-:W-:Y:S01]  /*3260*/  @!P5 IMAD.IADD R56, R56, 0x1, -R7.reuse ;  /* 0x000000013838d824 */ /* 0x100fe200078e0a07 */
[----:B------:R-:W-:Y:S01]  /*3270*/  ISETP.GE.AND P5, PT, R159, RZ, PT ;  /* 0x000000ff9f00720c */ /* 0x000fe20003fa6270 */
[----:B------:R-:W-:Y:S01]  /*3280*/  @!P0 IMAD.IADD R12, R12, 0x1, -R7 ;  /* 0x000000010c0c8824 */ /* 0x000fe200078e0a07 */
[C---:B------:R-:W-:Y:S01]  /*3290*/  ISETP.GT.U32.AND P0, PT, R7.reuse, R64, PT ;  /* 0x000000400700720c */ /* 0x040fe20003f04070 */
[----:B------:R-:W-:Y:S01]  /*32a0*/  IMAD.MOV R68, RZ, RZ, -R9 ;  /* 0x000000ffff447224 */ /* 0x000fe200078e0a09 */
[----:B------:R-:W-:Y:S01]  /*32b0*/  CS2R R158, SRZ ;  /* 0x00000000009e7805 */ /* 0x000fe2000001ff00 */
[----:B------:R-:W-:Y:S01]  /*32c0*/  @!P6 IMAD.MOV R56, RZ, RZ, -R56 ;  /* 0x000000ffff38e224 */ /* 0x000fe200078e0a38 */
[----:B------:R-:W-:Y:S01]  /*32d0*/  ISETP.GE.AND P6, PT, R58, RZ, PT ;  /* 0x000000ff3a00720c */ /* 0x000fe20003fc6270 */
[----:B------:R-:W-:Y:S02]  /*32e0*/  IMAD.MOV.U32 R58, RZ, RZ, R12 ;  /* 0x000000ffff3a7224 */ /* 0x000fe400078e000c */
[----:B------:R-:W-:Y:S01]  /*32f0*/  IMAD R12, R7, R68, R15 ;  /* 0x00000044070c7224 */ /* 0x000fe200078e020f */
[----:B------:R-:W-:Y:S01]  /*3300*/  IABS R15, R63 ;  /* 0x0000003f000f7213 */ /* 0x000fe20000000000 */
[--C-:B------:R-:W-:Y:S01]  /*3310*/  @!P1 IMAD.IADD R14, R14, 0x1, -R7.reuse ;  /* 0x000000010e0e9824 */ /* 0x100fe200078e0a07 */
[----:B------:R-:W-:Y:S01]  /*3320*/  ISETP.GE.AND P1, PT, R59, RZ, PT ;  /* 0x000000ff3b00720c */ /* 0x000fe20003f26270 */
[----:B------:R-:W-:Y:S01]  /*3330*/  @!P3 IMAD.IADD R22, R22, 0x1, -R7 ;  /* 0x000000011616b824 */ /* 0x000fe200078e0a07 */
[C---:B------:R-:W-:Y:S01]  /*3340*/  ISETP.GT.U32.AND P3, PT, R7.reuse, R12, PT ;  /* 0x0000000c0700720c */ /* 0x040fe20003f64070 */
[----:B------:R-:W-:Y:S01]  /*3350*/  IMAD R66, R7, R13, R66 ;  /* 0x0000000d07427224 */ /* 0x000fe200078e0242 */
[----:B------:R-:W-:Y:S01]  /*3360*/  IABS R68, R121 ;  /* 0x0000007900447213 */ /* 0x000fe20000000000 */
[----:B------:R-:W-:-:S02]  /*3370*/  IMAD.MOV.U32 R59, RZ, RZ, R14 ;  /* 0x000000ffff3b7224 */ /* 0x000fc400078e000e */
[----:B------:R-:W-:-:S04]  /*3380*/  IMAD.HI.U32 R13, R8, R23, RZ ;  /* 0x00000017080d7227 */ /* 0x000fc800078e00ff */
[----:B------:R-:W-:Y:S01]  /*3390*/  @!P2 IMAD.MOV R59, RZ, RZ, -R59 ;  /* 0x000000ffff3ba224 */ /* 0x000fe200078e0a3b */
[C---:B------:R-:W-:Y:S01]  /*33a0*/  ISETP.GT.U32.AND P2, PT, R7.reuse, R66, PT ;  /* 0x000000420700720c */ /* 0x040fe20003f44070 */
[----:B------:R-:W-:Y:S02]  /*33b0*/  IMAD.MOV R70, RZ, RZ, -R13 ;  /* 0x000000ffff467224 */ /* 0x000fe400078e0a0d */
[----:B------:R-:W-:Y:S02]  /*33c0*/  IMAD.MOV.U32 R65, RZ, RZ, R22 ;  /* 0x000000ffff417224 */ /* 0x000fe400078e0016 */
[----:B------:R-:W-:Y:S01]  /*33d0*/  IMAD R14, R7, R70, R23 ;  /* 0x00000046070e7224 */ /* 0x000fe200078e0217 */
[----:B------:R-:W-:Y:S01]  /*33e0*/  IABS R23, R120 ;  /* 0x0000007800177213 */ /* 0x000fe20000000000 */
[----:B------:R-:W-:Y:S01]  /*33f0*/  @!P3 IMAD.IADD R12, R12, 0x1, -R7 ;  /* 0x000000010c0cb824 */ /* 0x000fe200078e0a07 */
[----:B------:R-:W-:Y:S01]  /*3400*/  IABS R70, R122 ;  /* 0x0000007a00467213 */ /* 0x000fe20000000000 */
[----:B------:R-:W-:-:S02]  /*3410*/  @!P6 IMAD.MOV R65, RZ, RZ, -R65 ;  /* 0x000000ffff41e224 */ /* 0x000fc400078e0a41 */
[----:B------:R-:W-:Y:S01]  /*3420*/  IMAD.HI.U32 R13, R8, R23, RZ ;  /* 0x00000017080d7227 */ /* 0x000fe200078e00ff */
[----:B------:R-:W-:-:S03]  /*3430*/  ISETP.GT.U32.AND P6, PT, R7, R12, PT ;  /* 0x0000000c0700720c */ /* 0x000fc60003fc4070 */
[--C-:B------:R-:W-:Y:S01]  /*3440*/  @!P2 IMAD.IADD R66, R66, 0x1, -R7.reuse ;  /* 0x000000014242a824 */ /* 0x100fe200078e0a07 */
[----:B------:R-:W-:Y:S01]  /*3450*/  ISETP.GE.AND P2, PT, R62, RZ, PT ;  /* 0x000000ff3e00720c */ /* 0x000fe20003f46270 */
[----:B------:R-:W-:Y:S02]  /*3460*/  @!P0 IMAD.IADD R64, R64, 0x1, -R7 ;  /* 0x0000000140408824 */ /* 0x000fe400078e0a07 */
[----:B------:R-:W-:Y:S01]  /*3470*/  IMAD.MOV R62, RZ, RZ, -R13 ;  /* 0x000000ffff3e7224 */ /* 0x000fe200078e0a0d */
[C---:B------:R-:W-:Y:S01]  /*3480*/  ISETP.GT.U32.AND P3, PT, R7.reuse, R66, PT ;  /* 0x000000420700720c */ /* 0x040fe20003f64070 */
[----:B------:R-:W-:Y:S01]  /*3490*/  IMAD.HI.U32 R9, R8, R15, RZ ;  /* 0x0000000f08097227 */ /* 0x000fe200078e00ff */
[----:B------:R-:W-:-:S03]  /*34a0*/  ISETP.GT.U32.AND P0, PT, R7, R64, PT ;  /* 0x000000400700720c */ /* 0x000fc60003f04070 */
[C---:B------:R-:W-:Y:S02]  /*34b0*/  IMAD R62, R7.reuse, R62, R23 ;  /* 0x0000003e073e7224 */ /* 0x040fe400078e0217 */
[----:B------:R-:W-:Y:S02]  /*34c0*/  @!P6 IMAD.IADD R12, R12, 0x1, -R7 ;  /* 0x000000010c0ce824 */ /* 0x000fe400078e0a07 */
[----:B------:R-:W-:Y:S01]  /*34d0*/  IMAD.MOV R22, RZ, RZ, -R9 ;  /* 0x000000ffff167224 */ /* 0x000fe200078e0a09 */
[----:B------:R-:W-:Y:S01]  /*34e0*/  ISETP.GT.U32.AND P6, PT, R7, R62, PT ;  /* 0x0000003e0700720c */ /* 0x000fe20003fc4070 */
[----:B------:R-:W-:-:S04]  /*34f0*/  IMAD.HI.U32 R9, R8, R68, RZ ;  /* 0x0000004408097227 */ /* 0x000fc800078e00ff */
[----:B------:R-:W-:Y:S01]  /*3500*/  @!P0 IMAD.IADD R64, R64, 0x1, -R7 ;  /* 0x0000000140408824 */ /* 0x000fe200078e0a07 */
[C---:B------:R-:W-:Y:S01]  /*3510*/  ISETP.GT.U32.AND P0, PT, R7.reuse, R14, PT ;  /* 0x0000000e0700720c */ /* 0x040fe20003f04070 */
[----:B------:R-:W-:Y:S02]  /*3520*/  IMAD.MOV R9, RZ, RZ, -R9 ;  /* 0x000000ffff097224 */ /* 0x000fe400078e0a09 */
[C---:B------:R-:W-:Y:S01]  /*3530*/  IMAD R22, R7.reuse, R22, R15 ;  /* 0x0000001607167224 */ /* 0x040fe200078e020f */
[----:B------:R-:W-:Y:S01]  /*3540*/  IABS R15, R123 ;  /* 0x0000007b000f7213 */ /* 0x000fe20000000000 */
[----:B------:R-:W-:Y:S02]  /*3550*/  IMAD R68, R7, R9, R68 ;  /* 0x0000000907447224 */ /* 0x000fe400078e0244 */
[----:B------:R-:W-:Y:S02]  /*3560*/  @!P6 IMAD.IADD R62, R62, 0x1, -R7 ;  /* 0x000000013e3ee824 */ /* 0x000fe400078e0a07 */
[----:B------:R-:W-:-:S03]  /*3570*/  IMAD.HI.U32 R9, R8, R70, RZ ;  /* 0x0000004608097227 */ /* 0x000fc600078e00ff */
[----:B------:R-:W-:Y:S01]  /*3580*/  ISETP.GT.U32.AND P6, PT, R7, R62, PT ;  /* 0x0000003e0700720c */ /* 0x000fe20003fc4070 */
[----:B------:R-:W-:Y:S02]  /*3590*/  IMAD.MOV R13, RZ, RZ, -R9 ;  /* 0x000000ffff0d7224 */ /* 0x000fe400078e0a09 */
[----:B------:R-:W-:-:S04]  /*35a0*/  IMAD.HI.U32 R9, R8, R15, RZ ;  /* 0x0000000f08097227 */ /* 0x000fc800078e00ff */
[----:B------:R-:W-:Y:S02]  /*35b0*/  IMAD.MOV.U32 R67, RZ, RZ, R12 ;  /* 0x000000ffff437224 */ /* 0x000fe400078e000c */
[----:B------:R-:W-:Y:S02]  /*35c0*/  @!P0 IMAD.IADD R14, R14, 0x1, -R7 ;  /* 0x000000010e0e8824 */ /* 0x000fe400078e0a07 */
[----:B------:R-:W-:Y:S02]  /*35d0*/  IMAD.MOV R12, RZ, RZ, -R9 ;  /* 0x000000ffff0c7224 */ /* 0x000fe400078e0a09 */
[----:B------:R-:W-:Y:S01]  /*35e0*/  @!P1 IMAD.MOV R64, RZ, RZ, -R64 ;  /* 0x000000ffff409224 */ /* 0x000fe200078e0a40 */
[C---:B------:R-:W-:Y:S01]  /*35f0*/  ISETP.GT.U32.AND P0, PT, R7.reuse, R14, PT ;  /* 0x0000000e0700720c */ /* 0x040fe20003f04070 */
[C---:B------:R-:W-:Y:S01]  /*3600*/  IMAD R12, R7.reuse, R12, R15 ;  /* 0x0000000c070c7224 */ /* 0x040fe200078e020f */
[----:B------:R-:W-:Y:S01]  /*3610*/  ISETP.GT.U32.AND P1, PT, R7, R22, PT ;  /* 0x000000160700720c */ /* 0x000fe20003f24070 */
[----:B------:R-:W-:-:S02]  /*3620*/  @!P6 IMAD.IADD R62, R62, 0x1, -R7 ;  /* 0x000000013e3ee824 */ /* 0x000fc400078e0a07 */
[--C-:B------:R-:W-:Y:S01]  /*3630*/  @!P3 IMAD.IADD R66, R66, 0x1, -R7.reuse ;  /* 0x000000014242b824 */ /* 0x100fe200078e0a07 */
[----:B------:R-:W-:Y:S01]  /*3640*/  ISETP.GT.U32.AND P6, PT, R7, R12, PT ;  /* 0x0000000c0700720c */ /* 0x000fe20003fc4070 */
[----:B------:R-:W-:Y:S01]  /*3650*/  @!P5 IMAD.MOV R58, RZ, RZ, -R58 ;  /* 0x000000ffff3ad224 */ /* 0x000fe200078e0a3a */
[----:B------:R-:W-:Y:S01]  /*3660*/  ISETP.GE.AND P5, PT, R61, RZ, PT ;  /* 0x000000ff3d00720c */ /* 0x000fe20003fa6270 */
[----:B------:R-:W-:Y:S01]  /*3670*/  @!P4 IMAD.MOV R66, RZ, RZ, -R66 ;  /* 0x000000ffff42c224 */ /* 0x000fe200078e0a42 */
[----:B------:R-:W-:Y:S01]  /*3680*/  IABS R61, R147 ;  /* 0x00000093003d7213 */ /* 0x000fe20000000000 */
[----:B------:R-:W-:Y:S01]  /*3690*/  IMAD R70, R7, R13, R70 ;  /* 0x0000000d07467224 */ /* 0x000fe200078e0246 */
[----:B------:R-:W-:Y:S01]  /*36a0*/  ISETP.GE.AND P3, PT, R63, RZ, PT ;  /* 0x000000ff3f00720c */ /* 0x000fe20003f66270 */
[--C-:B------:R-:W-:Y:S01]  /*36b0*/  @!P0 IMAD.IADD R14, R14, 0x1, -R7.reuse ;  /* 0x000000010e0e8824 */ /* 0x100fe200078e0a07 */
[----:B------:R-:W-:Y:S01]  /*36c0*/  IABS R63, R152 ;  /* 0x00000098003f7213 */ /* 0x000fe20000000000 */
[--C-:B------:R-:W-:Y:S01]  /*36d0*/  @!P1 IMAD.IADD R22, R22, 0x1, -R7.reuse ;  /* 0x0000000116169824 */ /* 0x100fe200078e0a07 */
[C---:B------:R-:W-:Y:S01]  /*36e0*/  ISETP.GT.U32.AND P1, PT, R7.reuse, R68, PT ;  /* 0x000000440700720c */ /* 0x040fe20003f24070 */
[----:B------:R-:W-:Y:S01]  /*36f0*/  IMAD.MOV.U32 R69, RZ, RZ, R14 ;  /* 0x000000ffff457224 */ /* 0x000fe200078e000e */
[----:B------:R-:W-:Y:S01]  /*3700*/  IABS R14, R144 ;  /* 0x00000090000e7213 */ /* 0x000fe20000000000 */
[----:B------:R-:W-:Y:S01]  /*3710*/  @!P6 IMAD.IADD R12, R12, 0x1, -R7 ;  /* 0x000000010c0ce824 */ /* 0x000fe200078e0a07 */
[----:B------:R-:W-:Y:S01]  /*3720*/  ISETP.GT.U32.AND P4, PT, R7, R22, PT ;  /* 0x000000160700720c */ /* 0x000fe20003f84070 */
[----:B------:R-:W-:Y:S01]  /*3730*/  @!P2 IMAD.MOV R69, RZ, RZ, -R69 ;  /* 0x000000ffff45a224 */ /* 0x000fe200078e0a45 */
[----:B------:R-:W-:Y:S01]  /*3740*/  ISETP.GE.AND P2, PT, R121, RZ, PT ;  /* 0x000000ff7900720c */ /* 0x000fe20003f46270 */
[----:B------:R-:W-:Y:S01]  /*3750*/  IMAD.HI.U32 R9, R8, R14, RZ ;  /* 0x0000000e08097227 */ /* 0x000fe200078e00ff */
[----:B------:R-:W-:-:S02]  /*3760*/  ISETP.GT.U32.AND P6, PT, R7, R12, PT ;  /* 0x0000000c0700720c */ /* 0x000fc40003fc4070 */
[----:B------:R-:W-:Y:S01]  /*3770*/  ISETP.GE.AND P0, PT, R120, RZ, PT ;  /* 0x000000ff7800720c */ /* 0x000fe20003f06270 */
[----:B------:R-:W-:Y:S01]  /*3780*/  IMAD.MOV R9, RZ, RZ, -R9 ;  /* 0x000000ffff097224 */ /* 0x000fe200078e0a09 */
[----:B------:R-:W-:Y:S01]  /*3790*/  CS2R R120, SRZ ;  /* 0x0000000000787805 */ /* 0x000fe2000001ff00 */
[--C-:B------:R-:W-:Y:S02]  /*37a0*/  @!P1 IMAD.IADD R68, R68, 0x1, -R7.reuse ;  /* 0x0000000144449824 */ /* 0x100fe400078e0a07 */
[C---:B------:R-:W-:Y:S02]  /*37b0*/  IMAD R14, R7.reuse, R9, R14 ;  /* 0x00000009070e7224 */ /* 0x040fe400078e020e */
[--C-:B------:R-:W-:Y:S01]  /*37c0*/  @!P4 IMAD.IADD R22, R22, 0x1, -R7.reuse ;  /* 0x000000011616c824 */ /* 0x100fe200078e0a07 */
[C---:B------:R-:W-:Y:S01]  /*37d0*/  ISETP.GT.U32.AND P1, PT, R7.reuse, R68, PT ;  /* 0x000000440700720c */ /* 0x040fe20003f24070 */
[----:B------:R-:W-:Y:S01]  /*37e0*/  IMAD.MOV.U32 R73, RZ, RZ, R62 ;  /* 0x000000ffff497224 */ /* 0x000fe200078e003e */
[----:B------:R-:W-:Y:S01]  /*37f0*/  IABS R62, R146 ;  /* 0x00000092003e7213 */ /* 0x000fe20000000000 */
[----:B------:R-:W-:Y:S01]  /*3800*/  @!P6 IMAD.IADD R12, R12, 0x1, -R7 ;  /* 0x000000010c0ce824 */ /* 0x000fe200078e0a07 */
[----:B------:R-:W-:Y:S01]  /*3810*/  ISETP.GT.U32.AND P6, PT, R7, R14, PT ;  /* 0x0000000e0700720c */ /* 0x000fe20003fc4070 */
[----:B------:R-:W-:Y:S01]  /*3820*/  IMAD.MOV.U32 R71, RZ, RZ, R22 ;  /* 0x000000ffff477224 */ /* 0x000fe200078e0016 */
[----:B------:R-:W-:Y:S01]  /*3830*/  IABS R22, R145 ;  /* 0x0000009100167213 */ /* 0x000fe20000000000 */
[----:B------:R-:W-:Y:S01]  /*3840*/  IMAD.HI.U32 R9, R8, R62, RZ ;  /* 0x0000003e08097227 */ /* 0x000fe200078e00ff */
[----:B------:R-:W-:-:S03]  /*3850*/  ISETP.GE.AND P4, PT, R122, RZ, PT ;  /* 0x000000ff7a00720c */ /* 0x000fc60003f86270 */
[----:B------:R-:W-:-:S04]  /*3860*/  IMAD.HI.U32 R13, R8, R22, RZ ;  /* 0x00000016080d7227 */ /* 0x000fc800078e00ff */
[----:B------:R-:W-:Y:S01]  /*3870*/  @!P1 IMAD.IADD R68, R68, 0x1, -R7 ;  /* 0x0000000144449824 */ /* 0x000fe200078e0a07 */
[----:B------:R-:W-:Y:S01]  /*3880*/  ISETP.GE.AND P1, PT, R144, RZ, PT ;  /* 0x000000ff9000720c */ /* 0x000fe20003f26270 */
[----:B------:R-:W-:Y:S02]  /*3890*/  IMAD.MOV R13, RZ, RZ, -R13 ;  /* 0x000000ffff0d7224 */ /* 0x000fe400078e0a0d */
[----:B------:R-:W-:Y:S02]  /*38a0*/  @!P6 IMAD.IADD R14, R14, 0x1, -R7 ;  /* 0x000000010e0ee824 */ /* 0x000fe400078e0a07 */
[C---:B------:R-:W-:Y:S02]  /*38b0*/  IMAD R22, R7.reuse, R13, R22 ;  /* 0x0000000d07167224 */ /* 0x040fe400078e0216 */
[----:B------:R-:W-:Y:S01]  /*38c0*/  @!P2 IMAD.MOV R68, RZ, RZ, -R68 ;  /* 0x000000ffff44a224 */ /* 0x000fe200078e0a44 */
[C---:B------:R-:W-:Y:S01]  /*38d0*/  ISETP.GT.U32.AND P2, PT, R7.reuse, R14, PT ;  /* 0x0000000e0700720c */ /* 0x040fe20003f44070 */
[----:B------:R-:W-:Y:S01]  /*38e0*/  @!P5 IMAD.MOV R67, RZ, RZ, -R67 ;  /* 0x000000ffff43d224 */ /* 0x000fe200078e0a43 */
[C---:B------:R-:W-:Y:S01]  /*38f0*/  ISETP.GT.U32.AND P5, PT, R7.reuse, R70, PT ;  /* 0x000000460700720c */ /* 0x040fe20003fa4070 */
[----:B------:R-:W-:Y:S01]  /*3900*/  IMAD.MOV R13, RZ, RZ, -R9 ;  /* 0x000000ffff0d7224 */ /* 0x000fe200078e0a09 */
[----:B------:R-:W-:Y:S01]  /*3910*/  ISETP.GT.U32.AND P6, PT, R7, R22, PT ;  /* 0x000000160700720c */ /* 0x000fe20003fc4070 */
[----:B------:R-:W-:-:S04]  /*3920*/  IMAD.HI.U32 R9, R8, R61, RZ ;  /* 0x0000003d08097227 */ /* 0x000fc800078e00ff */
[----:B------:R-:W-:Y:S02]  /*3930*/  IMAD.MOV R72, RZ, RZ, -R9 ;  /* 0x000000ffff487224 */ /* 0x000fe400078e0a09 */
[----:B------:R-:W-:Y:S02]  /*3940*/  IMAD.MOV.U32 R75, RZ, RZ, R12 ;  /* 0x000000ffff4b7224 */ /* 0x000fe400078e000c */
[C---:B------:R-:W-:Y:S02]  /*3950*/  IMAD R12, R7.reuse, R72, R61 ;  /* 0x00000048070c7224 */ /* 0x040fe400078e023d */
[----:B------:R-:W-:Y:S02]  /*3960*/  IMAD R62, R7, R13, R62 ;  /* 0x0000000d073e7224 */ /* 0x000fe400078e023e */
[----:B------:R-:W-:-:S04]  /*3970*/  IMAD.HI.U32 R13, R8, R63, RZ ;  /* 0x0000003f080d7227 */ /* 0x000fc800078e00ff */
[----:B------:R-:W-:-:S04]  /*3980*/  IMAD.HI.U32 R15, R8, R76, RZ ;  /* 0x0000004c080f7227 */ /* 0x000fc800078e00ff */
[----:B------:R-:W-:-:S04]  /*3990*/  IMAD.HI.U32 R23, R8, R77, RZ ;  /* 0x0000004d08177227 */ /* 0x000fc800078e00ff */
[--C-:B------:R-:W-:Y:S01]  /*39a0*/  @!P2 IMAD.IADD R14, R14, 0x1, -R7.reuse ;  /* 0x000000010e0ea824 */ /* 0x100fe200078e0a07 */
[C---:B------:R-:W-:Y:S01]  /*39b0*/  ISETP.GT.U32.AND P2, PT, R7.reuse, R12, PT ;  /* 0x0000000c0700720c */ /* 0x040fe20003f44070 */
[----:B------:R-:W-:Y:S02]  /*39c0*/  @!P5 IMAD.IADD R70, R70, 0x1, -R7 ;  /* 0x000000014646d824 */ /* 0x000fe400078e0a07 */
[----:B------:R-:W-:Y:S02]  /*39d0*/  IMAD.MOV R74, RZ, RZ, -R13 ;  /* 0x000000ffff4a7224 */ /* 0x000fe400078e0a0d */
[----:B------:R-:W-:Y:S01]  /*39e0*/  IMAD.MOV R15, RZ, RZ, -R15 ;  /* 0x000000ffff0f7224 */ /* 0x000fe200078e0a0f */
[----:B------:R-:W-:Y:S01]  /*39f0*/  ISETP.GT.U32.AND P5, PT, R7, R70, PT ;  /* 0x000000460700720c */ /* 0x000fe20003fa4070 */
[----:B------:R-:W-:Y:S02]  /*3a00*/  IMAD.MOV R78, RZ, RZ, -R23 ;  /* 0x000000ffff4e7224 */ /* 0x000fe400078e0a17 */
[----:B------:R-:W-:-:S02]  /*3a10*/  @!P6 IMAD.IADD R22, R22, 0x1, -R7 ;  /* 0x000000011616e824 */ /* 0x000fc400078e0a07 */
[C---:B------:R-:W-:Y:S02]  /*3a20*/  IMAD R72, R7.reuse, R74, R63 ;  /* 0x0000004a07487224 */ /* 0x040fe400078e023f */
[C---:B------:R-:W-:Y:S01]  /*3a30*/  IMAD R74, R7.reuse, R15, R76 ;  /* 0x0000000f074a7224 */ /* 0x040fe200078e024c */
[C---:B------:R-:W-:Y:S01]  /*3a40*/  ISETP.GT.U32.AND P6, PT, R7.reuse, R22, PT ;  /* 0x000000160700720c */ /* 0x040fe20003fc4070 */
[C---:B------:R-:W-:Y:S01]  /*3a50*/  IMAD R76, R7.reuse, R78, R77 ;  /* 0x0000004e074c7224 */ /* 0x040fe200078e024d */
[----:B------:R-:W-:Y:S01]  /*3a60*/  IABS R78, R155 ;  /* 0x0000009b004e7213 */ /* 0x000fe20000000000 */
[----:B------:R-:W-:Y:S02]  /*3a70*/  IMAD.MOV.U32 R77, RZ, RZ, R14 ;  /* 0x000000ffff4d7224 */ /* 0x000fe400078e000e */
[----:B------:R-:W-:Y:S02]  /*3a80*/  @!P2 IMAD.IADD R12, R12, 0x1, -R7 ;  /* 0x000000010c0ca824 */ /* 0x000fe400078e0a07 */
[----:B------:R-:W-:Y:S01]  /*3a90*/  @!P1 IMAD.MOV R77, RZ, RZ, -R77 ;  /* 0x000000ffff4d9224 */ /* 0x000fe200078e0a4d */
[C---:B------:R-:W-:Y:S01]  /*3aa0*/  ISETP.GT.U32.AND P1, PT, R7.reuse, R72, PT ;  /* 0x000000480700720c */ /* 0x040fe20003f24070 */
[----:B------:R-:W-:Y:S01]  /*3ab0*/  @!P5 IMAD.IADD R70, R70, 0x1, -R7 ;  /* 0x000000014646d824 */ /* 0x000fe200078e0a07 */
[----:B------:R-:W-:Y:S01]  /*3ac0*/  ISETP.GT.U32.AND P2, PT, R7, R12, PT ;  /* 0x0000000c0700720c */ /* 0x000fe20003f44070 */
[----:B------:R-:W-:Y:S01]  /*3ad0*/  IMAD.HI.U32 R9, R8, R78, RZ ;  /* 0x0000004e08097227 */ /* 0x000fe200078e00ff */
[----:B------:R-:W-:-:S03]  /*3ae0*/  ISETP.GE.AND P5, PT, R146, RZ, PT ;  /* 0x000000ff9200720c */ /* 0x000fc60003fa6270 */
[----:B------:R-:W-:Y:S01]  /*3af0*/  @!P6 IMAD.IADD R22, R22, 0x1, -R7 ;  /* 0x000000011616e824 */ /* 0x000fe200078e0a07 */
[C---:B------:R-:W-:Y:S01]  /*3b00*/  ISETP.GT.U32.AND P6, PT, R7.reuse, R74, PT ;  /* 0x0000004a0700720c */ /* 0x040fe20003fc4070 */
[----:B------:R-:W-:Y:S01]  /*3b10*/  @!P4 IMAD.MOV R70, RZ, RZ, -R70 ;  /* 0x000000ffff46c224 */ /* 0x000fe200078e0a46 */
[----:B------:R-:W-:Y:S01]  /*3b20*/  ISETP.GT.U32.AND P4, PT, R7, R62, PT ;  /* 0x0000003e0700720c */ /* 0x000fe20003f84070 */
[----:B------:R-:W-:-:S04]  /*3b30*/  IMAD.HI.U32 R13, R8, R80, RZ ;  /* 0x00000050080d7227 */ /* 0x000fc800078e00ff */
[----:B------:R-:W-:Y:S02]  /*3b40*/  IMAD.MOV R9, RZ, RZ, -R9 ;  /* 0x000000ffff097224 */ /* 0x000fe400078e0a09 */
[----:B------:R-:W-:Y:S02]  /*3b50*/  @!P1 IMAD.IADD R72, R72, 0x1, -R7 ;  /* 0x0000000148489824 */ /* 0x000fe400078e0a07 */
[----:B------:R-:W-:Y:S02]  /*3b60*/  IMAD.MOV R13, RZ, RZ, -R13 ;  /* 0x000000ffff0d7224 */ /* 0x000fe400078e0a0d */
[C---:B------:R-:W-:Y:S01]  /*3b70*/  IMAD R78, R7.reuse, R9, R78 ;  /* 0x00000009074e7224 */ /* 0x040fe200078e024e */
[C---:B------:R-:W-:Y:S01]  /*3b80*/  ISETP.GT.U32.AND P1, PT, R7.reuse, R72, PT ;  /* 0x000000480700720c */ /* 0x040fe20003f24070 */
[C---:B------:R-:W-:Y:S01]  /*3b90*/  IMAD R80, R7.reuse, R13, R80 ;  /* 0x0000000d07507224 */ /* 0x040fe200078e0250 */
[----:B------:R-:W-:Y:S01]  /*3ba0*/  IABS R9, R197 ;  /* 0x000000c500097213 */ /* 0x000fe20000000000 */
[----:B------:R-:W-:Y:S01]  /*3bb0*/  @!P2 IMAD.IADD R12, R12, 0x1, -R7 ;  /* 0x000000010c0ca824 */ /* 0x000fe200078e0a07 */
[----:B------:R-:W-:Y:S01]  /*3bc0*/  ISETP.GT.U32.AND P2, PT, R7, R78, PT ;  /* 0x0000004e0700720c */ /* 0x000fe20003f44070 */
[----:B------:R-:W-:Y:S01]  /*3bd0*/  IMAD.HI.U32 R14, R8, R82, RZ ;  /* 0x00000052080e7227 */ /* 0x000fe200078e00ff */
[----:B------:R-:W-:-:S03]  /*3be0*/  LOP3.LUT R13, R0, 0x40, RZ, 0xc0, !PT ;  /* 0x00000040000d7812 */ /* 0x000fc600078ec0ff */
[--C-:B------:R-:W-:Y:S01]  /*3bf0*/  @!P6 IMAD.IADD R74, R74, 0x1, -R7.reuse ;  /* 0x000000014a4ae824 */ /* 0x100fe200078e0a07 */
[C---:B------:R-:W-:Y:S01]  /*3c00*/  ISETP.GT.U32.AND P6, PT, R7.reuse, R80, PT ;  /* 0x000000500700720c */ /* 0x040fe20003fc4070 */
[--C-:B------:R-:W-:Y:S02]  /*3c10*/  @!P4 IMAD.IADD R62, R62, 0x1, -R7.reuse ;  /* 0x000000013e3ec824 */ /* 0x100fe400078e0a07 */
[----:B------:R-:W-:Y:S02]  /*3c20*/  IMAD.MOV R14, RZ, RZ, -R14 ;  /* 0x000000ffff0e7224 */ /* 0x000fe400078e0a0e */
[--C-:B------:R-:W-:Y:S01]  /*3c30*/  @!P1 IMAD.IADD R72, R72, 0x1, -R7.reuse ;  /* 0x0000000148489824 */ /* 0x100fe200078e0a07 */
[C---:B------:R-:W-:Y:S01]  /*3c40*/  ISETP.GT.U32.AND P4, PT, R7.reuse, R62, PT ;  /* 0x0000003e0700720c */ /* 0x040fe20003f84070 */
[C---:B------:R-:W-:Y:S01]  /*3c50*/  IMAD R82, R7.reuse, R14, R82 ;  /* 0x0000000e07527224 */ /* 0x040fe200078e0252 */
[----:B------:R-:W-:Y:S01]  /*3c60*/  SHF.R.U32.HI R14, RZ, 0x4, R248 ;  /* 0x00000004ff0e7819 */ /* 0x000fe200000116f8 */
[----:B------:R-:W-:Y:S01]  /*3c70*/  @!P2 IMAD.IADD R78, R78, 0x1, -R7 ;  /* 0x000000014e4ea824 */ /* 0x000fe200078e0a07 */
[----:B------:R-:W-:Y:S01]  /*3c80*/  ISETP.GE.AND P2, PT, R152, RZ, PT ;  /* 0x000000ff9800720c */ /* 0x000fe20003f46270 */
[----:B------:R-:W-:Y:S01]  /*3c90*/  IMAD.HI.U32 R8, R8, R9, RZ ;  /* 0x0000000908087227 */ /* 0x000fe200078e00ff */
[----:B------:R-:W-:-:S02]  /*3ca0*/  ISETP.GT.U32.AND P1, PT, R7, R82, PT ;  /* 0x000000520700720c */ /* 0x000fc40003f24070 */
[----:B------:R-:W-:Y:S01]  /*3cb0*/  SGXT.U32 R84, R14, 0xe ;  /* 0x0000000e0e54781a */ /* 0x000fe20000000000 */
[--C-:B------:R-:W-:Y:S01]  /*3cc0*/  @!P6 IMAD.IADD R80, R80, 0x1, -R7.reuse ;  /* 0x000000015050e824 */ /* 0x100fe200078e0a07 */
[C---:B------:R-:W-:Y:S01]  /*3cd0*/  ISETP.GT.U32.AND P6, PT, R7.reuse, R78, PT ;  /* 0x0000004e0700720c */ /* 0x040fe20003fc4070 */
[----:B------:R-:W-:Y:S02]  /*3ce0*/  IMAD.MOV R8, RZ, RZ, -R8 ;  /* 0x000000ffff087224 */ /* 0x000fe400078e0a08 */
[----:B------:R-:W-:Y:S01]  /*3cf0*/  @!P4 IMAD.IADD R62, R62, 0x1, -R7 ;  /* 0x000000013e3ec824 */ /* 0x000fe200078e0a07 */
[----:B------:R-:W-:Y:S01]  /*3d00*/  ISETP.GT.U32.AND P4, PT, R7, R76, PT ;  /* 0x0000004c0700720c */ /* 0x000fe20003f84070 */
[----:B------:R-:W-:Y:S01]  /*3d10*/  @!P3 IMAD.MOV R71, RZ, RZ, -R71 ;  /* 0x000000ffff47b224 */ /* 0x000fe200078e0a47 */
[----:B------:R-:W-:Y:S01]  /*3d20*/  ISETP.GE.AND P3, PT, R123, RZ, PT ;  /* 0x000000ff7b00720c */ /* 0x000fe20003f66270 */
[----:B------:R-:W-:Y:S01]  /*3d30*/  IMAD.MOV.U32 R81, RZ, RZ, R62 ;  /* 0x000000ffff517224 */ /* 0x000fe200078e003e */
[----:B------:R1:W-:Y:S01]  /*3d40*/  STL [R1+0x174c], R84 ;  /* 0x00174c5401007387 */ /* 0x0003e20000100800 */
[----:B------:R-:W-:Y:S01]  /*3d50*/  @!P1 IMAD.IADD R82, R82, 0x1, -R7 ;  /* 0x0000000152529824 */ /* 0x000fe200078e0a07 */
[----:B------:R-:W-:Y:S01]  /*3d60*/  CS2R R122, SRZ ;  /* 0x00000000007a7805 */ /* 0x000fe2000001ff00 */
[----:B------:R-:W-:-:S02]  /*3d70*/  IMAD R62, R7, R8, R9 ;  /* 0x00000008073e7224 */ /* 0x000fc400078e0209 */
[----:B------:R-:W-:Y:S01]  /*3d80*/  @!P0 IMAD.MOV R73, RZ, RZ, -R73 ;  /* 0x000000ffff498224 */ /* 0x000fe200078e0a49 */
[----:B------:R-:W-:Y:S01]  /*3d90*/  ISETP.GE.AND P0, PT, R145, RZ, PT ;  /* 0x000000ff9100720c */ /* 0x000fe20003f06270 */
[----:B------:R-:W-:Y:S01]  /*3da0*/  @!P6 IMAD.IADD R78, R78, 0x1, -R7 ;  /* 0x000000014e4ee824 */ /* 0x000fe200078e0a07 */
[C---:B------:R-:W-:Y:S01]  /*3db0*/  ISETP.GT.U32.AND P1, PT, R7.reuse, R82, PT ;  /* 0x000000520700720c */ /* 0x040fe20003f24070 */
[----:B------:R-:W-:Y:S01]  /*3dc0*/  VIADD R9, R248, 0x20000 ;  /* 0x00020000f8097836 */ /* 0x000fe20000000000 */
[C---:B------:R-:W-:Y:S01]  /*3dd0*/  ISETP.GT.U32.AND P6, PT, R7.reuse, R62, PT ;  /* 0x0000003e0700720c */ /* 0x040fe20003fc4070 */
[----:B------:R-:W-:Y:S01]  /*3de0*/  IMAD.SHL.U32 R8, R0, 0x2, RZ ;  /* 0x0000000200087824 */ /* 0x000fe200078e00ff */
[----:B------:R-:W-:Y:S01]  /*3df0*/  CS2R R144, SRZ ;  /* 0x0000000000907805 */ /* 0x000fe2000001ff00 */
[----:B------:R-:W-:Y:S01]  /*3e00*/  IMAD.MOV.U32 R79, RZ, RZ, R22 ;  /* 0x000000ffff4f7224 */ /* 0x000fe200078e0016 */
[----:B------:R-:W-:Y:S01]  /*3e10*/  SHF.R.U32.HI R0, RZ, 0x4, R9 ;  /* 0x00000004ff007819 */ /* 0x000fe20000011609 */
[----:B------:R-:W-:Y:S01]  /*3e20*/  @!P4 IMAD.IADD R76, R76, 0x1, -R7 ;  /* 0x000000014c4cc824 */ /* 0x000fe200078e0a07 */
[----:B------:R-:W-:Y:S01]  /*3e30*/  ISETP.GT.U32.AND P4, PT, R7, R74, PT ;  /* 0x0000004a0700720c */ /* 0x000fe20003f84070 */
[----:B------:R-:W-:Y:S01]  /*3e40*/  @!P3 IMAD.MOV R75, RZ, RZ, -R75 ;  /* 0x000000ffff4bb224 */ /* 0x000fe200078e0a4b */
[----:B------:R-:W-:Y:S01]  /*3e50*/  SGXT.U32 R0, R0, 0xe ;  /* 0x0000000e0000781a */ /* 0x000fe20000000000 */
[----:B------:R-:W-:Y:S01]  /*3e60*/  @!P0 IMAD.MOV R79, RZ, RZ, -R79 ;  /* 0x000000ffff4f8224 */ /* 0x000fe200078e0a4f */
[----:B------:R-:W-:Y:S01]  /*3e70*/  ISETP.GE.AND P3, PT, R147, RZ, PT ;  /* 0x000000ff9300720c */ /* 0x000fe20003f66270 */
[----:B------:R-:W-:Y:S01]  /*3e80*/  @!P5 IMAD.MOV R81, RZ, RZ, -R81 ;  /* 0x000000ffff51d224 */ /* 0x000fe200078e0a51 */
[C---:B------:R-:W-:Y:S01]  /*3e90*/  ISETP.GT.U32.AND P0, PT, R7.reuse, R76, PT ;  /* 0x0000004c0700720c */ /* 0x040fe20003f04070 */
[----:B------:R-:W-:Y:S01]  /*3ea0*/  IMAD.MOV.U32 R83, RZ, RZ, R12 ;  /* 0x000000ffff537224 */ /* 0x000fe200078e000c */
[----:B------:R-:W-:Y:S01]  /*3eb0*/  ISETP.GT.U32.AND P5, PT, R7, R80, PT ;  /* 0x000000500700720c */ /* 0x000fe20003fa4070 */
[----:B------:R-:W-:Y:S01]  /*3ec0*/  IMAD.MOV.U32 R12, RZ, RZ, RZ ;  /* 0x000000ffff0c7224 */ /* 0x000fe200078e00ff */
[----:B------:R-:W-:Y:S01]  /*3ed0*/  LOP3.LUT R8, R8, 0x7e, RZ, 0xc0, !PT ;  /* 0x0000007e08087812 */ /* 0x000fe200078ec0ff */
[--C-:B------:R-:W-:Y:S01]  /*3ee0*/  @!P1 IMAD.IADD R82, R82, 0x1, -R7.reuse ;  /* 0x0000000152529824 */ /* 0x100fe200078e0a07 */
[----:B------:R-:W-:Y:S01]  /*3ef0*/  IADD3 R23, P1, R84, 0x80, RZ ;  /* 0x0000008054177810 */ /* 0x000fe20007f3e0ff */
[--C-:B------:R-:W-:Y:S01]  /*3f00*/  @!P6 IMAD.IADD R62, R62, 0x1, -R7.reuse ;  /* 0x000000013e3ee824 */ /* 0x100fe200078e0a07 */
[----:B------:R-:W-:Y:S01]  /*3f10*/  IADD3 R61, P6, R0, 0x2, RZ ;  /* 0x00000002003d7810 */ /* 0x000fe20007fde0ff */
[----:B------:R-:W-:Y:S01]  /*3f20*/  IMAD.MOV.U32 R15, RZ, RZ, RZ ;  /* 0x000000ffff0f7224 */ /* 0x000fe200078e00ff */
[----:B------:R-:W-:Y:S01]  /*3f30*/  IADD3.X R14, R12, 0x40000040, RZ, P1, !PT ;  /* 0x400000400c0e7810 */ /* 0x000fe20000ffe4ff */
[----:B------:R-:W-:Y:S01]  /*3f40*/  IMAD R12, R13, 0x100, R8 ;  /* 0x000001000d0c7824 */ /* 0x000fe200078e0208 */
[----:B------:R-:W-:Y:S01]  /*3f50*/  ISETP.GT.U32.AND P1, PT, R7, R62, PT ;  /* 0x0000003e0700720c */ /* 0x000fe20003f24070 */
[--C-:B------:R-:W-:Y:S01]  /*3f60*/  @!P4 IMAD.IADD R74, R74, 0x1, -R7.reuse ;  /* 0x000000014a4ac824 */ /* 0x100fe200078e0a07 */
[----:B------:R-:W-:Y:S01]  /*3f70*/  IADD3.X R15, R15, 0x40000040, RZ, P6, !PT ;  /* 0x400000400f0f7810 */ /* 0x000fe200037fe4ff */
[----:B------:R-:W-:Y:S01]  /*3f80*/  @!P0 IMAD.IADD R76, R76, 0x1, -R7 ;  /* 0x000000014c4c8824 */ /* 0x000fe200078e0a07 */
[----:B------:R-:W-:Y:S01]  /*3f90*/  SHF.R.S32.HI R9, RZ, 0x1f, R28 ;  /* 0x0000001fff097819 */ /* 0x000fe2000001141c */
[----:B------:R-:W-:Y:S01]  /*3fa0*/  @!P3 IMAD.MOV R83, RZ, RZ, -R83 ;  /* 0x000000ffff53b224 */ /* 0x000fe200078e0a53 */
[----:B------:R-:W-:Y:S01]  /*3fb0*/  R2UR UR4, R23 ;  /* 0x00000000170472ca */ /* 0x000fe200000e0000 */
[--C-:B------:R-:W-:Y:S01]  /*3fc0*/  @!P5 IMAD.IADD R80, R80, 0x1, -R7.reuse ;  /* 0x000000015050d824 */ /* 0x100fe200078e0a07 */
[----:B------:R-:W2:Y:S01]  /*3fd0*/  LDC R23, c[0x0][0x23c] ;  /* 0x00008f00ff177b82 */ /* 0x000ea20000000800 */
[----:B------:R-:W-:Y:S01]  /*3fe0*/  R2UR UR5, R14 ;  /* 0x000000000e0572ca */ /* 0x000fe200000e0000 */
[----:B------:R-:W-:Y:S01]  /*3ff0*/  IMAD R13, R13, 0x80, R8 ;  /* 0x000000800d0d7824 */ /* 0x000fe200078e0208 */
[----:B------:R-:W-:Y:S01]  /*4000*/  R2UR UR7, R15 ;  /* 0x000000000f0772ca */ /* 0x000fe200000e0000 */
[----:B------:R-:W-:Y:S01]  /*4010*/  @!P2 IMAD.MOV R72, RZ, RZ, -R72 ;  /* 0x000000ffff48a224 */ /* 0x000fe200078e0a48 */
[----:B------:R-:W-:Y:S01]  /*4020*/  LEA.HI R22, R9, R28, RZ, 0x7 ;  /* 0x0000001c09167211 */ /* 0x000fe200078f38ff */
[----:B------:R-:W-:Y:S01]  /*4030*/  @!P1 IMAD.IADD R62, R62, 0x1, -R7 ;  /* 0x000000013e3e9824 */ /* 0x000fe200078e0a07 */
[----:B------:R-:W-:Y:S01]  /*4040*/  ISETP.GE.AND P4, PT, R153, RZ, PT ;  /* 0x000000ff9900720c */ /* 0x000fe20003f86270 */
[----:B-1----:R-:W1:Y:S01]  /*4050*/  LDC R84, c[0x0][0x240] ;  /* 0x00009000ff547b82 */ /* 0x002e620000000800 */
[----:B------:R-:W-:Y:S01]  /*4060*/  ISETP.GE.AND P0, PT, R154, RZ, PT ;  /* 0x000000ff9a00720c */ /* 0x000fe20003f06270 */
[----:B------:R-:W-:Y:S01]  /*4070*/  IMAD.MOV.U32 R85, RZ, RZ, R62 ;  /* 0x000000ffff557224 */ /* 0x000fe200078e003e */
[----:B------:R-:W-:Y:S01]  /*4080*/  ISETP.GE.AND P3, PT, R155, RZ, PT ;  /* 0x000000ff9b00720c */ /* 0x000fe20003f66270 */
[-C--:B0-----:R-:W-:Y:S01]  /*4090*/  IMAD R4, R4, R87.reuse, RZ ;  /* 0x0000005704047224 */ /* 0x081fe200078e02ff */
[----:B------:R-:W-:Y:S01]  /*40a0*/  ISETP.GE.AND P5, PT, R156, RZ, PT ;  /* 0x000000ff9c00720c */ /* 0x000fe20003fa6270 */
[-C--:B------:R-:W-:Y:S01]  /*40b0*/  IMAD R5, R5, R87.reuse, RZ ;  /* 0x0000005705057224 */ /* 0x080fe200078e02ff */
[----:B------:R-:W-:Y:S01]  /*40c0*/  ISETP.GE.AND P6, PT, R60, RZ, PT ;  /* 0x000000ff3c00720c */ /* 0x000fe20003fc6270 */
[----:B------:R-:W0:Y:S01]  /*40d0*/  LDC.64 R14, c[0x0][0x210] ;  /* 0x00008400ff0e7b82 */ /* 0x000e220000000a00 */
[----:B------:R-:W-:Y:S01]  /*40e0*/  ISETP.GE.AND P2, PT, R197, RZ, PT ;  /* 0x000000ffc500720c */ /* 0x000fe20003f46270 */
[----:B------:R-:W-:Y:S01]  /*40f0*/  IMAD R2, R2, R87, RZ ;  /* 0x0000005702027224 */ /* 0x000fe200078e02ff */
[----:B------:R-:W-:Y:S01]  /*4100*/  R2UR UR34, R0 ;  /* 0x00000000002272ca */ /* 0x000fe200000e0000 */
[----:B------:R-:W-:Y:S01]  /*4110*/  @!P4 IMAD.MOV R74, RZ, RZ, -R74 ;  /* 0x000000ffff4ac224 */ /* 0x000fe200078e0a4a */
[----:B------:R-:W-:Y:S01]  /*4120*/  ISETP.NE.AND P1, PT, R3, RZ, PT ;  /* 0x000000ff0300720c */ /* 0x000fe20003f25270 */
[----:B------:R-:W-:Y:S01]  /*4130*/  @!P0 IMAD.MOV R76, RZ, RZ, -R76 ;  /* 0x000000ffff4c8224 */ /* 0x000fe200078e0a4c */
[----:B------:R-:W-:Y:S01]  /*4140*/  LOP3.LUT R0, RZ, R3, RZ, 0x33, !PT ;  /* 0x00000003ff007212 */ /* 0x000fe200078e33ff */
[----:B------:R-:W3:Y:S01]  /*4150*/  LDC.64 R8, c[0x0][0x218] ;  /* 0x00008600ff087b82 */ /* 0x000ee20000000a00 */
[----:B------:R-:W-:Y:S01]  /*4160*/  @!P3 IMAD.MOV R78, RZ, RZ, -R78 ;  /* 0x000000ffff4eb224 */ /* 0x000fe200078e0a4e */
[----:B------:R-:W-:Y:S01]  /*4170*/  R2UR UR6, R61 ;  /* 0x000000003d0672ca */ /* 0x000fe200000e0000 */
[----:B------:R-:W-:Y:S01]  /*4180*/  @!P5 IMAD.MOV R80, RZ, RZ, -R80 ;  /* 0x000000ffff50d224 */ /* 0x000fe200078e0a50 */
[C---:B------:R-:W-:Y:S01]  /*4190*/  SEL R3, R0.reuse, R11, !P1 ;  /* 0x0000000b00037207 */ /* 0x040fe20004800000 */
[----:B------:R-:W-:Y:S01]  /*41a0*/  @!P6 IMAD.MOV R82, RZ, RZ, -R82 ;  /* 0x000000ffff52e224 */ /* 0x000fe200078e0a52 */
[C---:B------:R-:W-:Y:S01]  /*41b0*/  SEL R10, R0.reuse, R10, !P1 ;  /* 0x0000000a000a7207 */ /* 0x040fe20004800000 */
[----:B------:R-:W-:Y:S01]  /*41c0*/  @!P2 IMAD.MOV R85, RZ, RZ, -R85 ;  /* 0x000000ffff55a224 */ /* 0x000fe200078e0a55 */
[----:B------:R-:W-:Y:S01]  /*41d0*/  SEL R7, R0, R16, !P1 ;  /* 0x0000001000077207 */ /* 0x000fe20004800000 */
[----:B------:R-:W-:Y:S01]  /*41e0*/  IMAD R6, R6, R87, RZ ;  /* 0x0000005706067224 */ /* 0x000fe200078e02ff */
[C---:B------:R-:W-:Y:S01]  /*41f0*/  SEL R28, R0.reuse, R17, !P1 ;  /* 0x00000011001c7207 */ /* 0x040fe20004800000 */
[----:B-1----:R-:W-:Y:S01]  /*4200*/  IMAD R3, R3, R84, RZ ;  /* 0x0000005403037224 */ /* 0x002fe200078e02ff */
[----:B------:R-:W-:Y:S01]  /*4210*/  SEL R60, R0, R18, !P1 ;  /* 0x00000012003c7207 */ /* 0x000fe20004800000 */
[-C--:B------:R-:W-:Y:S01]  /*4220*/  IMAD R10, R10, R84.reuse, RZ ;  /* 0x000000540a0a7224 */ /* 0x080fe200078e02ff */
[C---:B------:R-:W-:Y:S01]  /*4230*/  SEL R61, R0.reuse, R19, !P1 ;  /* 0x00000013003d7207 */ /* 0x040fe20004800000 */
[----:B------:R-:W-:Y:S01]  /*4240*/  IMAD R7, R7, R84, RZ ;  /* 0x0000005407077224 */ /* 0x000fe200078e02ff */
[----:B------:R-:W-:Y:S01]  /*4250*/  SEL R62, R0, R20, !P1 ;  /* 0x00000014003e7207 */ /* 0x000fe20004800000 */
[-C--:B------:R-:W-:Y:S01]  /*4260*/  IMAD R28, R28, R84.reuse, RZ ;  /* 0x000000541c1c7224 */ /* 0x080fe200078e02ff */
[----:B------:R-:W-:Y:S01]  /*4270*/  SEL R63, R0, R21, !P1 ;  /* 0x00000015003f7207 */ /* 0x000fe20004800000 */
[----:B------:R-:W-:Y:S01]  /*4280*/  IMAD R60, R60, R84, RZ ;  /* 0x000000543c3c7224 */ /* 0x000fe200078e02ff */
[C---:B------:R-:W-:Y:S01]  /*4290*/  SEL R24, R0.reuse, R24, !P1 ;  /* 0x0000001800187207 */ /* 0x040fe20004800000 */
[-C--:B------:R-:W-:Y:S01]  /*42a0*/  IMAD R61, R61, R84.reuse, RZ ;  /* 0x000000543d3d7224 */ /* 0x080fe200078e02ff */
[----:B------:R-:W-:Y:S01]  /*42b0*/  SEL R25, R0, R25, !P1 ;  /* 0x0000001900197207 */ /* 0x000fe20004800000 */
[----:B------:R-:W-:Y:S01]  /*42c0*/  IMAD R62, R62, R84, RZ ;  /* 0x000000543e3e7224 */ /* 0x000fe200078e02ff */
[C---:B------:R-:W-:Y:S01]  /*42d0*/  SEL R26, R0.reuse, R26, !P1 ;  /* 0x0000001a001a7207 */ /* 0x040fe20004800000 */
[-C--:B------:R-:W-:Y:S01]  /*42e0*/  IMAD R63, R63, R84.reuse, RZ ;  /* 0x000000543f3f7224 */ /* 0x080fe200078e02ff */
[----:B------:R-:W-:Y:S01]  /*42f0*/  SEL R27, R0, R27, !P1 ;  /* 0x0000001b001b7207 */ /* 0x000fe20004800000 */
[-C--:B------:R-:W-:Y:S01]  /*4300*/  IMAD R24, R24, R84.reuse, RZ ;  /* 0x0000005418187224 */ /* 0x080fe200078e02ff */
[C---:B------:R-:W-:Y:S01]  /*4310*/  SEL R31, R0.reuse, R31, !P1 ;  /* 0x0000001f001f7207 */ /* 0x040fe20004800000 */
[----:B------:R-:W-:Y:S01]  /*4320*/  IMAD R25, R25, R84, RZ ;  /* 0x0000005419197224 */ /* 0x000fe200078e02ff */
[----:B------:R-:W-:Y:S01]  /*4330*/  SEL R32, R0, R32, !P1 ;  /* 0x0000002000207207 */ /* 0x000fe20004800000 */
[-C--:B------:R-:W-:Y:S01]  /*4340*/  IMAD R26, R26, R84.reuse, RZ ;  /* 0x000000541a1a7224 */ /* 0x080fe200078e02ff */
[C---:B------:R-:W-:Y:S01]  /*4350*/  SEL R33, R0.reuse, R33, !P1 ;  /* 0x0000002100217207 */ /* 0x040fe20004800000 */
        /* <DEDUP_REMOVED lines=34> */
[----:B------:R-:W-:Y:S01]  /*4580*/  IMAD R45, R45, R84, RZ ;  /* 0x000000542d2d7224 */ /* 0x000fe200078e02ff */
[----:B------:R-:W-:Y:S01]  /*4590*/  SEL R50, R0, R50, !P1 ;  /* 0x0000003200327207 */ /* 0x000fe20004800000 */
[-C--:B------:R-:W-:Y:S01]  /*45a0*/  IMAD R46, R46, R84.reuse, RZ ;  /* 0x000000542e2e7224 */ /* 0x080fe200078e02ff */
[C---:B------:R-:W-:Y:S01]  /*45b0*/  SEL R49, R0.reuse, R49, !P1 ;  /* 0x0000003100317207 */ /* 0x040fe20004800000 */
[-C--:B------:R-:W-:Y:S01]  /*45c0*/  IMAD R47, R47, R84.reuse, RZ ;  /* 0x000000542f2f7224 */ /* 0x080fe200078e02ff */
[----:B------:R-:W-:Y:S01]  /*45d0*/  SEL R51, R0, R51, !P1 ;  /* 0x0000003300337207 */ /* 0x000fe20004800000 */
        /* <DEDUP_REMOVED lines=20> */
[----:B------:R-:W-:Y:S01]  /*4720*/  IMAD R58, R58, R84, RZ ;  /* 0x000000543a3a7224 */ /* 0x000fe200078e02ff */
[C---:B------:R-:W-:Y:S01]  /*4730*/  SEL R66, R0.reuse, R66, !P1 ;  /* 0x0000004200427207 */ /* 0x040fe20004800000 */
[-C--:B------:R-:W-:Y:S01]  /*4740*/  IMAD R59, R59, R84.reuse, RZ ;  /* 0x000000543b3b7224 */ /* 0x080fe200078e02ff */
[C---:B------:R-:W-:Y:S01]  /*4750*/  SEL R67, R0.reuse, R67, !P1 ;  /* 0x0000004300437207 */ /* 0x040fe20004800000 */
[-C--:B------:R-:W-:Y:S01]  /*4760*/  IMAD R65, R65, R84.reuse, RZ ;  /* 0x0000005441417224 */ /* 0x080fe200078e02ff */
[----:B------:R-:W-:Y:S01]  /*4770*/  SEL R69, R0, R69, !P1 ;  /* 0x0000004500457207 */ /* 0x000fe20004800000 */
[-C--:B------:R-:W-:Y:S01]  /*4780*/  IMAD R64, R64, R84.reuse, RZ ;  /* 0x0000005440407224 */ /* 0x080fe200078e02ff */
[----:B------:R-:W-:Y:S01]  /*4790*/  SEL R71, R0, R71, !P1 ;  /* 0x0000004700477207 */ /* 0x000fe20004800000 */
[-C--:B------:R-:W-:Y:S01]  /*47a0*/  IMAD R66, R66, R84.reuse, RZ ;  /* 0x0000005442427224 */ /* 0x080fe200078e02ff */
[C---:B------:R-:W-:Y:S01]  /*47b0*/  SEL R73, R0.reuse, R73, !P1 ;  /* 0x0000004900497207 */ /* 0x040fe20004800000 */
[----:B------:R-:W-:Y:S01]  /*47c0*/  IMAD R67, R67, R84, RZ ;  /* 0x0000005443437224 */ /* 0x000fe200078e02ff */
[C---:B------:R-:W-:Y:S01]  /*47d0*/  SEL R68, R0.reuse, R68, !P1 ;  /* 0x0000004400447207 */ /* 0x040fe20004800000 */
        /* <DEDUP_REMOVED lines=10> */
[-C--:B------:R-:W-:Y:S01]  /*4880*/  IMAD R75, R75, R84.reuse, RZ ;  /* 0x000000544b4b7224 */ /* 0x080fe200078e02ff */
[C---:B------:R-:W-:Y:S01]  /*4890*/  SEL R83, R0.reuse, R83, !P1 ;  /* 0x0000005300537207 */ /* 0x040fe20004800000 */
[----:B------:R-:W-:Y:S01]  /*48a0*/  IMAD R77, R77, R84, RZ ;  /* 0x000000544d4d7224 */ /* 0x000fe200078e02ff */
[C---:B------:R-:W-:Y:S01]  /*48b0*/  SEL R72, R0.reuse, R72, !P1 ;  /* 0x0000004800487207 */ /* 0x040fe20004800000 */
[----:B------:R-:W-:Y:S01]  /*48c0*/  IMAD R79, R79, R84, RZ ;  /* 0x000000544f4f7224 */ /* 0x000fe200078e02ff */
[C---:B------:R-:W-:Y:S01]  /*48d0*/  SEL R74, R0.reuse, R74, !P1 ;  /* 0x0000004a004a7207 */ /* 0x040fe20004800000 */
[----:B------:R-:W-:Y:S01]  /*48e0*/  IMAD R81, R81, R84, RZ ;  /* 0x0000005451517224 */ /* 0x000fe200078e02ff */
[C---:B------:R-:W-:Y:S01]  /*48f0*/  SEL R76, R0.reuse, R76, !P1 ;  /* 0x0000004c004c7207 */ /* 0x040fe20004800000 */
[----:B------:R-:W-:Y:S01]  /*4900*/  IMAD R83, R83, R84, RZ ;  /* 0x0000005453537224 */ /* 0x000fe200078e02ff */
[----:B------:R-:W-:Y:S01]  /*4910*/  SEL R78, R0, R78, !P1 ;  /* 0x0000004e004e7207 */ /* 0x000fe20004800000 */
[----:B------:R-:W-:Y:S01]  /*4920*/  IMAD R72, R72, R84, RZ ;  /* 0x0000005448487224 */ /* 0x000fe200078e02ff */
[----:B------:R-:W-:Y:S01]  /*4930*/  SEL R80, R0, R80, !P1 ;  /* 0x0000005000507207 */ /* 0x000fe20004800000 */
[----:B------:R-:W-:Y:S01]  /*4940*/  IMAD R74, R74, R84, RZ ;  /* 0x000000544a4a7224 */ /* 0x000fe200078e02ff */
[----:B------:R-:W-:Y:S01]  /*4950*/  SEL R82, R0, R82, !P1 ;  /* 0x0000005200527207 */ /* 0x000fe20004800000 */
[----:B------:R-:W-:Y:S01]  /*4960*/  IMAD R76, R76, R84, RZ ;  /* 0x000000544c4c7224 */ /* 0x000fe200078e02ff */
[----:B------:R-:W-:Y:S01]  /*4970*/  SEL R85, R0, R85, !P1 ;  /* 0x0000005500557207 */ /* 0x000fe20004800000 */
[----:B--2---:R-:W-:Y:S01]  /*4980*/  IMAD R0, R196, R23, RZ ;  /* 0x00000017c4007224 */ /* 0x004fe200078e02ff */
[----:B0-----:R-:W-:Y:S01]  /*4990*/  LEA R18, P1, R4, R14, 0x1 ;  /* 0x0000000e04127211 */ /* 0x001fe200078208ff */
[----:B------:R-:W-:Y:S01]  /*49a0*/  IMAD R78, R78, R84, RZ ;  /* 0x000000544e4e7224 */ /* 0x000fe200078e02ff */
[----:B------:R-:W-:Y:S01]  /*49b0*/  LEA R20, P0, R5, R14, 0x1 ;  /* 0x0000000e05147211 */ /* 0x000fe200078008ff */
[----:B------:R-:W0:Y:S01]  /*49c0*/  LDC R11, c[0x0][0x238] ;  /* 0x00008e00ff0b7b82 */ /* 0x000e220000000800 */
[----:B---3--:R-:W-:Y:S01]  /*49d0*/  LEA R8, P4, R0, R8, 0x1 ;  /* 0x0000000800087211 */ /* 0x008fe200078808ff */
[----:B------:R-:W-:Y:S01]  /*49e0*/  IMAD R80, R80, R84, RZ ;  /* 0x0000005450507224 */ /* 0x000fe200078e02ff */
[----:B------:R-:W-:Y:S01]  /*49f0*/  LEA R16, P2, R2, R14, 0x1 ;  /* 0x0000000e02107211 */ /* 0x000fe200078408ff */
[----:B------:R-:W-:Y:S01]  /*4a00*/  IMAD R82, R82, R84, RZ ;  /* 0x0000005452527224 */ /* 0x000fe200078e02ff */
[----:B------:R-:W-:Y:S01]  /*4a10*/  LEA R14, P3, R6, R14, 0x1 ;  /* 0x0000000e060e7211 */ /* 0x000fe200078608ff */
[----:B------:R-:W-:Y:S01]  /*4a20*/  IMAD R85, R85, R84, RZ ;  /* 0x0000005455557224 */ /* 0x000fe200078e02ff */
[-C--:B------:R-:W-:Y:S01]  /*4a30*/  LEA.HI.X.SX32 R19, R4, R15.reuse, 0x1, P1 ;  /* 0x0000000f04137211 */ /* 0x080fe200008f0eff */
[----:B------:R-:W-:Y:S01]  /*4a40*/  UIADD3.64 UR10, UR4, 0x380, URZ ;  /* 0x00000380040a7897 */ /* 0x000fe2000fffe03f */
[-C--:B------:R-:W-:Y:S01]  /*4a50*/  LEA.HI.X.SX32 R21, R5, R15.reuse, 0x1, P0 ;  /* 0x0000000f05157211 */ /* 0x080fe200000f0eff */
[----:B------:R-:W-:Y:S01]  /*4a60*/  UIADD3.64 UR10, UR4, 0x480, URZ ;  /* 0x00000480040a7897 */ /* 0x000fe2000fffe03f */
[-C--:B------:R-:W-:Y:S01]  /*4a70*/  LEA.HI.X.SX32 R17, R2, R15.reuse, 0x1, P2 ;  /* 0x0000000f02117211 */ /* 0x080fe200010f0eff */
[----:B------:R-:W-:Y:S01]  /*4a80*/  UIADD3.64 UR14, UR4, 0x400, URZ ;  /* 0x00000400040e7897 */ /* 0x000fe2000fffe03f */
[-C--:B------:R-:W-:Y:S01]  /*4a90*/  LEA R4, P6, R3, R8.reuse, 0x1 ;  /* 0x0000000803047211 */ /* 0x080fe200078c08ff */
[----:B------:R-:W-:Y:S01]  /*4aa0*/  UIADD3.64 UR10, UR4, 0x580, URZ ;  /* 0x00000580040a7897 */ /* 0x000fe2000fffe03f */
[----:B------:R-:W-:Y:S01]  /*4ab0*/  LEA.HI.X.SX32 R15, R6, R15, 0x1, P3 ;  /* 0x0000000f060f7211 */ /* 0x000fe200018f0eff */
[----:B------:R-:W-:Y:S01]  /*4ac0*/  UIADD3.64 UR14, UR4, 0x500, URZ ;  /* 0x00000500040e7897 */ /* 0x000fe2000fffe03f */
[----:B------:R-:W-:Y:S01]  /*4ad0*/  LEA.HI.X.SX32 R9, R0, R9, 0x1, P4 ;  /* 0x0000000900097211 */ /* 0x000fe200020f0eff */
[----:B------:R1:W-:Y:S01]  /*4ae0*/  STL [R1+0x554], R4 ;  /* 0x0005540401007387 */ /* 0x0003e20000100800 */
[-C--:B------:R-:W-:Y:S01]  /*4af0*/  LEA R2, P5, R10, R8.reuse, 0x1 ;  /* 0x000000080a027211 */ /* 0x080fe200078a08ff */
[----:B------:R-:W-:Y:S01]  /*4b00*/  UIADD3.64 UR10, UR4, 0x680, URZ ;  /* 0x00000680040a7897 */ /* 0x000fe2000fffe03f */
[----:B------:R-:W-:Y:S01]  /*4b10*/  LEA R0, P3, R7, R8, 0x1 ;  /* 0x0000000807007211 */ /* 0x000fe200078608ff */
[----:B------:R-:W-:Y:S01]  /*4b20*/  UIADD3.64 UR14, UR4, 0x600, URZ ;  /* 0x00000600040e7897 */ /* 0x000fe2000fffe03f */
[----:B------:R-:W-:Y:S01]  /*4b30*/  CS2R R196, SRZ ;  /* 0x0000000000c47805 */ /* 0x000fe2000001ff00 */
[----:B------:R2:W-:Y:S01]  /*4b40*/  STL [R1+0x55c], R2 ;  /* 0x00055c0201007387 */ /* 0x0005e20000100800 */
[----:B0-----:R-:W-:Y:S01]  /*4b50*/  IMAD R87, R11, 0x7f, RZ ;  /* 0x0000007f0b577824 */ /* 0x001fe200078e02ff */
[----:B------:R-:W-:Y:S01]  /*4b60*/  UIADD3.64 UR10, UR4, 0x780, URZ ;  /* 0x00000780040a7897 */ /* 0x000fe2000fffe03f */
[----:B------:R-:W-:-:S02]  /*4b70*/  CS2R R152, SRZ ;  /* 0x0000000000987805 */ /* 0x000fc4000001ff00 */
[-C--:B-1----:R-:W-:Y:S01]  /*4b80*/  LEA R4, P2, R28, R8.reuse, 0x1 ;  /* 0x000000081c047211 */ /* 0x082fe200078408ff */
[----:B------:R0:W-:Y:S01]  /*4b90*/  STL [R1+0x564], R0 ;  /* 0x0005640001007387 */ /* 0x0001e20000100800 */
[----:B------:R-:W-:Y:S01]  /*4ba0*/  UIADD3.64 UR14, UR4, 0x700, URZ ;  /* 0x00000700040e7897 */ /* 0x000fe2000fffe03f */
[----:B------:R-:W-:Y:S01]  /*4bb0*/  CS2R R154, SRZ ;  /* 0x00000000009a7805 */ /* 0x000fe2000001ff00 */
[----:B------:R-:W-:Y:S01]  /*4bc0*/  UIADD3.64 UR10, UR4, 0x880, URZ ;  /* 0x00000880040a7897 */ /* 0x000fe2000fffe03f */
[----:B------:R1:W-:Y:S01]  /*4bd0*/  STL [R1+0x56c], R4 ;  /* 0x00056c0401007387 */ /* 0x0003e20000100800 */
[----:B--2---:R-:W-:Y:S01]  /*4be0*/  LEA R2, P1, R60, R8, 0x1 ;  /* 0x000000083c027211 */ /* 0x004fe200078208ff */
[----:B------:R-:W-:Y:S01]  /*4bf0*/  UIADD3.64 UR14, UR4, 0x800, URZ ;  /* 0x00000800040e7897 */ /* 0x000fe2000fffe03f */
[----:B------:R-:W-:Y:S01]  /*4c00*/  CS2R R156, SRZ ;  /* 0x00000000009c7805 */ /* 0x000fe2000001ff00 */
[----:B------:R-:W-:Y:S01]  /*4c10*/  UIADD3.64 UR10, UR4, 0x980, URZ ;  /* 0x00000980040a7897 */ /* 0x000fe2000fffe03f */
[----:B------:R-:W-:-:S02]  /*4c20*/  CS2R R146, SRZ ;  /* 0x0000000000927805 */ /* 0x000fc4000001ff00 */
[-C--:B0-----:R-:W-:Y:S01]  /*4c30*/  LEA R0, P0, R61, R8.reuse, 0x1 ;  /* 0x000000083d007211 */ /* 0x081fe200078008ff */
[----:B------:R0:W-:Y:S01]  /*4c40*/  STL [R1+0x574], R2 ;  /* 0x0005740201007387 */ /* 0x0001e20000100800 */
[----:B------:R-:W-:Y:S01]  /*4c50*/  UIADD3.64 UR14, UR4, 0x900, URZ ;  /* 0x00000900040e7897 */ /* 0x000fe2000fffe03f */
[-C--:B-1----:R-:W-:Y:S02]  /*4c60*/  LEA R4, P4, R62, R8.reuse, 0x1 ;  /* 0x000000083e047211 */ /* 0x082fe400078808ff */
[----:B------:R1:W-:Y:S01]  /*4c70*/  STL [R1+0x57c], R0 ;  /* 0x00057c0001007387 */ /* 0x0003e20000100800 */
[----:B------:R-:W-:Y:S02]  /*4c80*/  UIADD3.64 UR10, UR4, 0xa80, URZ ;  /* 0x00000a80040a7897 */ /* 0x000fe4000fffe03f */
[----:B------:R-:W-:Y:S01]  /*4c90*/  UIADD3.64 UR14, UR4, 0xa00, URZ ;  /* 0x00000a00040e7897 */ /* 0x000fe2000fffe03f */
[----:B------:R-:W-:Y:S01]  /*4ca0*/  STL [R1+0x584], R4 ;  /* 0x0005840401007387 */ /* 0x000fe20000100800 */
[----:B------:R-:W-:Y:S01]  /*4cb0*/  UIADD3.64 UR10, UR4, 0xb80, URZ ;  /* 0x00000b80040a7897 */ /* 0x000fe2000fffe03f */
[-C--:B0-----:R-:W-:Y:S01]  /*4cc0*/  LEA.HI.X.SX32 R2, R3, R9.reuse, 0x1, P6 ;  /* 0x0000000903027211 */ /* 0x081fe200030f0eff */
[----:B------:R-:W-:Y:S01]  /*4cd0*/  UIADD3.64 UR14, UR4, 0xb00, URZ ;  /* 0x00000b00040e7897 */ /* 0x000fe2000fffe03f */
[----:B------:R-:W-:Y:S01]  /*4ce0*/  LEA.HI.X.SX32 R3, R10, R9, 0x1, P5 ;  /* 0x000000090a037211 */ /* 0x000fe200028f0eff */
[----:B------:R-:W-:Y:S01]  /*4cf0*/  IMAD R10, R11, 0x74, RZ ;  /* 0x000000740b0a7824 */ /* 0x000fe200078e02ff */
[----:B-1----:R-:W-:Y:S01]  /*4d00*/  LEA R0, P6, R63, R8, 0x1 ;  /* 0x000000083f007211 */ /* 0x002fe200078c08ff */
[----:B------:R0:W-:Y:S01]  /*4d10*/  STL [R1+0x550], R2 ;  /* 0x0005500201007387 */ /* 0x0001e20000100800 */
[----:B------:R-:W-:-:S02]  /*4d20*/  UIADD3.64 UR10, UR4, 0xc80, URZ ;  /* 0x00000c80040a7897 */ /* 0x000fc4000fffe03f */
[----:B------:R-:W-:Y:S01]  /*4d30*/  UIADD3.64 UR14, UR4, 0xc00, URZ ;  /* 0x00000c00040e7897 */ /* 0x000fe2000fffe03f */
[----:B------:R1:W-:Y:S01]  /*4d40*/  STL [R1+0x58c], R0 ;  /* 0x00058c0001007387 */ /* 0x0003e20000100800 */
[----:B------:R-:W-:Y:S02]  /*4d50*/  UIADD3.64 UR10, UR4, 0xd00, URZ ;  /* 0x00000d00040a7897 */ /* 0x000fe4000fffe03f */
[----:B------:R-:W-:Y:S01]  /*4d60*/  UIADD3.64 UR18, UR4, 0xd80, URZ ;  /* 0x00000d8004127897 */ /* 0x000fe2000fffe03f */
[----:B------:R2:W-:Y:S01]  /*4d70*/  STL [R1+0x558], R3 ;  /* 0x0005580301007387 */ /* 0x0005e20000100800 */
[----:B------:R-:W-:Y:S01]  /*4d80*/  UIADD3.64 UR14, UR4, 0xe00, URZ ;  /* 0x00000e00040e7897 */ /* 0x000fe2000fffe03f */
[-C--:B0-----:R-:W-:Y:S01]  /*4d90*/  LEA R2, P5, R24, R8.reuse, 0x1 ;  /* 0x0000000818027211 */ /* 0x081fe200078a08ff */
[----:B------:R-:W-:Y:S02]  /*4da0*/  UIADD3.64 UR10, UR4, 0xe80, URZ ;  /* 0x00000e80040a7897 */ /* 0x000fe4000fffe03f */
[----:B------:R-:W-:Y:S01]  /*4db0*/  UIADD3.64 UR18, UR4, 0xf00, URZ ;  /* 0x00000f0004127897 */ /* 0x000fe2000fffe03f */
[----:B-1----:R-:W-:Y:S01]  /*4dc0*/  LEA.HI.X.SX32 R0, R7, R9, 0x1, P3 ;  /* 0x0000000907007211 */ /* 0x002fe200018f0eff */
[----:B------:R0:W-:Y:S01]  /*4dd0*/  STL [R1+0x594], R2 ;  /* 0x0005940201007387 */ /* 0x0001e20000100800 */
[----:B------:R-:W-:Y:S01]  /*4de0*/  IMAD.WIDE R6, R87, 0x2, R18 ;  /* 0x0000000257067825 */ /* 0x000fe200078e0212 */
[----:B------:R-:W-:Y:S01]  /*4df0*/  UIADD3.64 UR14, UR4, 0xf80, URZ ;  /* 0x00000f80040e7897 */ /* 0x000fe2000fffe03f */
[----:B--2---:R-:W-:Y:S01]  /*4e00*/  LEA R3, P3, R25, R8, 0x1 ;  /* 0x0000000819037211 */ /* 0x004fe200078608ff */
[----:B------:R1:W-:Y:S01]  /*4e10*/  STL [R1+0x560], R0 ;  /* 0x0005600001007387 */ /* 0x0003e20000100800 */
[----:B------:R-:W-:-:S02]  /*4e20*/  UIADD3.64 UR10, UR4, 0x1000, URZ ;  /* 0x00001000040a7897 */ /* 0x000fc4000fffe03f */
[----:B------:R-:W-:Y:S01]  /*4e30*/  UIADD3.64 UR18, UR4, 0x1080, URZ ;  /* 0x0000108004127897 */ /* 0x000fe2000fffe03f */
[----:B------:R2:W-:Y:S01]  /*4e40*/  STL [R1+0x59c], R3 ;  /* 0x00059c0301007387 */ /* 0x0005e20000100800 */
[----:B------:R-:W-:Y:S01]  /*4e50*/  UIADD3.64 UR14, UR4, 0x1100, URZ ;  /* 0x00001100040e7897 */ /* 0x000fe2000fffe03f */
[-C--:B0-----:R-:W-:Y:S01]  /*4e60*/  LEA.HI.X.SX32 R2, R28, R9.reuse, 0x1, P2 ;  /* 0x000000091c027211 */ /* 0x081fe200010f0eff */
[----:B------:R-:W-:Y:S02]  /*4e70*/  UIADD3.64 UR10, UR4, 0x1180, URZ ;  /* 0x00001180040a7897 */ /* 0x000fe4000fffe03f */
[----:B------:R-:W-:Y:S01]  /*4e80*/  UIADD3.64 UR18, UR4, 0x1200, URZ ;  /* 0x0000120004127897 */ /* 0x000fe2000fffe03f */
[----:B-1----:R-:W-:Y:S01]  /*4e90*/  LEA R0, P2, R26, R8, 0x1 ;  /* 0x000000081a007211 */ /* 0x002fe200078408ff */
[----:B------:R0:W-:Y:S01]  /*4ea0*/  STL [R1+0x568], R2 ;  /* 0x0005680201007387 */ /* 0x0001e20000100800 */
[----:B------:R-:W-:Y:S01]  /*4eb0*/  UIADD3.64 UR14, UR4, 0x1280, URZ ;  /* 0x00001280040e7897 */ /* 0x000fe2000fffe03f */
[----:B--2---:R-:W-:-:S02]  /*4ec0*/  LEA.HI.X.SX32 R3, R60, R9, 0x1, P1 ;  /* 0x000000093c037211 */ /* 0x004fc400008f0eff */
[----:B------:R1:W-:Y:S01]  /*4ed0*/  STL [R1+0x5a4], R0 ;  /* 0x0005a40001007387 */ /* 0x0003e20000100800 */
[----:B------:R-:W-:Y:S02]  /*4ee0*/  UIADD3.64 UR10, UR4, 0x1300, URZ ;  /* 0x00001300040a7897 */ /* 0x000fe4000fffe03f */
[----:B------:R-:W-:Y:S01]  /*4ef0*/  UIADD3.64 UR18, UR4, 0x1380, URZ ;  /* 0x0000138004127897 */ /* 0x000fe2000fffe03f */
[----:B------:R2:W-:Y:S01]  /*4f00*/  STL [R1+0x570], R3 ;  /* 0x0005700301007387 */ /* 0x0005e20000100800 */
[----:B------:R-:W-:Y:S01]  /*4f10*/  UIADD3.64 UR14, UR4, 0x1400, URZ ;  /* 0x00001400040e7897 */ /* 0x000fe2000fffe03f */
[----:B0-----:R-:W-:Y:S01]  /*4f20*/  LEA R2, P1, R27, R8, 0x1 ;  /* 0x000000081b027211 */ /* 0x001fe200078208ff */
[----:B------:R-:W-:Y:S02]  /*4f30*/  UIADD3.64 UR10, UR4, 0x1480, URZ ;  /* 0x00001480040a7897 */ /* 0x000fe4000fffe03f */
[----:B------:R-:W-:Y:S01]  /*4f40*/  UIADD3.64 UR18, UR4, 0x1500, URZ ;  /* 0x0000150004127897 */ /* 0x000fe2000fffe03f */
[----:B-1----:R-:W-:Y:S01]  /*4f50*/  LEA.HI.X.SX32 R0, R61, R9, 0x1, P0 ;  /* 0x000000093d007211 */ /* 0x002fe200000f0eff */
[----:B------:R0:W-:Y:S01]  /*4f60*/  STL [R1+0x5ac], R2 ;  /* 0x0005ac0201007387 */ /* 0x0001e20000100800 */
[----:B------:R-:W-:Y:S01]  /*4f70*/  UIADD3.64 UR14, UR4, 0x1580, URZ ;  /* 0x00001580040e7897 */ /* 0x000fe2000fffe03f */
[----:B------:R-:W-:-:S02]  /*4f80*/  CS2R R60, SRZ ;  /* 0x00000000003c7805 */ /* 0x000fc4000001ff00 */
[-C--:B--2---:R-:W-:Y:S01]  /*4f90*/  LEA R3, P0, R31, R8.reuse, 0x1 ;  /* 0x000000081f037211 */ /* 0x084fe200078008ff */
[----:B------:R1:W-:Y:S01]  /*4fa0*/  STL [R1+0x578], R0 ;  /* 0x0005780001007387 */ /* 0x0003e20000100800 */
[----:B------:R-:W-:Y:S02]  /*4fb0*/  UIADD3.64 UR10, UR4, 0x1600, URZ ;  /* 0x00001600040a7897 */ /* 0x000fe4000fffe03f */
        /* <DEDUP_REMOVED lines=11> */
[----:B------:R-:W-:Y:S01]  /*5070*/  CS2R R62, SRZ ;  /* 0x00000000003e7805 */ /* 0x000fe2000001ff00 */
[----:B------:R-:W-:Y:S02]  /*5080*/  UIADD3.64 UR10, UR4, 0x1900, URZ ;  /* 0x00001900040a7897 */ /* 0x000fe4000fffe03f */
[----:B------:R2:W-:Y:S01]  /*5090*/  STL [R1+0x588], R3 ;  /* 0x0005880301007387 */ /* 0x0005e20000100800 */
[----:B------:R-:W-:Y:S01]  /*50a0*/  UIADD3.64 UR18, UR4, 0x1980, URZ ;  /* 0x0000198004127897 */ /* 0x000fe2000fffe03f */
[-C--:B0-----:R-:W-:Y:S01]  /*50b0*/  LEA R2, P6, R33, R8.reuse, 0x1 ;  /* 0x0000000821027211 */ /* 0x081fe200078c08ff */
[----:B------:R-:W-:Y:S02]  /*50c0*/  UIADD3.64 UR14, UR4, 0x1a00, URZ ;  /* 0x00001a00040e7897 */ /* 0x000fe4000fffe03f */
[----:B------:R-:W-:Y:S01]  /*50d0*/  UIADD3.64 UR10, UR4, 0x1a80, URZ ;  /* 0x00001a80040a7897 */ /* 0x000fe2000fffe03f */
[----:B-1----:R-:W-:Y:S01]  /*50e0*/  LEA.HI.X.SX32 R0, R24, R9, 0x1, P5 ;  /* 0x0000000918007211 */ /* 0x002fe200028f0eff */
[----:B------:R0:W-:Y:S01]  /*50f0*/  STL [R1+0x5c4], R2 ;  /* 0x0005c40201007387 */ /* 0x0001e20000100800 */
[----:B------:R-:W1:Y:S01]  /*5100*/  LDC R24, c[0x0][0x238] ;  /* 0x00008e00ff187b82 */ /* 0x000e620000000800 */
        /* <DEDUP_REMOVED lines=8> */
[----:B------:R-:W-:Y:S01]  /*5190*/  IMAD R25, R11, 0x7d, RZ ;  /* 0x0000007d0b197824 */ /* 0x000fe200078e02ff */
[----:B------:R-:W-:Y:S01]  /*51a0*/  UIADD3.64 UR12, UR4, 0x100, URZ ;  /* 0x00000100040c7897 */ /* 0x000fe2000fffe03f */
[----:B--2---:R-:W-:Y:S02]  /*51b0*/  LEA R0, P3, R29, R8, 0x1 ;  /* 0x000000081d007211 */ /* 0x004fe400078608ff */
[----:B------:R0:W-:Y:S01]  /*51c0*/  STL [R1+0x598], R2 ;  /* 0x0005980201007387 */ /* 0x0001e20000100800 */
[----:B------:R-:W-:Y:S01]  /*51d0*/  UIADD3.64 UR16, UR4, 0x180, URZ ;  /* 0x0000018004107897 */ /* 0x000fe2000fffe03f */
[----:B---3--:R-:W-:-:S02]  /*51e0*/  LEA.HI.X.SX32 R3, R26, R9, 0x1, P2 ;  /* 0x000000091a037211 */ /* 0x008fc400010f0eff */
[----:B------:R2:W-:Y:S01]  /*51f0*/  STL [R1+0x5d4], R0 ;  /* 0x0005d40001007387 */ /* 0x0005e20000100800 */
[----:B------:R-:W-:Y:S01]  /*5200*/  LOP3.LUT R26, R13, 0x60, RZ, 0x3c, !PT ;  /* 0x000000600d1a7812 */ /* 0x000fe200078e3cff */
[----:B------:R-:W-:Y:S02]  /*5210*/  UIADD3.64 UR20, UR4, 0x200, URZ ;  /* 0x0000020004147897 */ /* 0x000fe4000fffe03f */
[----:B------:R3:W-:Y:S01]  /*5220*/  STL [R1+0x5a0], R3 ;  /* 0x0005a00301007387 */ /* 0x0007e20000100800 */
[----:B------:R-:W-:Y:S01]  /*5230*/  UIADD3.64 UR24, UR4, 0x280, URZ ;  /* 0x0000028004187897 */ /* 0x000fe2000fffe03f */
[-C--:B0-----:R-:W-:Y:S01]  /*5240*/  LEA R2, P2, R30, R8.reuse, 0x1 ;  /* 0x000000081e027211 */ /* 0x081fe200078408ff */
[----:B------:R-:W-:Y:S02]  /*5250*/  UIADD3.64 UR28, UR4, 0x300, URZ ;  /* 0x00000300041c7897 */ /* 0x000fe4000fffe03f */
[----:B------:R-:W-:Y:S01]  /*5260*/  UIADD3.64 UR36, UR4, 0x1c80, URZ ;  /* 0x00001c8004247897 */ /* 0x000fe2000fffe03f */
[----:B--2---:R-:W-:Y:S01]  /*5270*/  LEA.HI.X.SX32 R0, R27, R9, 0x1, P1 ;  /* 0x000000091b007211 */ /* 0x004fe200008f0eff */
[----:B------:R0:W-:Y:S01]  /*5280*/  STL [R1+0x5dc], R2 ;  /* 0x0005dc0201007387 */ /* 0x0001e20000100800 */
[----:B------:R-:W-:Y:S01]  /*5290*/  IMAD R27, R11, 0x76, RZ ;  /* 0x000000760b1b7824 */ /* 0x000fe200078e02ff */
[----:B------:R-:W-:Y:S01]  /*52a0*/  UIADD3.64 UR40, UR4, 0x1d00, URZ ;  /* 0x00001d0004287897 */ /* 0x000fe2000fffe03f */
[----:B---3--:R-:W-:Y:S01]  /*52b0*/  LEA R3, P1, R35, R8, 0x1 ;  /* 0x0000000823037211 */ /* 0x008fe200078208ff */
        /* <DEDUP_REMOVED lines=8> */
[----:B--2---:R-:W-:Y:S01]  /*5340*/  LEA R0, P0, R36, R8, 0x1 ;  /* 0x0000000824007211 */ /* 0x004fe200078008ff */
[----:B------:R0:W-:Y:S01]  /*5350*/  STL [R1+0x5b0], R2 ;  /* 0x0005b00201007387 */ /* 0x0001e20000100800 */
[----:B------:R-:W-:Y:S01]  /*5360*/  UIADD3.64 UR14, UR6, 0x4, URZ ;  /* 0x00000004060e7897 */ /* 0x000fe2000fffe03f */
[----:B---3--:R-:W-:-:S02]  /*5370*/  LEA.HI.X.SX32 R3, R32, R9, 0x1, P4 ;  /* 0x0000000920037211 */ /* 0x008fc400020f0eff */
[----:B------:R2:W-:Y:S01]  /*5380*/  STL [R1+0x5ec], R0 ;  /* 0x0005ec0001007387 */ /* 0x0005e20000100800 */
[----:B------:R-:W-:Y:S02]  /*5390*/  UIADD3.64 UR18, UR6, 0x1fe, URZ ;  /* 0x000001fe06127897 */ /* 0x000fe4000fffe03f */
[----:B------:R-:W-:Y:S01]  /*53a0*/  UIADD3.64 UR22, UR6, 0x200, URZ ;  /* 0x0000020006167897 */ /* 0x000fe2000fffe03f */
[----:B------:R3:W-:Y:S01]  /*53b0*/  STL [R1+0x5b8], R3 ;  /* 0x0005b80301007387 */ /* 0x0007e20000100800 */
[----:B------:R-:W-:Y:S01]  /*53c0*/  UIADD3.64 UR26, UR6, 0x202, URZ ;  /* 0x00000202061a7897 */ /* 0x000fe2000fffe03f */
[----:B0-----:R-:W-:Y:S01]  /*53d0*/  LEA R2, P4, R37, R8, 0x1 ;  /* 0x0000000825027211 */ /* 0x001fe200078808ff */
[----:B------:R-:W-:Y:S01]  /*53e0*/  UIADD3.64 UR30, UR6, 0x204, URZ ;  /* 0x00000204061e7897 */ /* 0x000fe2000fffe03f */
[----:B--2---:R-:W-:-:S03]  /*53f0*/  LEA.HI.X.SX32 R0, R33, R9, 0x1, P6 ;  /* 0x0000000921007211 */ /* 0x004fc600030f0eff */
[----:B------:R0:W-:Y:S01]  /*5400*/  STL [R1+0x5f4], R2 ;  /* 0x0005f40201007387 */ /* 0x0001e20000100800 */
[----:B------:R-:W-:Y:S02]  /*5410*/  CS2R R32, SRZ ;  /* 0x0000000000207805 */ /* 0x000fe4000001ff00 */
[-C--:B---3--:R-:W-:Y:S01]  /*5420*/  LEA R3, P6, R38, R8.reuse, 0x1 ;  /* 0x0000000826037211 */ /* 0x088fe200078c08ff */
[----:B------:R2:W-:Y:S04]  /*5430*/  STL [R1+0x5c0], R0 ;  /* 0x0005c00001007387 */ /* 0x0005e80000100800 */
[----:B------:R3:W-:Y:S01]  /*5440*/  STL [R1+0x5fc], R3 ;  /* 0x0005fc0301007387 */ /* 0x0007e20000100800 */
[----:B0-----:R-:W-:Y:S02]  /*5450*/  LEA.HI.X.SX32 R2, R34, R9, 0x1, P5 ;  /* 0x0000000922027211 */ /* 0x001fe400028f0eff */
[----:B--2---:R-:W-:-:S03]  /*5460*/  LEA R0, P5, R39, R8, 0x1 ;  /* 0x0000000827007211 */ /* 0x004fc600078a08ff */
[----:B------:R0:W-:Y:S01]  /*5470*/  STL [R1+0x5c8], R2 ;  /* 0x0005c80201007387 */ /* 0x0001e20000100800 */
[----:B---3--:R-:W-:-:S03]  /*5480*/  LEA.HI.X.SX32 R3, R29, R9, 0x1, P3 ;  /* 0x000000091d037211 */ /* 0x008fc600018f0eff */
[----:B------:R2:W-:Y:S01]  /*5490*/  STL [R1+0x604], R0 ;  /* 0x0006040001007387 */ /* 0x0005e20000100800 */
[----:B------:R-:W-:-:S03]  /*54a0*/  CS2R R28, SRZ ;  /* 0x00000000001c7805 */ /* 0x000fc6000001ff00 */
[----:B------:R3:W-:Y:S01]  /*54b0*/  STL [R1+0x5d0], R3 ;  /* 0x0005d00301007387 */ /* 0x0007e20000100800 */
[----:B0-----:R-:W-:Y:S02]  /*54c0*/  LEA R2, P3, R40, R8, 0x1 ;  /* 0x0000000828027211 */ /* 0x001fe400078608ff */
[----:B--2---:R-:W-:-:S03]  /*54d0*/  LEA.HI.X.SX32 R0, R30, R9, 0x1, P2 ;  /* 0x000000091e007211 */ /* 0x004fc600010f0eff */
[----:B------:R0:W-:Y:S01]  /*54e0*/  STL [R1+0x60c], R2 ;  /* 0x00060c0201007387 */ /* 0x0001e20000100800 */
[----:B------:R-:W-:Y:S02]  /*54f0*/  CS2R R30, SRZ ;  /* 0x00000000001e7805 */ /* 0x000fe4000001ff00 */
[----:B---3--:R-:W-:Y:S01]  /*5500*/  LEA R3, P2, R41, R8, 0x1 ;  /* 0x0000000829037211 */ /* 0x008fe200078408ff */
[----:B------:R2:W-:Y:S04]  /*5510*/  STL [R1+0x5d8], R0 ;  /* 0x0005d80001007387 */ /* 0x0005e80000100800 */
[----:B------:R3:W-:Y:S01]  /*5520*/  STL [R1+0x614], R3 ;  /* 0x0006140301007387 */ /* 0x0007e20000100800 */
[----:B0-----:R-:W-:Y:S02]  /*5530*/  LEA.HI.X.SX32 R2, R35, R9, 0x1, P1 ;  /* 0x0000000923027211 */ /* 0x001fe400008f0eff */
[----:B------:R-:W-:-:S02]  /*5540*/  CS2R R34, SRZ ;  /* 0x0000000000227805 */ /* 0x000fc4000001ff00 */
[----:B--2---:R-:W-:Y:S01]  /*5550*/  LEA R0, P1, R42, R8, 0x1 ;  /* 0x000000082a007211 */ /* 0x004fe200078208ff */
[----:B------:R0:W-:Y:S01]  /*5560*/  STL [R1+0x5e0], R2 ;  /* 0x0005e00201007387 */ /* 0x0001e20000100800 */
[----:B---3--:R-:W-:-:S03]  /*5570*/  LEA.HI.X.SX32 R3, R36, R9, 0x1, P0 ;  /* 0x0000000924037211 */ /* 0x008fc600000f0eff */
[----:B------:R2:W-:Y:S04]  /*5580*/  STL [R1+0x61c], R0 ;  /* 0x00061c0001007387 */ /* 0x0005e80000100800 */
[----:B------:R3:W-:Y:S01]  /*5590*/  STL [R1+0x5e8], R3 ;  /* 0x0005e80301007387 */ /* 0x0007e20000100800 */
[----:B0-----:R-:W-:Y:S02]  /*55a0*/  LEA R2, P0, R43, R8, 0x1 ;  /* 0x000000082b027211 */ /* 0x001fe400078008ff */
        /* <DEDUP_REMOVED lines=16> */
[----:B---3--:R-:W-:-:S03]  /*56b0*/  LEA R3, P3, R47, R8, 0x1 ;  /* 0x000000082f037211 */ /* 0x008fc600078608ff */
[----:B------:R2:W-:Y:S04]  /*56c0*/  STL [R1+0x608], R0 ;  /* 0x0006080001007387 */ /* 0x0005e80000100800 */
[----:B------:R3:W-:Y:S01]  /*56d0*/  STL [R1+0x644], R3 ;  /* 0x0006440301007387 */ /* 0x0007e20000100800 */
[-C--:B0-----:R-:W-:Y:S02]  /*56e0*/  LEA.HI.X.SX32 R2, R41, R9.reuse, 0x1, P2 ;  /* 0x0000000929027211 */ /* 0x081fe400010f0eff */
[----:B------:R-:W-:Y:S02]  /*56f0*/  CS2R R40, SRZ ;  /* 0x0000000000287805 */ /* 0x000fe4000001ff00 */
        /* <DEDUP_REMOVED lines=106> */
[----:B0-----:R-:W-:Y:S02]  /*5da0*/  LEA.HI.X.SX32 R2, R71, R9, 0x1, P4 ;  /* 0x0000000947027211 */ /* 0x001fe400020f0eff */
[----:B--2---:R-:W-:-:S03]  /*5db0*/  LEA R0, P4, R81, R8, 0x1 ;  /* 0x0000000851007211 */ /* 0x004fc600078808ff */
        /* <DEDUP_REMOVED lines=21> */
[-C--:B------:R-:W-:Y:S02]  /*5f10*/  LEA.HI.X.SX32 R4, R76, R9.reuse, 0x1, P2 ;  /* 0x000000094c047211 */ /* 0x080fe400010f0eff */
[----:B------:R-:W-:Y:S02]  /*5f20*/  CS2R R76, SRZ ;  /* 0x00000000004c7805 */ /* 0x000fe4000001ff00 */
[----:B---3--:R-:W-:Y:S01]  /*5f30*/  LEA R3, P1, R78, R8, 0x1 ;  /* 0x000000084e037211 */ /* 0x008fe200078208ff */
[----:B------:R2:W-:Y:S04]  /*5f40*/  STL [R1+0x6f8], R0 ;  /* 0x0006f80001007387 */ /* 0x0005e80000100800 */
[----:B------:R3:W-:Y:S01]  /*5f50*/  STL [R1+0x1714], R3 ;  /* 0x0017140301007387 */ /* 0x0007e20000100800 */
[----:B0-----:R-:W-:-:S02]  /*5f60*/  LEA.HI.X.SX32 R2, R79, R9, 0x1, P0 ;  /* 0x000000094f027211 */ /* 0x001fc400000f0eff */
[----:B--2---:R-:W-:-:S03]  /*5f70*/  LEA R0, P0, R80, R8, 0x1 ;  /* 0x0000000850007211 */ /* 0x004fc600078008ff */
[----:B------:R0:W-:Y:S01]  /*5f80*/  STL [R1+0x700], R2 ;  /* 0x0007000201007387 */ /* 0x0001e20000100800 */
[----:B---3--:R-:W-:-:S03]  /*5f90*/  LEA.HI.X.SX32 R3, R81, R9, 0x1, P4 ;  /* 0x0000000951037211 */ /* 0x008fc600020f0eff */
[----:B------:R2:W-:Y:S01]  /*5fa0*/  STL [R1+0x171c], R0 ;  /* 0x00171c0001007387 */ /* 0x0005e20000100800 */
[-C--:B------:R-:W-:Y:S02]  /*5fb0*/  LEA.HI.X.SX32 R5, R80, R9.reuse, 0x1, P0 ;  /* 0x0000000950057211 */ /* 0x080fe400000f0eff */
[----:B------:R-:W-:Y:S01]  /*5fc0*/  CS2R R80, SRZ ;  /* 0x0000000000507805 */ /* 0x000fe2000001ff00 */
[----:B------:R3:W-:Y:S01]  /*5fd0*/  STL [R1+0x708], R3 ;  /* 0x0007080301007387 */ /* 0x0007e20000100800 */
[----:B0-----:R-:W-:Y:S02]  /*5fe0*/  LEA R2, P4, R82, R8, 0x1 ;  /* 0x0000000852027211 */ /* 0x001fe400078808ff */
[----:B--2---:R-:W-:-:S03]  /*5ff0*/  LEA.HI.X.SX32 R0, R83, R9, 0x1, P6 ;  /* 0x0000000953007211 */ /* 0x004fc600030f0eff */
[----:B------:R0:W-:Y:S01]  /*6000*/  STL [R1+0x1724], R2 ;  /* 0x0017240201007387 */ /* 0x0001e20000100800 */
[----:B---3--:R-:W-:-:S03]  /*6010*/  LEA R3, P6, R85, R8, 0x1 ;  /* 0x0000000855037211 */ /* 0x008fc600078c08ff */
[----:B------:R2:W-:Y:S04]  /*6020*/  STL [R1+0x710], R0 ;  /* 0x0007100001007387 */ /* 0x0005e80000100800 */
[----:B------:R-:W-:Y:S01]  /*6030*/  STL [R1+0x172c], R3 ;  /* 0x00172c0301007387 */ /* 0x000fe20000100800 */
[-C--:B0-----:R-:W-:Y:S02]  /*6040*/  LEA.HI.X.SX32 R2, R72, R9.reuse, 0x1, P5 ;  /* 0x0000000948027211 */ /* 0x081fe400028f0eff */
[----:B------:R-:W-:Y:S02]  /*6050*/  CS2R R72, SRZ ;  /* 0x0000000000487805 */ /* 0x000fe4000001ff00 */
[----:B--2---:R-:W-:Y:S01]  /*6060*/  LEA.HI.X.SX32 R0, R74, R9, 0x1, P3 ;  /* 0x000000094a007211 */ /* 0x004fe200018f0eff */
[----:B------:R0:W-:Y:S01]  /*6070*/  STL [R1+0x16f0], R2 ;  /* 0x0016f00201007387 */ /* 0x0001e20000100800 */
[----:B------:R-:W-:-:S03]  /*6080*/  CS2R R74, SRZ ;  /* 0x00000000004a7805 */ /* 0x000fc6000001ff00 */
[----:B------:R2:W-:Y:S04]  /*6090*/  STL [R1+0x1700], R0 ;  /* 0x0017000001007387 */ /* 0x0005e80000100800 */
[----:B------:R3:W-:Y:S01]  /*60a0*/  STL [R1+0x1708], R4 ;  /* 0x0017080401007387 */ /* 0x0007e20000100800 */
[----:B0-----:R-:W-:Y:S01]  /*60b0*/  IMAD.WIDE R2, R87, 0x2, R14 ;  /* 0x0000000257027825 */ /* 0x001fe200078e020e */
[-C--:B--2---:R-:W-:Y:S02]  /*60c0*/  LEA.HI.X.SX32 R0, R78, R9.reuse, 0x1, P1 ;  /* 0x000000094e007211 */ /* 0x084fe400008f0eff */
[----:B------:R-:W-:Y:S02]  /*60d0*/  CS2R R78, SRZ ;  /* 0x00000000004e7805 */ /* 0x000fe4000001ff00 */
[----:B---3--:R-:W-:Y:S01]  /*60e0*/  LEA.HI.X.SX32 R4, R82, R9, 0x1, P4 ;  /* 0x0000000952047211 */ /* 0x008fe200020f0eff */
[----:B------:R0:W-:Y:S01]  /*60f0*/  STL [R1+0x1710], R0 ;  /* 0x0017100001007387 */ /* 0x0001e20000100800 */
[----:B------:R-:W-:-:S03]  /*6100*/  CS2R R82, SRZ ;  /* 0x0000000000527805 */ /* 0x000fc6000001ff00 */
[----:B------:R-:W-:Y:S04]  /*6110*/  STL [R1+0x1718], R5 ;  /* 0x0017180501007387 */ /* 0x000fe80000100800 */
[----:B------:R2:W-:Y:S01]  /*6120*/  STL [R1+0x1720], R4 ;  /* 0x0017200401007387 */ /* 0x0005e20000100800 */
[----:B0-----:R-:W-:Y:S01]  /*6130*/  LEA.HI.X.SX32 R0, R85, R9, 0x1, P6 ;  /* 0x0000000955007211 */ /* 0x001fe200030f0eff */
[----:B------:R-:W-:Y:S02]  /*6140*/  IMAD R9, R11, 0x7e, RZ ;  /* 0x0000007e0b097824 */ /* 0x000fe400078e02ff */
[----:B------:R-:W-:Y:S01]  /*6150*/  STL [R1+0x1730], R2 ;  /* 0x0017300201007387 */ /* 0x000fe20000100800 */
[----:B------:R-:W-:-:S03]  /*6160*/  CS2R R84, SRZ ;  /* 0x0000000000547805 */ /* 0x000fc6000001ff00 */
[----:B------:R0:W-:Y:S01]  /*6170*/  STL [R1+0x1728], R0 ;  /* 0x0017280001007387 */ /* 0x0001e20000100800 */
[----:B--2---:R-:W-:-:S03]  /*6180*/  IMAD.WIDE R4, R87, 0x2, R16 ;  /* 0x0000000257047825 */ /* 0x004fc600078e0210 */
[----:B------:R2:W-:Y:S04]  /*6190*/  STL [R1+0x16f4], R3 ;  /* 0x0016f40301007387 */ /* 0x0005e80000100800 */
[----:B------:R-:W-:Y:S01]  /*61a0*/  STL [R1+0x16f8], R4 ;  /* 0x0016f80401007387 */ /* 0x000fe20000100800 */
[----:B0-----:R-:W-:-:S03]  /*61b0*/  IMAD R0, R11, 0x73, RZ ;  /* 0x000000730b007824 */ /* 0x001fc600078e02ff */
[----:B------:R0:W-:Y:S01]  /*61c0*/  STL [R1+0x16e4], R5 ;  /* 0x0016e40501007387 */ /* 0x0001e20000100800 */
[----:B--2---:R-:W-:Y:S01]  /*61d0*/  IMAD.WIDE R2, R87, 0x2, R20 ;  /* 0x0000000257027825 */ /* 0x004fe200078e0214 */
[----:B------:R-:W-:Y:S02]  /*61e0*/  CS2R R86, SRZ ;  /* 0x0000000000567805 */ /* 0x000fe4000001ff00 */
[----:B------:R-:W-:Y:S04]  /*61f0*/  STL [R1+0x16e8], R6 ;  /* 0x0016e80601007387 */ /* 0x000fe80000100800 */
[----:B------:R2:W-:Y:S01]  /*6200*/  STL [R1+0x16cc], R7 ;  /* 0x0016cc0701007387 */ /* 0x0005e20000100800 */
[----:B0-----:R-:W-:-:S03]  /*6210*/  IMAD.WIDE R4, R9, 0x2, R14 ;  /* 0x0000000209047825 */ /* 0x001fc600078e020e */
[----:B------:R-:W-:Y:S04]  /*6220*/  STL [R1+0x16e0], R2 ;  /* 0x0016e00201007387 */ /* 0x000fe80000100800 */
[----:B------:R0:W-:Y:S01]  /*6230*/  STL [R1+0x16d8], R3 ;  /* 0x0016d80301007387 */ /* 0x0001e20000100800 */
[----:B--2---:R-:W-:-:S03]  /*6240*/  IMAD.WIDE R6, R9, 0x2, R18 ;  /* 0x0000000209067825 */ /* 0x004fc600078e0212 */
[----:B------:R-:W-:Y:S04]  /*6250*/  STL [R1+0x16dc], R4 ;  /* 0x0016dc0401007387 */ /* 0x000fe80000100800 */
[----:B------:R2:W-:Y:S01]  /*6260*/  STL [R1+0x16d0], R5 ;  /* 0x0016d00501007387 */ /* 0x0005e20000100800 */
[----:B0-----:R-:W-:-:S05]  /*6270*/  IMAD.WIDE R2, R9, 0x2, R16 ;  /* 0x0000000209027825 */ /* 0x001fca00078e0210 */
[----:B------:R-:W-:Y:S01]  /*6280*/  STL [R1+0x16d4], R2 ;  /* 0x0016d40201007387 */ /* 0x000fe20000100800 */
[----:B--2---:R-:W-:-:S03]  /*6290*/  IMAD.WIDE R4, R9, 0x2, R20 ;  /* 0x0000000209047825 */ /* 0x004fc600078e0214 */
[----:B------:R0:W-:Y:S01]  /*62a0*/  STL [R1+0x16c4], R3 ;  /* 0x0016c40301007387 */ /* 0x0001e20000100800 */
[----:B------:R-:W-:-:S03]  /*62b0*/  IMAD R9, R11, 0x7c, RZ ;  /* 0x0000007c0b097824 */ /* 0x000fc600078e02ff */
        /* <DEDUP_REMOVED lines=60> */
[----:B0-----:R-:W-:-:S03]  /*6680*/  IMAD.WIDE R4, R25, 0x2, R18 ;  /* 0x0000000219047825 */ /* 0x001fc600078e0212 */
[----:B------:R-:W-:Y:S04]  /*6690*/  STL [R1+0x1634], R6 ;  /* 0x0016340601007387 */ /* 0x000fe80000100800 */
[----:B------:R0:W-:Y:S01]  /*66a0*/  STL [R1+0x714], R7 ;  /* 0x0007140701007387 */ /* 0x0001e20000100800 */
[----:B--2---:R-:W-:-:S03]  /*66b0*/  IMAD.WIDE R2, R25, 0x2, R20 ;  /* 0x0000000219027825 */ /* 0x004fc600078e0214 */
[----:B------:R-:W-:Y:S01]  /*66c0*/  STL [R1+0x1628], R4 ;  /* 0x0016280401007387 */ /* 0x000fe20000100800 */
[----:B------:R-:W-:-:S03]  /*66d0*/  IMAD R25, R11, 0x77, RZ ;  /* 0x000000770b197824 */ /* 0x000fc600078e02ff */
        /* <DEDUP_REMOVED lines=11> */
[----:B------:R-:W-:-:S03]  /*6790*/  IMAD.WIDE R8, R25, 0x2, R14 ;  /* 0x0000000219087825 */ /* 0x000fc600078e020e */
        /* <DEDUP_REMOVED lines=9> */
[----:B------:R-:W-:Y:S01]  /*6830*/  STL [R1+0x73c], R2 ;  /* 0x00073c0201007387 */ /* 0x000fe20000100800 */
[----:B------:R-:W-:-:S03]  /*6840*/  IMAD R25, R11, 0x75, RZ ;  /* 0x000000750b197824 */ /* 0x000fc600078e02ff */
        /* <DEDUP_REMOVED lines=12> */
[----:B------:R-:W0:Y:S03]  /*6910*/  LDC R27, c[0x0][0x238] ;  /* 0x00008e00ff1b7b82 */ /* 0x000e260000000800 */
[----:B------:R3:W-:Y:S01]  /*6920*/  STL [R1+0x758], R3 ;  /* 0x0007580301007387 */ /* 0x0007e20000100800 */
[----:B--2---:R-:W-:-:S03]  /*6930*/  IMAD.WIDE R8, R25, 0x2, R14 ;  /* 0x0000000219087825 */ /* 0x004fc600078e020e */
[----:B------:R-:W-:Y:S04]  /*6940*/  STL [R1+0x764], R4 ;  /* 0x0007640401007387 */ /* 0x000fe80000100800 */
[----:B------:R2:W-:Y:S01]  /*6950*/  STL [R1+0x760], R5 ;  /* 0x0007600501007387 */ /* 0x0005e20000100800 */
[----:B---3--:R-:W-:-:S03]  /*6960*/  IMAD.WIDE R2, R25, 0x2, R16 ;  /* 0x0000000219027825 */ /* 0x008fc600078e0210 */
[----:B------:R-:W-:Y:S04]  /*6970*/  STL [R1+0x76c], R6 ;  /* 0x00076c0601007387 */ /* 0x000fe80000100800 */
[----:B------:R3:W-:Y:S01]  /*6980*/  STL [R1+0x768], R7 ;  /* 0x0007680701007387 */ /* 0x0007e20000100800 */
[----:B--2---:R-:W-:-:S03]  /*6990*/  IMAD.WIDE R4, R25, 0x2, R18 ;  /* 0x0000000219047825 */ /* 0x004fc600078e0212 */
[----:B------:R-:W-:Y:S04]  /*69a0*/  STL [R1+0x774], R8 ;  /* 0x0007740801007387 */ /* 0x000fe80000100800 */
[----:B------:R2:W-:Y:S01]  /*69b0*/  STL [R1+0x770], R9 ;  /* 0x0007700901007387 */ /* 0x0005e20000100800 */
[----:B---3--:R-:W-:-:S03]  /*69c0*/  IMAD.WIDE R6, R25, 0x2, R20 ;  /* 0x0000000219067825 */ /* 0x008fc600078e0214 */
[----:B------:R-:W-:Y:S01]  /*69d0*/  STL [R1+0x77c], R2 ;  /* 0x00077c0201007387 */ /* 0x000fe20000100800 */
[----:B------:R-:W3:Y:S03]  /*69e0*/  LDC R25, c[0x0][0x238] ;  /* 0x00008e00ff197b82 */ /* 0x000ee60000000800 */
[----:B------:R4:W-:Y:S01]  /*69f0*/  STL [R1+0x778], R3 ;  /* 0x0007780301007387 */ /* 0x0009e20000100800 */
[----:B--2---:R-:W-:-:S03]  /*6a00*/  IMAD.WIDE R8, R10, 0x2, R14 ;  /* 0x000000020a087825 */ /* 0x004fc600078e020e */
[----:B------:R-:W-:Y:S04]  /*6a10*/  STL [R1+0x784], R4 ;  /* 0x0007840401007387 */ /* 0x000fe80000100800 */
[----:B------:R2:W-:Y:S01]  /*6a20*/  STL [R1+0x780], R5 ;  /* 0x0007800501007387 */ /* 0x0005e20000100800 */
[----:B----4-:R-:W-:-:S03]  /*6a30*/  IMAD.WIDE R2, R10, 0x2, R16 ;  /* 0x000000020a027825 */ /* 0x010fc600078e0210 */
[----:B------:R-:W-:Y:S04]  /*6a40*/  STL [R1+0x78c], R6 ;  /* 0x00078c0601007387 */ /* 0x000fe80000100800 */
[----:B------:R4:W-:Y:S01]  /*6a50*/  STL [R1+0x788], R7 ;  /* 0x0007880701007387 */ /* 0x0009e20000100800 */
[----:B--2---:R-:W-:-:S03]  /*6a60*/  IMAD.WIDE R4, R10, 0x2, R18 ;  /* 0x000000020a047825 */ /* 0x004fc600078e0212 */
[----:B------:R-:W-:Y:S04]  /*6a70*/  STL [R1+0x794], R8 ;  /* 0x0007940801007387 */ /* 0x000fe80000100800 */
[----:B------:R2:W-:Y:S01]  /*6a80*/  STL [R1+0x790], R9 ;  /* 0x0007900901007387 */ /* 0x0005e20000100800 */
[----:B----4-:R-:W-:-:S03]  /*6a90*/  IMAD.WIDE R6, R10, 0x2, R20 ;  /* 0x000000020a067825 */ /* 0x010fc600078e0214 */
[----:B------:R-:W-:Y:S01]  /*6aa0*/  STL [R1+0x79c], R2 ;  /* 0x00079c0201007387 */ /* 0x000fe20000100800 */
[----:B------:R-:W-:-:S03]  /*6ab0*/  IMAD R10, R11, 0x72, RZ ;  /* 0x000000720b0a7824 */ /* 0x000fc600078e02ff */
        /* <DEDUP_REMOVED lines=649> */
[----:B------:R-:W-:-:S03]  /*9350*/  IMAD.SHL.U32 R10, R11, 0x40, RZ ;  /* 0x000000400b0a7824 */ /* 0x000fc600078e00ff */
        /* <DEDUP_REMOVED lines=62> */
[----:B----4-:R-:W-:-:S04]  /*9740*/  IMAD.WIDE R6, R0, 0x2, R20 ;  /* 0x0000000200067825 */ /* 0x010fc800078e0214 */
[----:B--2---:R-:W-:-:S04]  /*9750*/  IMAD.WIDE R2, R0, 0x2, R16 ;  /* 0x0000000200027825 */ /* 0x004fc800078e0210 */
[C---:B------:R-:W-:Y:S01]  /*9760*/  IMAD R0, R11.reuse, 0x3b, RZ ;  /* 0x0000003b0b007824 */ /* 0x040fe200078e02ff */
[----:B------:R-:W-:Y:S01]  /*9770*/  STL [R1+0xe7c], R2 ;  /* 0x000e7c0201007387 */ /* 0x000fe20000100800 */
[----:B------:R-:W-:-:S03]  /*9780*/  IMAD.SHL.U32 R11, R11, 0x80, RZ ;  /* 0x000000800b0b7824 */ /* 0x000fc600078e00ff */
[----:B------:R2:W-:Y:S04]  /*9790*/  STL [R1+0xe78], R3 ;  /* 0x000e780301007387 */ /* 0x0005e80000100800 */
[----:B------:R-:W-:Y:S04]  /*97a0*/  STL [R1+0xe84], R4 ;  /* 0x000e840401007387 */ /* 0x000fe80000100800 */
[----:B------:R4:W-:Y:S01]  /*97b0*/  STL [R1+0xe80], R5 ;  /* 0x000e800501007387 */ /* 0x0009e20000100800 */
[----:B--2---:R-:W-:-:S03]  /*97c0*/  IMAD.WIDE R2, R10, 0x2, R16 ;  /* 0x000000020a027825 */ /* 0x004fc600078e0210 */
[----:B------:R-:W-:Y:S04]  /*97d0*/  STL [R1+0xe8c], R6 ;  /* 0x000e8c0601007387 */ /* 0x000fe80000100800 */
[----:B------:R2:W-:Y:S01]  /*97e0*/  STL [R1+0xe88], R7 ;  /* 0x000e880701007387 */ /* 0x0005e20000100800 */
[----:B----4-:R-:W-:-:S03]  /*97f0*/  IMAD.WIDE R4, R10, 0x2, R18 ;  /* 0x000000020a047825 */ /* 0x010fc600078e0212 */
[----:B------:R1:W-:Y:S04]  /*9800*/  STL [R1+0xe94], R8 ;  /* 0x000e940801007387 */ /* 0x0003e80000100800 */
[----:B------:R4:W-:Y:S01]  /*9810*/  STL [R1+0xe90], R9 ;  /* 0x000e900901007387 */ /* 0x0009e20000100800 */
[----:B--2---:R-:W-:-:S03]  /*9820*/  IMAD.WIDE R6, R0, 0x2, R14 ;  /* 0x0000000200067825 */ /* 0x004fc600078e020e */
[----:B------:R-:W-:Y:S04]  /*9830*/  STL [R1+0xe9c], R2 ;  /* 0x000e9c0201007387 */ /* 0x000fe80000100800 */
[----:B------:R2:W-:Y:S01]  /*9840*/  STL [R1+0xe98], R3 ;  /* 0x000e980301007387 */ /* 0x0005e20000100800 */
[----:B-1----:R-:W-:Y:S01]  /*9850*/  IMAD R8, R24, 0x3a, RZ ;  /* 0x0000003a18087824 */ /* 0x002fe200078e02ff */
[----:B----4-:R-:W1:Y:S02]  /*9860*/  LDC R9, c[0x0][0x238] ;  /* 0x00008e00ff097b82 */ /* 0x010e640000000800 */
[----:B------:R-:W-:Y:S04]  /*9870*/  STL [R1+0xea4], R4 ;  /* 0x000ea40401007387 */ /* 0x000fe80000100800 */
[----:B------:R4:W-:Y:S01]  /*9880*/  STL [R1+0xea0], R5 ;  /* 0x000ea00501007387 */ /* 0x0009e20000100800 */
[----:B--2---:R-:W-:Y:S01]  /*9890*/  IMAD.WIDE R2, R10, 0x2, R20 ;  /* 0x000000020a027825 */ /* 0x004fe200078e0214 */
[----:B------:R-:W2:Y:S04]  /*98a0*/  LDC R24, c[0x0][0x238] ;  /* 0x00008e00ff187b82 */ /* 0x000ea80000000800 */
[----:B------:R-:W-:Y:S01]  /*98b0*/  STL [R1+0xeac], R2 ;  /* 0x000eac0201007387 */ /* 0x000fe20000100800 */
[----:B----4-:R-:W-:-:S03]  /*98c0*/  IMAD.WIDE R4, R0, 0x2, R18 ;  /* 0x0000000200047825 */ /* 0x010fc600078e0212 */
[----:B------:R4:W-:Y:S01]  /*98d0*/  STL [R1+0xea8], R3 ;  /* 0x000ea80301007387 */ /* 0x0009e20000100800 */
[----:B------:R-:W5:Y:S03]  /*98e0*/  LDC R10, c[0x0][0x238] ;  /* 0x00008e00ff0a7b82 */ /* 0x000f660000000800 */
[----:B------:R-:W-:Y:S04]  /*98f0*/  STL [R1+0xeb4], R6 ;  /* 0x000eb40601007387 */ /* 0x000fe80000100800 */
[----:B------:R0:W-:Y:S01]  /*9900*/  STL [R1+0xeb0], R7 ;  /* 0x000eb00701007387 */ /* 0x0001e20000100800 */
[----:B----4-:R-:W-:-:S05]  /*9910*/  IMAD.WIDE R2, R0, 0x2, R16 ;  /* 0x0000000200027825 */ /* 0x010fca00078e0210 */
[----:B------:R-:W-:Y:S01]  /*9920*/  STL [R1+0xebc], R2 ;  /* 0x000ebc0201007387 */ /* 0x000fe20000100800 */
[----:B0-----:R-:W-:-:S03]  /*9930*/  IMAD.WIDE R6, R8, 0x2, R14 ;  /* 0x0000000208067825 */ /* 0x001fc600078e020e */
[----:B------:R0:W-:Y:S04]  /*9940*/  STL [R1+0xeb8], R3 ;  /* 0x000eb80301007387 */ /* 0x0001e80000100800 */
[----:B------:R-:W-:Y:S01]  /*9950*/  STL [R1+0xec4], R4 ;  /* 0x000ec40401007387 */ /* 0x000fe20000100800 */
[----:B-----5:R-:W-:-:S03]  /*9960*/  IMAD R10, R10, 0x38, RZ ;  /* 0x000000380a0a7824 */ /* 0x020fc600078e02ff */
[----:B------:R4:W-:Y:S01]  /*9970*/  STL [R1+0xec0], R5 ;  /* 0x000ec00501007387 */ /* 0x0009e20000100800 */
[----:B0-----:R-:W-:-:S04]  /*9980*/  IMAD.WIDE R2, R0, 0x2, R20 ;  /* 0x0000000200027825 */ /* 0x001fc800078e0214 */
[----:B-1----:R-:W-:Y:S01]  /*9990*/  IMAD R0, R9, 0x39, RZ ;  /* 0x0000003909007824 */ /* 0x002fe200078e02ff */
[----:B------:R-:W-:Y:S01]  /*99a0*/  STL [R1+0xecc], R2 ;  /* 0x000ecc0201007387 */ /* 0x000fe20000100800 */
[----:B----4-:R-:W-:-:S03]  /*99b0*/  IMAD.WIDE R4, R8, 0x2, R18 ;  /* 0x0000000208047825 */ /* 0x010fc600078e0212 */
[----:B------:R0:W-:Y:S04]  /*99c0*/  STL [R1+0xec8], R3 ;  /* 0x000ec80301007387 */ /* 0x0001e80000100800 */
[----:B------:R-:W-:Y:S04]  /*99d0*/  STL [R1+0xed4], R6 ;  /* 0x000ed40601007387 */ /* 0x000fe80000100800 */
[----:B------:R1:W-:Y:S01]  /*99e0*/  STL [R1+0xed0], R7 ;  /* 0x000ed00701007387 */ /* 0x0003e20000100800 */
[----:B0-----:R-:W-:-:S05]  /*99f0*/  IMAD.WIDE R2, R8, 0x2, R16 ;  /* 0x0000000208027825 */ /* 0x001fca00078e0210 */
[----:B------:R-:W-:Y:S01]  /*9a00*/  STL [R1+0xedc], R2 ;  /* 0x000edc0201007387 */ /* 0x000fe20000100800 */
[----:B-1----:R-:W-:-:S03]  /*9a10*/  IMAD.WIDE R6, R8, 0x2, R20 ;  /* 0x0000000208067825 */ /* 0x002fc600078e0214 */
[----:B------:R0:W-:Y:S01]  /*9a20*/  STL [R1+0xed8], R3 ;  /* 0x000ed80301007387 */ /* 0x0001e20000100800 */
[----:B------:R-:W-:-:S03]  /*9a30*/  IMAD.WIDE R8, R10, 0x2, R14 ;  /* 0x000000020a087825 */ /* 0x000fc600078e020e */
[----:B------:R-:W-:Y:S04]  /*9a40*/  STL [R1+0xee4], R4 ;  /* 0x000ee40401007387 */ /* 0x000fe80000100800 */
[----:B------:R1:W-:Y:S01]  /*9a50*/  STL [R1+0xee0], R5 ;  /* 0x000ee00501007387 */ /* 0x0003e20000100800 */
[----:B0-----:R-:W-:-:S03]  /*9a60*/  IMAD.WIDE R2, R0, 0x2, R14 ;  /* 0x0000000200027825 */ /* 0x001fc600078e020e */
[----:B------:R-:W-:Y:S04]  /*9a70*/  STL [R1+0xeec], R6 ;  /* 0x000eec0601007387 */ /* 0x000fe80000100800 */
[----:B------:R0:W-:Y:S01]  /*9a80*/  STL [R1+0xee8], R7 ;  /* 0x000ee80701007387 */ /* 0x0001e20000100800 */
[----:B-1----:R-:W-:-:S03]  /*9a90*/  IMAD.WIDE R4, R0, 0x2, R18 ;  /* 0x0000000200047825 */ /* 0x002fc600078e0212 */
[----:B------:R-:W-:Y:S04]  /*9aa0*/  STL [R1+0xef4], R2 ;  /* 0x000ef40201007387 */ /* 0x000fe80000100800 */
[----:B------:R1:W-:Y:S01]  /*9ab0*/  STL [R1+0xef0], R3 ;  /* 0x000ef00301007387 */ /* 0x0003e20000100800 */
[----:B0-----:R-:W-:-:S04]  /*9ac0*/  IMAD.WIDE R6, R0, 0x2, R20 ;  /* 0x0000000200067825 */ /* 0x001fc800078e0214 */
[----:B-1----:R-:W-:-:S04]  /*9ad0*/  IMAD.WIDE R2, R0, 0x2, R16 ;  /* 0x0000000200027825 */ /* 0x002fc800078e0210 */
[----:B--2---:R-:W-:Y:S01]  /*9ae0*/  IMAD R0, R24, 0x37, RZ ;  /* 0x0000003718007824 */ /* 0x004fe200078e02ff */
[----:B------:R-:W-:Y:S01]  /*9af0*/  STL [R1+0xefc], R2 ;  /* 0x000efc0201007387 */ /* 0x000fe20000100800 */
[----:B------:R-:W0:Y:S03]  /*9b00*/  LDC R24, c[0x0][0x238] ;  /* 0x00008e00ff187b82 */ /* 0x000e260000000800 */
[----:B------:R1:W-:Y:S04]  /*9b10*/  STL [R1+0xef8], R3 ;  /* 0x000ef80301007387 */ /* 0x0003e80000100800 */
[----:B------:R-:W-:Y:S04]  /*9b20*/  STL [R1+0xf04], R4 ;  /* 0x000f040401007387 */ /* 0x000fe80000100800 */
[----:B------:R2:W-:Y:S01]  /*9b30*/  STL [R1+0xf00], R5 ;  /* 0x000f000501007387 */ /* 0x0005e20000100800 */
[----:B-1----:R-:W-:-:S03]  /*9b40*/  IMAD.WIDE R2, R10, 0x2, R16 ;  /* 0x000000020a027825 */ /* 0x002fc600078e0210 */
[----:B------:R-:W-:Y:S04]  /*9b50*/  STL [R1+0xf0c], R6 ;  /* 0x000f0c0601007387 */ /* 0x000fe80000100800 */
[----:B------:R1:W-:Y:S01]  /*9b60*/  STL [R1+0xf08], R7 ;  /* 0x000f080701007387 */ /* 0x0003e20000100800 */
[----:B--2---:R-:W-:-:S03]  /*9b70*/  IMAD.WIDE R4, R10, 0x2, R18 ;  /* 0x000000020a047825 */ /* 0x004fc600078e0212 */
[----:B------:R3:W-:Y:S04]  /*9b80*/  STL [R1+0xf14], R8 ;  /* 0x000f140801007387 */ /* 0x0007e80000100800 */
[----:B------:R2:W-:Y:S01]  /*9b90*/  STL [R1+0xf10], R9 ;  /* 0x000f100901007387 */ /* 0x0005e20000100800 */
[----:B-1----:R-:W-:-:S03]  /*9ba0*/  IMAD.WIDE R6, R0, 0x2, R14 ;  /* 0x0000000200067825 */ /* 0x002fc600078e020e */
[----:B------:R-:W-:Y:S04]  /*9bb0*/  STL [R1+0xf1c], R2 ;  /* 0x000f1c0201007387 */ /* 0x000fe80000100800 */
[----:B------:R1:W-:Y:S01]  /*9bc0*/  STL [R1+0xf18], R3 ;  /* 0x000f180301007387 */ /* 0x0003e20000100800 */
[----:B---3--:R-:W-:Y:S01]  /*9bd0*/  IMAD R8, R25, 0x36, RZ ;  /* 0x0000003619087824 */ /* 0x008fe200078e02ff */
[----:B--2---:R-:W2:Y:S02]  /*9be0*/  LDC R9, c[0x0][0x238] ;  /* 0x00008e00ff097b82 */ /* 0x004ea40000000800 */
[----:B------:R-:W-:Y:S04]  /*9bf0*/  STL [R1+0xf24], R4 ;  /* 0x000f240401007387 */ /* 0x000fe80000100800 */
[----:B------:R3:W-:Y:S01]  /*9c00*/  STL [R1+0xf20], R5 ;  /* 0x000f200501007387 */ /* 0x0007e20000100800 */
[----:B-1----:R-:W-:Y:S01]  /*9c10*/  IMAD.WIDE R2, R10, 0x2, R20 ;  /* 0x000000020a027825 */ /* 0x002fe200078e0214 */
[----:B------:R-:W1:Y:S04]  /*9c20*/  LDC R25, c[0x0][0x238] ;  /* 0x00008e00ff197b82 */ /* 0x000e680000000800 */
[----:B------:R-:W-:Y:S01]  /*9c30*/  STL [R1+0xf2c], R2 ;  /* 0x000f2c0201007387 */ /* 0x000fe20000100800 */
[----:B---3--:R-:W-:-:S03]  /*9c40*/  IMAD.WIDE R4, R0, 0x2, R18 ;  /* 0x0000000200047825 */ /* 0x008fc600078e0212 */
[----:B------:R3:W-:Y:S01]  /*9c50*/  STL [R1+0xf28], R3 ;  /* 0x000f280301007387 */ /* 0x0007e20000100800 */
[----:B------:R-:W4:Y:S03]  /*9c60*/  LDC R10, c[0x0][0x238] ;  /* 0x00008e00ff0a7b82 */ /* 0x000f260000000800 */
[----:B------:R-:W-:Y:S04]  /*9c70*/  STL [R1+0xf34], R6 ;  /* 0x000f340601007387 */ /* 0x000fe80000100800 */
[----:B------:R5:W-:Y:S01]  /*9c80*/  STL [R1+0xf30], R7 ;  /* 0x000f300701007387 */ /* 0x000be20000100800 */
[----:B---3--:R-:W-:-:S05]  /*9c90*/  IMAD.WIDE R2, R0, 0x2, R16 ;  /* 0x0000000200027825 */ /* 0x008fca00078e0210 */
[----:B------:R-:W-:Y:S01]  /*9ca0*/  STL [R1+0xf3c], R2 ;  /* 0x000f3c0201007387 */ /* 0x000fe20000100800 */
[----:B-----5:R-:W-:-:S03]  /*9cb0*/  IMAD.WIDE R6, R8, 0x2, R14 ;  /* 0x0000000208067825 */ /* 0x020fc600078e020e */
[----:B------:R3:W-:Y:S04]  /*9cc0*/  STL [R1+0xf38], R3 ;  /* 0x000f380301007387 */ /* 0x0007e80000100800 */
[----:B------:R-:W-:Y:S01]  /*9cd0*/  STL [R1+0xf44], R4 ;  /* 0x000f440401007387 */ /* 0x000fe20000100800 */
[----:B----4-:R-:W-:-:S03]  /*9ce0*/  IMAD R10, R10, 0x34, RZ ;  /* 0x000000340a0a7824 */ /* 0x010fc600078e02ff */
[----:B------:R4:W-:Y:S01]  /*9cf0*/  STL [R1+0xf40], R5 ;  /* 0x000f400501007387 */ /* 0x0009e20000100800 */
[----:B---3--:R-:W-:-:S04]  /*9d00*/  IMAD.WIDE R2, R0, 0x2, R20 ;  /* 0x0000000200027825 */ /* 0x008fc800078e0214 */
[----:B--2---:R-:W-:Y:S01]  /*9d10*/  IMAD R0, R9, 0x35, RZ ;  /* 0x0000003509007824 */ /* 0x004fe200078e02ff */
[----:B------:R-:W-:Y:S01]  /*9d20*/  STL [R1+0xf4c], R2 ;  /* 0x000f4c0201007387 */ /* 0x000fe20000100800 */
[----:B----4-:R-:W-:-:S03]  /*9d30*/  IMAD.WIDE R4, R8, 0x2, R18 ;  /* 0x0000000208047825 */ /* 0x010fc600078e0212 */
[----:B------:R2:W-:Y:S04]  /*9d40*/  STL [R1+0xf48], R3 ;  /* 0x000f480301007387 */ /* 0x0005e80000100800 */
[----:B------:R-:W-:Y:S04]  /*9d50*/  STL [R1+0xf54], R6 ;  /* 0x000f540601007387 */ /* 0x000fe80000100800 */
[----:B------:R3:W-:Y:S01]  /*9d60*/  STL [R1+0xf50], R7 ;  /* 0x000f500701007387 */ /* 0x0007e20000100800 */
[----:B--2---:R-:W-:-:S05]  /*9d70*/  IMAD.WIDE R2, R8, 0x2, R16 ;  /* 0x0000000208027825 */ /* 0x004fca00078e0210 */
[----:B------:R-:W-:Y:S01]  /*9d80*/  STL [R1+0xf5c], R2 ;  /* 0x000f5c0201007387 */ /* 0x000fe20000100800 */
[----:B---3--:R-:W-:-:S03]  /*9d90*/  IMAD.WIDE R6, R8, 0x2, R20 ;  /* 0x0000000208067825 */ /* 0x008fc600078e0214 */
[----:B------:R2:W-:Y:S01]  /*9da0*/  STL [R1+0xf58], R3 ;  /* 0x000f580301007387 */ /* 0x0005e20000100800 */
[----:B------:R-:W-:-:S03]  /*9db0*/  IMAD.WIDE R8, R10, 0x2, R14 ;  /* 0x000000020a087825 */ /* 0x000fc600078e020e */
[----:B------:R-:W-:Y:S04]  /*9dc0*/  STL [R1+0xf64], R4 ;  /* 0x000f640401007387 */ /* 0x000fe80000100800 */
[----:B------:R3:W-:Y:S01]  /*9dd0*/  STL [R1+0xf60], R5 ;  /* 0x000f600501007387 */ /* 0x0007e20000100800 */
[----:B--2---:R-:W-:-:S03]  /*9de0*/  IMAD.WIDE R2, R0, 0x2, R14 ;  /* 0x0000000200027825 */ /* 0x004fc600078e020e */
[----:B------:R-:W-:Y:S04]  /*9df0*/  STL [R1+0xf6c], R6 ;  /* 0x000f6c0601007387 */ /* 0x000fe80000100800 */
[----:B------:R2:W-:Y:S01]  /*9e00*/  STL [R1+0xf68], R7 ;  /* 0x000f680701007387 */ /* 0x0005e20000100800 */
[----:B---3--:R-:W-:-:S03]  /*9e10*/  IMAD.WIDE R4, R0, 0x2, R18 ;  /* 0x0000000200047825 */ /* 0x008fc600078e0212 */
[----:B------:R-:W-:Y:S04]  /*9e20*/  STL [R1+0xf74], R2 ;  /* 0x000f740201007387 */ /* 0x000fe80000100800 */
[----:B------:R3:W-:Y:S01]  /*9e30*/  STL [R1+0xf70], R3 ;  /* 0x000f700301007387 */ /* 0x0007e20000100800 */
[----:B--2---:R-:W-:-:S04]  /*9e40*/  IMAD.WIDE R6, R0, 0x2, R20 ;  /* 0x0000000200067825 */ /* 0x004fc800078e0214 */
[----:B---3--:R-:W-:-:S04]  /*9e50*/  IMAD.WIDE R2, R0, 0x2, R16 ;  /* 0x0000000200027825 */ /* 0x008fc800078e0210 */
[----:B0-----:R-:W-:Y:S01]  /*9e60*/  IMAD R0, R24, 0x33, RZ ;  /* 0x0000003318007824 */ /* 0x001fe200078e02ff */
[----:B------:R-:W-:Y:S01]  /*9e70*/  STL [R1+0xf7c], R2 ;  /* 0x000f7c0201007387 */ /* 0x000fe20000100800 */
[----:B------:R-:W0:Y:S03]  /*9e80*/  LDC R24, c[0x0][0x238] ;  /* 0x00008e00ff187b82 */ /* 0x000e260000000800 */
[----:B------:R2:W-:Y:S04]  /*9e90*/  STL [R1+0xf78], R3 ;  /* 0x000f780301007387 */ /* 0x0005e80000100800 */
[----:B------:R-:W-:Y:S04]  /*9ea0*/  STL [R1+0xf84], R4 ;  /* 0x000f840401007387 */ /* 0x000fe80000100800 */
[----:B------:R3:W-:Y:S01]  /*9eb0*/  STL [R1+0xf80], R5 ;  /* 0x000f800501007387 */ /* 0x0007e20000100800 */
[----:B--2---:R-:W-:-:S03]  /*9ec0*/  IMAD.WIDE R2, R10, 0x2, R16 ;  /* 0x000000020a027825 */ /* 0x004fc600078e0210 */
[----:B------:R-:W-:Y:S04]  /*9ed0*/  STL [R1+0xf8c], R6 ;  /* 0x000f8c0601007387 */ /* 0x000fe80000100800 */
[----:B------:R2:W-:Y:S01]  /*9ee0*/  STL [R1+0xf88], R7 ;  /* 0x000f880701007387 */ /* 0x0005e20000100800 */
[----:B---3--:R-:W-:-:S03]  /*9ef0*/  IMAD.WIDE R4, R10, 0x2, R18 ;  /* 0x000000020a047825 */ /* 0x008fc600078e0212 */
[----:B------:R1:W-:Y:S04]  /*9f00*/  STL [R1+0xf94], R8 ;  /* 0x000f940801007387 */ /* 0x0003e80000100800 */
[----:B------:R3:W-:Y:S01]  /*9f10*/  STL [R1+0xf90], R9 ;  /* 0x000f900901007387 */ /* 0x0007e20000100800 */
[----:B--2---:R-:W-:-:S03]  /*9f20*/  IMAD.WIDE R6, R0, 0x2, R14 ;  /* 0x0000000200067825 */ /* 0x004fc600078e020e */
[----:B------:R-:W-:Y:S04]  /*9f30*/  STL [R1+0xf9c], R2 ;  /* 0x000f9c0201007387 */ /* 0x000fe80000100800 */
[----:B------:R2:W-:Y:S01]  /*9f40*/  STL [R1+0xf98], R3 ;  /* 0x000f980301007387 */ /* 0x0005e20000100800 */
[----:B-1----:R-:W-:Y:S01]  /*9f50*/  IMAD R8, R25, 0x32, RZ ;  /* 0x0000003219087824 */ /* 0x002fe200078e02ff */
[----:B---3--:R-:W1:Y:S02]  /*9f60*/  LDC R9, c[0x0][0x238] ;  /* 0x00008e00ff097b82 */ /* 0x008e640000000800 */
[----:B------:R-:W-:Y:S04]  /*9f70*/  STL [R1+0xfa4], R4 ;  /* 0x000fa40401007387 */ /* 0x000fe80000100800 */
[----:B------:R3:W-:Y:S01]  /*9f80*/  STL [R1+0xfa0], R5 ;  /* 0x000fa00501007387 */ /* 0x0007e20000100800 */
[----:B--2---:R-:W-:Y:S01]  /*9f90*/  IMAD.WIDE R2, R10, 0x2, R20 ;  /* 0x000000020a027825 */ /* 0x004fe200078e0214 */
[----:B------:R-:W2:Y:S04]  /*9fa0*/  LDC R25, c[0x0][0x238] ;  /* 0x00008e00ff197b82 */ /* 0x000ea80000000800 */
        /* <DEDUP_REMOVED lines=14> */
[----:B-1----:R-:W-:Y:S01]  /*a090*/  IMAD R0, R9, 0x31, RZ ;  /* 0x0000003109007824 */ /* 0x002fe200078e02ff */
[----:B------:R-:W-:Y:S01]  /*a0a0*/  STL [R1+0xfcc], R2 ;  /* 0x000fcc0201007387 */ /* 0x000fe20000100800 */
[----:B----4-:R-:W-:-:S03]  /*a0b0*/  IMAD.WIDE R4, R8, 0x2, R18 ;  /* 0x0000000208047825 */ /* 0x010fc600078e0212 */
[----:B------:R1:W-:Y:S04]  /*a0c0*/  STL [R1+0xfc8], R3 ;  /* 0x000fc80301007387 */ /* 0x0003e80000100800 */
[----:B------:R-:W-:Y:S04]  /*a0d0*/  STL [R1+0xfd4], R6 ;  /* 0x000fd40601007387 */ /* 0x000fe80000100800 */
[----:B------:R3:W-:Y:S01]  /*a0e0*/  STL [R1+0xfd0], R7 ;  /* 0x000fd00701007387 */ /* 0x0007e20000100800 */
[----:B-1----:R-:W-:-:S05]  /*a0f0*/  IMAD.WIDE R2, R8, 0x2, R16 ;  /* 0x0000000208027825 */ /* 0x002fca00078e0210 */
[----:B------:R-:W-:Y:S01]  /*a100*/  STL [R1+0xfdc], R2 ;  /* 0x000fdc0201007387 */ /* 0x000fe20000100800 */
[----:B---3--:R-:W-:-:S03]  /*a110*/  IMAD.WIDE R6, R8, 0x2, R20 ;  /* 0x0000000208067825 */ /* 0x008fc600078e0214 */
[----:B------:R1:W-:Y:S01]  /*a120*/  STL [R1+0xfd8], R3 ;  /* 0x000fd80301007387 */ /* 0x0003e20000100800 */
[----:B------:R-:W-:-:S03]  /*a130*/  IMAD.WIDE R8, R10, 0x2, R14 ;  /* 0x000000020a087825 */ /* 0x000fc600078e020e */
[----:B------:R-:W-:Y:S04]  /*a140*/  STL [R1+0xfe4], R4 ;  /* 0x000fe40401007387 */ /* 0x000fe80000100800 */
[----:B------:R3:W-:Y:S01]  /*a150*/  STL [R1+0xfe0], R5 ;  /* 0x000fe00501007387 */ /* 0x0007e20000100800 */
[----:B-1----:R-:W-:-:S03]  /*a160*/  IMAD.WIDE R2, R0, 0x2, R14 ;  /* 0x0000000200027825 */ /* 0x002fc600078e020e */
[----:B------:R-:W-:Y:S04]  /*a170*/  STL [R1+0xfec], R6 ;  /* 0x000fec0601007387 */ /* 0x000fe80000100800 */
[----:B------:R1:W-:Y:S01]  /*a180*/  STL [R1+0xfe8], R7 ;  /* 0x000fe80701007387 */ /* 0x0003e20000100800 */
[----:B---3--:R-:W-:-:S03]  /*a190*/  IMAD.WIDE R4, R0, 0x2, R18 ;  /* 0x0000000200047825 */ /* 0x008fc600078e0212 */
[----:B------:R-:W-:Y:S04]  /*a1a0*/  STL [R1+0xff4], R2 ;  /* 0x000ff40201007387 */ /* 0x000fe80000100800 */
[----:B------:R3:W-:Y:S01]  /*a1b0*/  STL [R1+0xff0], R3 ;  /* 0x000ff00301007387 */ /* 0x0007e20000100800 */
[----:B-1----:R-:W-:-:S04]  /*a1c0*/  IMAD.WIDE R6, R0, 0x2, R20 ;  /* 0x0000000200067825 */ /* 0x002fc800078e0214 */
[----:B---3--:R-:W-:-:S04]  /*a1d0*/  IMAD.WIDE R2, R0, 0x2, R16 ;  /* 0x0000000200027825 */ /* 0x008fc800078e0210 */
[----:B0-----:R-:W-:Y:S01]  /*a1e0*/  IMAD R0, R24, 0x2f, RZ ;  /* 0x0000002f18007824 */ /* 0x001fe200078e02ff */
        /* <DEDUP_REMOVED lines=8> */
[----:B---3--:R-:W-:-:S03]  /*a270*/  IMAD.WIDE R4, R10, 0x2, R18 ;  /* 0x000000020a047825 */ /* 0x008fc600078e0212 */
[----:B------:R2:W-:Y:S04]  /*a280*/  STL [R1+0x1014], R8 ;  /* 0x0010140801007387 */ /* 0x0005e80000100800 */
[----:B------:R3:W-:Y:S01]  /*a290*/  STL [R1+0x1010], R9 ;  /* 0x0010100901007387 */ /* 0x0007e20000100800 */
[----:B-1----:R-:W-:-:S03]  /*a2a0*/  IMAD.WIDE R6, R0, 0x2, R14 ;  /* 0x0000000200067825 */ /* 0x002fc600078e020e */
[----:B------:R-:W-:Y:S04]  /*a2b0*/  STL [R1+0x101c], R2 ;  /* 0x00101c0201007387 */ /* 0x000fe80000100800 */
[----:B------:R1:W-:Y:S01]  /*a2c0*/  STL [R1+0x1018], R3 ;  /* 0x0010180301007387 */ /* 0x0003e20000100800 */
[----:B--2---:R-:W-:Y:S01]  /*a2d0*/  IMAD R8, R25, 0x2e, RZ ;  /* 0x0000002e19087824 */ /* 0x004fe200078e02ff */
[----:B---3--:R-:W2:Y:S02]  /*a2e0*/  LDC R9, c[0x0][0x238] ;  /* 0x00008e00ff097b82 */ /* 0x008ea40000000800 */
        /* <DEDUP_REMOVED lines=183> */
[----:B----4-:R-:W-:-:S03]  /*ae60*/  IMAD.SHL.U32 R10, R10, 0x20, RZ ;  /* 0x000000200a0a7824 */ /* 0x010fc600078e00ff */
        /* <DEDUP_REMOVED lines=390> */
[----:B------:R-:W-:Y:S04]  /*c6d0*/  STL [R1+0x1544], R4 ;  /* 0x0015440401007387 */ /* 0x000fe80000100800 */
[----:B------:R5:W-:Y:S01]  /*c6e0*/  STL [R1+0x1540], R5 ;  /* 0x0015400501007387 */ /* 0x000be20000100800 */
[----:B---3--:R-:W-:-:S04]  /*c6f0*/  IMAD.WIDE R2, R0, 0x2, R20 ;  /* 0x0000000200027825 */ /* 0x008fc800078e0214 */
[----:B--2---:R-:W-:Y:S01]  /*c700*/  IMAD R0, R9, 0x5, RZ ;  /* 0x0000000509007824 */ /* 0x004fe200078e02ff */
[----:B------:R-:W-:Y:S01]  /*c710*/  STL [R1+0x154c], R2 ;  /* 0x00154c0201007387 */ /* 0x000fe20000100800 */
[----:B-----5:R-:W-:-:S03]  /*c720*/  IMAD.WIDE R4, R8, 0x2, R18 ;  /* 0x0000000208047825 */ /* 0x020fc600078e0212 */
        /* <DEDUP_REMOVED lines=11> */
[----:B------:R4:W-:Y:S04]  /*c7e0*/  STL [R1+0x156c], R6 ;  /* 0x00156c0601007387 */ /* 0x0009e80000100800 */
[----:B------:R-:W-:Y:S01]  /*c7f0*/  STL [R1+0x1568], R7 ;  /* 0x0015680701007387 */ /* 0x000fe20000100800 */
[----:B---3--:R-:W-:-:S03]  /*c800*/  IMAD.WIDE R4, R0, 0x2, R18 ;  /* 0x0000000200047825 */ /* 0x008fc600078e0212 */
[----:B------:R2:W-:Y:S04]  /*c810*/  STL [R1+0x1574], R8 ;  /* 0x0015740801007387 */ /* 0x0005e80000100800 */
[----:B------:R-:W-:Y:S01]  /*c820*/  STL [R1+0x1570], R9 ;  /* 0x0015700901007387 */ /* 0x000fe20000100800 */
[----:B----4-:R-:W-:Y:S02]  /*c830*/  IMAD.SHL.U32 R6, R10, 0x4, RZ ;  /* 0x000000040a067824 */ /* 0x010fe400078e00ff */
[----:B------:R-:W3:Y:S01]  /*c840*/  LDC R10, c[0x0][0x238] ;  /* 0x00008e00ff0a7b82 */ /* 0x000ee20000000800 */
[----:B------:R-:W-:Y:S04]  /*c850*/  STL [R1+0x157c], R2 ;  /* 0x00157c0201007387 */ /* 0x000fe80000100800 */
[----:B------:R4:W-:Y:S03]  /*c860*/  STL [R1+0x1578], R3 ;  /* 0x0015780301007387 */ /* 0x0009e60000100800 */
[----:B--2---:R-:W2:Y:S01]  /*c870*/  LDC R8, c[0x0][0x238] ;  /* 0x00008e00ff087b82 */ /* 0x004ea20000000800 */
[----:B------:R-:W-:Y:S04]  /*c880*/  STL [R1+0x1584], R4 ;  /* 0x0015840401007387 */ /* 0x000fe80000100800 */
[----:B------:R5:W-:Y:S01]  /*c890*/  STL [R1+0x1580], R5 ;  /* 0x0015800501007387 */ /* 0x000be20000100800 */
[----:B----4-:R-:W-:-:S04]  /*c8a0*/  IMAD.WIDE R2, R0, 0x2, R20 ;  /* 0x0000000200027825 */ /* 0x010fc800078e0214 */
[----:B0-----:R-:W-:Y:S01]  /*c8b0*/  IMAD R0, R24, 0x3, RZ ;  /* 0x0000000318007824 */ /* 0x001fe200078e02ff */
[----:B------:R-:W-:Y:S01]  /*c8c0*/  STL [R1+0x158c], R2 ;  /* 0x00158c0201007387 */ /* 0x000fe20000100800 */
[----:B------:R-:W0:Y:S01]  /*c8d0*/  LDC R24, c[0x0][0x238] ;  /* 0x00008e00ff187b82 */ /* 0x000e220000000800 */
[----:B-----5:R-:W-:Y:S02]  /*c8e0*/  IMAD.WIDE R4, R6, 0x2, R14 ;  /* 0x0000000206047825 */ /* 0x020fe400078e020e */
[----:B------:R4:W-:Y:S04]  /*c8f0*/  STL [R1+0x1588], R3 ;  /* 0x0015880301007387 */ /* 0x0009e80000100800 */
[----:B------:R-:W-:Y:S04]  /*c900*/  STL [R1+0x1594], R4 ;  /* 0x0015940401007387 */ /* 0x000fe80000100800 */
[----:B------:R5:W-:Y:S01]  /*c910*/  STL [R1+0x1590], R5 ;  /* 0x0015900501007387 */ /* 0x000be20000100800 */
[----:B--2---:R-:W-:-:S02]  /*c920*/  IMAD.SHL.U32 R8, R8, 0x2, RZ ;  /* 0x0000000208087824 */ /* 0x004fc400078e00ff */
[----:B----4-:R-:W-:-:S05]  /*c930*/  IMAD.WIDE R2, R6, 0x2, R16 ;  /* 0x0000000206027825 */ /* 0x010fca00078e0210 */
[----:B------:R-:W-:Y:S01]  /*c940*/  STL [R1+0x159c], R2 ;  /* 0x00159c0201007387 */ /* 0x000fe20000100800 */
[----:B-----5:R-:W-:-:S03]  /*c950*/  IMAD.WIDE R4, R6, 0x2, R18 ;  /* 0x0000000206047825 */ /* 0x020fc600078e0212 */
[----:B------:R2:W-:Y:S01]  /*c960*/  STL [R1+0x1598], R3 ;  /* 0x0015980301007387 */ /* 0x0005e20000100800 */
[----:B------:R-:W-:-:S03]  /*c970*/  IMAD.WIDE R6, R6, 0x2, R20 ;  /* 0x0000000206067825 */ /* 0x000fc600078e0214 */
[----:B------:R-:W-:Y:S04]  /*c980*/  STL [R1+0x15a4], R4 ;  /* 0x0015a40401007387 */ /* 0x000fe80000100800 */
[----:B------:R4:W-:Y:S01]  /*c990*/  STL [R1+0x15a0], R5 ;  /* 0x0015a00501007387 */ /* 0x0009e20000100800 */
[----:B--2---:R-:W-:-:S03]  /*c9a0*/  IMAD.WIDE R2, R0, 0x2, R14 ;  /* 0x0000000200027825 */ /* 0x004fc600078e020e */
[----:B------:R-:W-:Y:S04]  /*c9b0*/  STL [R1+0x15ac], R6 ;  /* 0x0015ac0601007387 */ /* 0x000fe80000100800 */
[----:B------:R2:W-:Y:S01]  /*c9c0*/  STL [R1+0x15a8], R7 ;  /* 0x0015a80701007387 */ /* 0x0005e20000100800 */
[----:B----4-:R-:W-:-:S03]  /*c9d0*/  IMAD.WIDE R4, R0, 0x2, R18 ;  /* 0x0000000200047825 */ /* 0x010fc600078e0212 */
[----:B------:R-:W-:Y:S04]  /*c9e0*/  STL [R1+0x15b4], R2 ;  /* 0x0015b40201007387 */ /* 0x000fe80000100800 */
[----:B------:R4:W-:Y:S01]  /*c9f0*/  STL [R1+0x15b0], R3 ;  /* 0x0015b00301007387 */ /* 0x0009e20000100800 */
[----:B--2---:R-:W-:-:S04]  /*ca00*/  IMAD.WIDE R6, R0, 0x2, R20 ;  /* 0x0000000200067825 */ /* 0x004fc800078e0214 */
[----:B----4-:R-:W-:-:S04]  /*ca10*/  IMAD.WIDE R2, R0, 0x2, R16 ;  /* 0x0000000200027825 */ /* 0x010fc800078e0210 */
[----:B------:R-:W-:Y:S01]  /*ca20*/  IMAD.SHL.U32 R0, R23, 0x80, RZ ;  /* 0x0000008017007824 */ /* 0x000fe200078e00ff */
[----:B------:R-:W-:Y:S01]  /*ca30*/  STL [R1+0x15bc], R2 ;  /* 0x0015bc0201007387 */ /* 0x000fe20000100800 */
[----:B------:R-:W-:-:S03]  /*ca40*/  LOP3.LUT R23, R13, 0x30, RZ, 0x3c, !PT ;  /* 0x000000300d177812 */ /* 0x000fc600078e3cff */
[----:B------:R2:W-:Y:S04]  /*ca50*/  STL [R1+0x15b8], R3 ;  /* 0x0015b80301007387 */ /* 0x0005e80000100800 */
        /* <DEDUP_REMOVED lines=9> */
[----:B------:R-:W-:Y:S01]  /*caf0*/  STL [R1+0x15dc], R4 ;  /* 0x0015dc0401007387 */ /* 0x000fe20000100800 */
[----:B------:R-:W-:-:S03]  /*cb00*/  IMAD.WIDE R8, R8, 0x2, R20 ;  /* 0x0000000208087825 */ /* 0x000fc600078e0214 */
[----:B------:R0:W-:Y:S01]  /*cb10*/  STL [R1+0x15d8], R5 ;  /* 0x0015d80501007387 */ /* 0x0001e20000100800 */
[----:B---3--:R-:W-:-:S03]  /*cb20*/  IMAD.WIDE R2, R10, 0x2, R14 ;  /* 0x000000020a027825 */ /* 0x008fc600078e020e */
[----:B------:R-:W-:Y:S01]  /*cb30*/  STL [R1+0x15e4], R6 ;  /* 0x0015e40601007387 */ /* 0x000fe20000100800 */
[----:B------:R-:W-:-:S03]  /*cb40*/  IMAD.IADD R10, R248, 0x1, R12 ;  /* 0x00000001f80a7824 */ /* 0x000fc600078e020c */
[----:B------:R1:W-:Y:S01]  /*cb50*/  STL [R1+0x15e0], R7 ;  /* 0x0015e00701007387 */ /* 0x0003e20000100800 */
[----:B0-----:R-:W-:Y:S01]  /*cb60*/  IMAD.WIDE R4, R24, 0x2, R16 ;  /* 0x0000000218047825 */ /* 0x001fe200078e0210 */
[----:B------:R-:W-:Y:S02]  /*cb70*/  LOP3.LUT R24, R13, 0x40, RZ, 0x3c, !PT ;  /* 0x000000400d187812 */ /* 0x000fe400078e3cff */
[----:B------:R0:W-:Y:S04]  /*cb80*/  STL [R1+0x15ec], R8 ;  /* 0x0015ec0801007387 */ /* 0x0001e80000100800 */
[----:B------:R2:W-:Y:S01]  /*cb90*/  STL [R1+0x15e8], R9 ;  /* 0x0015e80901007387 */ /* 0x0005e20000100800 */
[----:B-1----:R-:W-:Y:S01]  /*cba0*/  IMAD.WIDE R6, R25, 0x2, R18 ;  /* 0x0000000219067825 */ /* 0x002fe200078e0212 */
[----:B------:R-:W-:-:S02]  /*cbb0*/  LOP3.LUT R25, R13, 0x50, RZ, 0x3c, !PT ;  /* 0x000000500d197812 */ /* 0x000fc400078e3cff */
[----:B------:R-:W-:Y:S04]  /*cbc0*/  STL [R1+0x15f4], R2 ;  /* 0x0015f40201007387 */ /* 0x000fe80000100800 */
[----:B------:R1:W-:Y:S01]  /*cbd0*/  STL [R1+0x15f0], R3 ;  /* 0x0015f00301007387 */ /* 0x0003e20000100800 */
[C---:B0-----:R-:W-:Y:S02]  /*cbe0*/  LOP3.LUT R8, R12.reuse, 0x20, RZ, 0x3c, !PT ;  /* 0x000000200c087812 */ /* 0x041fe400078e3cff */
[----:B--2---:R-:W-:Y:S01]  /*cbf0*/  LOP3.LUT R9, R12, 0x10, RZ, 0x3c, !PT ;  /* 0x000000100c097812 */ /* 0x004fe200078e3cff */
[----:B------:R0:W-:Y:S02]  /*cc00*/  STL [R1+0x15fc], R4 ;  /* 0x0015fc0401007387 */ /* 0x0001e40000100800 */
[----:B------:R-:W-:-:S02]  /*cc10*/  IMAD.IADD R8, R248, 0x1, R8 ;  /* 0x00000001f8087824 */ /* 0x000fc400078e0208 */
[----:B------:R2:W-:Y:S01]  /*cc20*/  STL [R1+0x15f8], R5 ;  /* 0x0015f80501007387 */ /* 0x0005e20000100800 */
[C---:B------:R-:W-:Y:S02]  /*cc30*/  IMAD.IADD R9, R248.reuse, 0x1, R9 ;  /* 0x00000001f8097824 */ /* 0x040fe400078e0209 */
[----:B-1----:R-:W-:Y:S01]  /*cc40*/  IMAD.WIDE R2, R27, 0x2, R20 ;  /* 0x000000021b027825 */ /* 0x002fe200078e0214 */
[----:B------:R1:W-:Y:S03]  /*cc50*/  STL [R1+0x1604], R6 ;  /* 0x0016040601007387 */ /* 0x0003e60000100800 */
[----:B------:R-:W-:Y:S01]  /*cc60*/  IMAD.IADD R27, R248, 0x1, R13 ;  /* 0x00000001f81b7824 */ /* 0x000fe200078e020d */
[----:B------:R3:W-:Y:S01]  /*cc70*/  STL [R1+0x1600], R7 ;  /* 0x0016000701007387 */ /* 0x0007e20000100800 */
[----:B0-----:R-:W-:Y:S02]  /*cc80*/  SHF.R.S32.HI R4, RZ, 0x7, R22 ;  /* 0x00000007ff047819 */ /* 0x001fe40000011416 */
[----:B--2---:R-:W-:Y:S01]  /*cc90*/  LOP3.LUT R5, R12, 0x50, RZ, 0x3c, !PT ;  /* 0x000000500c057812 */ /* 0x004fe200078e3cff */
[----:B------:R0:W-:Y:S01]  /*cca0*/  STL [R1+0x160c], R2 ;  /* 0x00160c0201007387 */ /* 0x0001e20000100800 */
[----:B------:R-:W-:-:S03]  /*ccb0*/  LOP3.LUT R22, R13, 0x20, RZ, 0x3c, !PT ;  /* 0x000000200d167812 */ /* 0x000fc600078e3cff */
[----:B------:R2:W-:Y:S01]  /*ccc0*/  STL [R1+0x1608], R3 ;  /* 0x0016080301007387 */ /* 0x0005e20000100800 */
[----:B-1----:R-:W-:Y:S01]  /*ccd0*/  LOP3.LUT R6, R12, 0x40, RZ, 0x3c, !PT ;  /* 0x000000400c067812 */ /* 0x002fe200078e3cff */
[----:B------:R-:W-:Y:S01]  /*cce0*/  IMAD.IADD R22, R248, 0x1, R22 ;  /* 0x00000001f8167824 */ /* 0x000fe200078e0216 */
[----:B---3--:R-:W-:Y:S01]  /*ccf0*/  LOP3.LUT R7, R12, 0x30, RZ, 0x3c, !PT ;  /* 0x000000300c077812 */ /* 0x008fe200078e3cff */
[----:B------:R-:W-:Y:S01]  /*cd00*/  STL [R1+0x284], RZ ;  /* 0x000284ff01007387 */ /* 0x000fe20000100800 */
[C---:B------:R-:W-:Y:S02]  /*cd10*/  IMAD.IADD R5, R248.reuse, 0x1, R5 ;  /* 0x00000001f8057824 */ /* 0x040fe400078e0205 */
[C---:B------:R-:W-:Y:S01]  /*cd20*/  IMAD.IADD R6, R248.reuse, 0x1, R6 ;  /* 0x00000001f8067824 */ /* 0x040fe200078e0206 */
[----:B------:R-:W-:Y:S01]  /*cd30*/  STL [R1], RZ ;  /* 0x000000ff01007387 */ /* 0x000fe20000100800 */
[----:B0-----:R-:W-:Y:S01]  /*cd40*/  SHF.R.S32.HI R2, RZ, 0x1f, R0 ;  /* 0x0000001fff027819 */ /* 0x001fe20000011400 */
[----:B------:R-:W-:Y:S01]  /*cd50*/  IMAD.IADD R7, R248, 0x1, R7 ;  /* 0x00000001f8077824 */ /* 0x000fe200078e0207 */
[----:B--2---:R-:W-:Y:S01]  /*cd60*/  SHF.R.S32.HI R3, RZ, 0x1f, R11 ;  /* 0x0000001fff037819 */ /* 0x004fe2000001140b */
[----:B------:R-:W-:Y:S01]  /*cd70*/  STL [R1+0x4], RZ ;  /* 0x000004ff01007387 */ /* 0x000fe20000100800 */
[----:B------:R-:W-:-:S02]  /*cd80*/  SHF.L.U64.HI R2, R0, 0x1, R2 ;  /* 0x0000000100027819 */ /* 0x000fc40000010202 */
[C---:B------:R-:W-:Y:S01]  /*cd90*/  SHF.L.U64.HI R0, R11.reuse, 0x1, R3 ;  /* 0x000000010b007819 */ /* 0x040fe20000010203 */
[----:B------:R-:W-:Y:S01]  /*cda0*/  STL [R1+0x8], RZ ;  /* 0x000008ff01007387 */ /* 0x000fe20000100800 */
[----:B------:R-:W-:Y:S01]  /*cdb0*/  LOP3.LUT R3, R12, 0x70, RZ, 0x3c, !PT ;  /* 0x000000700c037812 */ /* 0x000fe200078e3cff */
[----:B------:R-:W-:Y:S02]  /*cdc0*/  IMAD.SHL.U32 R11, R11, 0x2, RZ ;  /* 0x000000020b0b7824 */ /* 0x000fe400078e00ff */
[----:B------:R-:W-:Y:S02]  /*cdd0*/  STL [R1+0xc], RZ ;  /* 0x00000cff01007387 */ /* 0x000fe40000100800 */
[----:B------:R-:W-:Y:S02]  /*cde0*/  IMAD.IADD R3, R248, 0x1, R3 ;  /* 0x00000001f8037824 */ /* 0x000fe400078e0203 */
[----:B------:R-:W-:Y:S04]  /*cdf0*/  STL [R1+0x10], RZ ;  /* 0x000010ff01007387 */ /* 0x000fe80000100800 */
        /* <DEDUP_REMOVED lines=27> */
[----:B------:R0:W-:Y:S04]  /*cfb0*/  STL [R1+0x1750], R4 ;  /* 0x0017500401007387 */ /* 0x0001e80000100800 */
[----:B------:R-:W-:Y:S01]  /*cfc0*/  STL [R1+0xa0], R27 ;  /* 0x0000a01b01007387 */ /* 0x000fe20000100800 */
[----:B0-----:R-:W-:-:S02]  /*cfd0*/  LOP3.LUT R4, R12, 0x60, RZ, 0x3c, !PT ;  /* 0x000000600c047812 */ /* 0x001fc400078e3cff */
[C---:B------:R-:W-:Y:S02]  /*cfe0*/  LOP3.LUT R12, R13.reuse, 0x10, RZ, 0x3c, !PT ;  /* 0x000000100d0c7812 */ /* 0x040fe400078e3cff */
[----:B------:R-:W-:Y:S01]  /*cff0*/  LOP3.LUT R13, R13, 0x70, RZ, 0x3c, !PT ;  /* 0x000000700d0d7812 */ /* 0x000fe200078e3cff */
[C---:B------:R-:W-:Y:S02]  /*d000*/  IMAD.IADD R4, R248.reuse, 0x1, R4 ;  /* 0x00000001f8047824 */ /* 0x040fe400078e0204 */
[----:B------:R-:W-:-:S05]  /*d010*/  IMAD.IADD R12, R248, 0x1, R12 ;  /* 0x00000001f80c7824 */ /* 0x000fca00078e020c */
[----:B------:R0:W-:Y:S04]  /*d020*/  STL [R1+0x9c], R12 ;  /* 0x00009c0c01007387 */ /* 0x0001e80000100800 */
[----:B------:R1:W-:Y:S01]  /*d030*/  STL [R1+0x98], R22 ;  /* 0x0000981601007387 */ /* 0x0003e20000100800 */
[C---:B0-----:R-:W-:Y:S02]  /*d040*/  IMAD.IADD R12, R248.reuse, 0x1, R23 ;  /* 0x00000001f80c7824 */ /* 0x041fe400078e0217 */
[----:B-1----:R-:W-:-:S03]  /*d050*/  IMAD.IADD R22, R248, 0x1, R24 ;  /* 0x00000001f8167824 */ /* 0x002fc600078e0218 */
[----:B------:R0:W-:Y:S04]  /*d060*/  STL [R1+0x94], R12 ;  /* 0x0000940c01007387 */ /* 0x0001e80000100800 */
[----:B------:R1:W-:Y:S01]  /*d070*/  STL [R1+0x90], R22 ;  /* 0x0000901601007387 */ /* 0x0003e20000100800 */
[C---:B0-----:R-:W-:Y:S01]  /*d080*/  IMAD.IADD R12, R248.reuse, 0x1, R25 ;  /* 0x00000001f80c7824 */ /* 0x041fe200078e0219 */
[----:B------:R-:W-:Y:S01]  /*d090*/  CS2R R24, SRZ ;  /* 0x0000000000187805 */ /* 0x000fe2000001ff00 */
[----:B-1----:R-:W-:-:S03]  /*d0a0*/  IMAD.IADD R22, R248, 0x1, R26 ;  /* 0x00000001f8167824 */ /* 0x002fc600078e021a */
[----:B------:R0:W-:Y:S01]  /*d0b0*/  STL [R1+0x8c], R12 ;  /* 0x00008c0c01007387 */ /* 0x0001e20000100800 */
[----:B------:R-:W-:-:S03]  /*d0c0*/  CS2R R26, SRZ ;  /* 0x00000000001a7805 */ /* 0x000fc6000001ff00 */
[----:B------:R1:W-:Y:S01]  /*d0d0*/  STL [R1+0x88], R22 ;  /* 0x0000881601007387 */ /* 0x0003e20000100800 */
[----:B0-----:R-:W-:-:S05]  /*d0e0*/  IMAD.IADD R12, R248, 0x1, R13 ;  /* 0x00000001f80c7824 */ /* 0x001fca00078e020d */
[----:B------:R1:W-:Y:S02]  /*d0f0*/  STL [R1+0x84], R12 ;  /* 0x0000840c01007387 */ /* 0x0003e40000100800 */
.L_x_1:
[----:B------:R-:W2:Y:S04]  /*d100*/  LDL R23, [R1+0x284] ;  /* 0x0002840001177983 */ /* 0x000ea80000100800 */
[----:B------:R-:W-:Y:S04]  /*d110*/  STL [R1+0x2130], R14 ;  /* 0x0021300e01007387 */ /* 0x000fe80000100800 */
[----:B------:R-:W-:Y:S04]  /*d120*/  STL [R1+0x212c], R15 ;  /* 0x00212c0f01007387 */ /* 0x000fe80000100800 */
[----:B-----5:R-:W-:Y:S04]  /*d130*/  STL [R1+0x1f94], R252 ;  /* 0x001f94fc01007387 */ /* 0x020fe80000100800 */
[----:B------:R-:W-:Y:S04]  /*d140*/  STL [R1+0x1f9c], R252 ;  /* 0x001f9cfc01007387 */ /* 0x000fe80000100800 */
        /* <DEDUP_REMOVED lines=334> */
[----:B------:R-:W-:Y:S04]  /*e630*/  STL.64 [R1+0x1880], R86 ;  /* 0x0018805601007387 */ /* 0x000fe80000100a00 */
        /* <DEDUP_REMOVED lines=33> */
[----:B------:R-:W-:Y:S04]  /*e850*/  STL.64 [R1+0x1820], R62 ;  /* 0x0018203e01007387 */ /* 0x000fe80000100a00 */
[----:B------:R-:W-:Y:S04]  /*e860*/  STL.64 [R1+0x1818], R60 ;  /* 0x0018183c01007387 */ /* 0x000fe80000100a00 */
[----:B------:R-:W-:Y:S04]  /*e870*/  STL [R1+0x1c60], R60 ;  /* 0x001c603c01007387 */ /* 0x000fe80000100800 */
[----:B------:R-:W-:Y:S04]  /*e880*/  STL.64 [R1+0x1810], R58 ;  /* 0x0018103a01007387 */ /* 0x000fe80000100a00 */
[----:B------:R-:W-:Y:S04]  /*e890*/  STL [R1+0x1c68], R58 ;  /* 0x001c683a01007387 */ /* 0x000fe80000100800 */
[----:B------:R-:W-:Y:S04]  /*e8a0*/  STL [R1+0x1c64], R59 ;  /* 0x001c643b01007387 */ /* 0x000fe80000100800 */
[----:B------:R-:W-:Y:S01]  /*e8b0*/  STL.64 [R1+0x1808], R56 ;  /* 0x0018083801007387 */ /* 0x000fe20000100a00 */
[----:B------:R-:W-:-:S03]  /*e8c0*/  MOV R11, UR49 ;  /* 0x00000031000b7c02 */ /* 0x000fc60008000f00 */
[----:B------:R-:W-:Y:S04]  /*e8d0*/  STL [R1+0x1800], R53 ;  /* 0x0018003501007387 */ /* 0x000fe80000100800 */
[----:B------:R-:W-:Y:S01]  /*e8e0*/  STL [R1+0x17fc], R54 ;  /* 0x0017fc3601007387 */ /* 0x000fe20000100800 */
[----:B-1----:R-:W-:-:S03]  /*e8f0*/  MOV R12, UR53 ;  /* 0x00000035000c7c02 */ /* 0x002fc60008000f00 */
[----:B------:R-:W-:Y:S04]  /*e900*/  STL [R1+0x17f8], R55 ;  /* 0x0017f83701007387 */ /* 0x000fe80000100800 */
[----:B------:R0:W-:Y:S04]  /*e910*/  STL [R1+0x17f4], R0 ;  /* 0x0017f40001007387 */ /* 0x0001e80000100800 */
[----:B------:R1:W-:Y:S01]  /*e920*/  STL [R1+0x17ec], R2 ;  /* 0x0017ec0201007387 */ /* 0x0003e20000100800 */
[----:B0-----:R-:W-:-:S03]  /*e930*/  MOV R0, UR48 ;  /* 0x0000003000007c02 */ /* 0x001fc60008000f00 */
[----:B-1----:R-:W3:Y:S01]  /*e940*/  LDL.LU R2, [R1+0x16cc] ;  /* 0x0016cc0001027983 */ /* 0x002ee20000300800 */
[----:B------:R-:W-:Y:S02]  /*e950*/  PRMT R22, RZ, 0x7610, R22 ;  /* 0x00007610ff167816 */ /* 0x000fe40000000016 */
[----:B------:R-:W-:Y:S01]  /*e960*/  PRMT R14, RZ, 0x7610, R14 ;  /* 0x00007610ff0e7816 */ /* 0x000fe2000000000e */
[----:B------:R0:W-:Y:S04]  /*e970*/  STL [R1+0x1748], R11 ;  /* 0x0017480b01007387 */ /* 0x0001e80000100800 */
[----:B------:R1:W-:Y:S04]  /*e980*/  STL [R1+0x1744], R0 ;  /* 0x0017440001007387 */ /* 0x0003e80000100800 */
[----:B------:R4:W-:Y:S01]  /*e990*/  STL [R1+0x1740], R12 ;  /* 0x0017400c01007387 */ /* 0x0009e20000100800 */
[----:B------:R-:W-:-:S02]  /*e9a0*/  PRMT R15, RZ, 0x7610, R15 ;  /* 0x00007610ff0f7816 */ /* 0x000fc4000000000f */
[----:B0-----:R-:W-:Y:S02]  /*e9b0*/  MOV R11, UR52 ;  /* 0x00000034000b7c02 */ /* 0x001fe40008000f00 */
[----:B-1----:R-:W-:Y:S01]  /*e9c0*/  MOV R0, UR57 ;  /* 0x0000003900007c02 */ /* 0x002fe20008000f00 */
[----:B----4-:R-:W2:Y:S04]  /*e9d0*/  LDC R12, c[0x0][0x230] ;  /* 0x00008c00ff0c7b82 */ /* 0x010ea80000000800 */
[----:B------:R-:W-:Y:S04]  /*e9e0*/  STL [R1+0x1c6c], R0 ;  /* 0x001c6c0001007387 */ /* 0x000fe80000100800 */
[----:B------:R0:W-:Y:S02]  /*e9f0*/  STL [R1+0x173c], R11 ;  /* 0x00173c0b01007387 */ /* 0x0001e40000100800 */
[----:B0-----:R-:W-:-:S05]  /*ea00*/  MOV R11, UR56 ;  /* 0x00000038000b7c02 */ /* 0x001fca0008000f00 */
[----:B------:R-:W-:Y:S01]  /*ea10*/  STL [R1+0x1c70], R11 ;  /* 0x001c700b01007387 */ /* 0x000fe20000100800 */
[----:B--2---:R-:W-:-:S03]  /*ea20*/  IMAD R12, R23, -0x80, R12 ;  /* 0xffffff80170c7824 */ /* 0x004fc600078e020c */
[----:B------:R-:W2:Y:S02]  /*ea30*/  LDL R23, [R1+0x1608] ;  /* 0x0016080001177983 */ /* 0x000ea40000100800 */
[C---:B------:R-:W-:Y:S02]  /*ea40*/  ISETP.GT.AND P0, PT, R12.reuse, RZ, PT ;  /* 0x000000ff0c00720c */ /* 0x040fe40003f04270 */
[----:B------:R-:W-:-:S11]  /*ea50*/  ISETP.GT.AND P1, PT, R12, 0x1, PT ;  /* 0x000000010c00780c */ /* 0x000fd60003f24270 */
[----:B------:R-:W4:Y:S04]  /*ea60*/  @P0 LDG.E.U16 R22, desc[UR60][R20.64] ;  /* 0x0000003c14160981 */ /* 0x000f28000c1e1500 */
[----:B------:R-:W3:Y:S04]  /*ea70*/  @P0 LDG.E.U16 R14, desc[UR60][R18.64] ;  /* 0x0000003c120e0981 */ /* 0x000ee8000c1e1500 */
[----:B------:R-:W2:Y:S04]  /*ea80*/  @P0 LDG.E.U16 R15, desc[UR60][R16.64] ;  /* 0x0000003c100f0981 */ /* 0x000ea8000c1e1500 */
[----:B----4-:R0:W-:Y:S04]  /*ea90*/  STL [R1+0x520], R22 ;  /* 0x0005201601007387 */ /* 0x0101e80000100800 */
[----:B0-----:R-:W4:Y:S04]  /*eaa0*/  LDL R22, [R1+0x160c] ;  /* 0x00160c0001167983 */ /* 0x001f280000100800 */
[----:B------:R-:W-:Y:S04]  /*eab0*/  STL [R1+0x1c78], R20 ;  /* 0x001c781401007387 */ /* 0x000fe80000100800 */
[----:B------:R-:W-:Y:S04]  /*eac0*/  STL [R1+0x1c74], R21 ;  /* 0x001c741501007387 */ /* 0x000fe80000100800 */
[----:B---3--:R0:W-:Y:S04]  /*ead0*/  STL [R1+0x51c], R14 ;  /* 0x00051c0e01007387 */ /* 0x0081e80000100800 */
[----:B0-----:R-:W3:Y:S04]  /*eae0*/  LDL.LU R14, [R1+0x2130] ;  /* 0x00213000010e7983 */ /* 0x001ee80000300800 */
[----:B------:R-:W-:Y:S04]  /*eaf0*/  STL [R1+0x1c80], R18 ;  /* 0x001c801201007387 */ /* 0x000fe80000100800 */
[----:B------:R-:W-:Y:S04]  /*eb00*/  STL [R1+0x1c7c], R19 ;  /* 0x001c7c1301007387 */ /* 0x000fe80000100800 */
[----:B--2---:R0:W-:Y:S04]  /*eb10*/  STL [R1+0x518], R15 ;  /* 0x0005180f01007387 */ /* 0x0041e80000100800 */
[----:B0-----:R-:W3:Y:S01]  /*eb20*/  LDL.LU R15, [R1+0x212c] ;  /* 0x00212c00010f7983 */ /* 0x001ee20000300800 */
[----:B------:R-:W-:-:S02]  /*eb30*/  PRMT R252, RZ, 0x7610, R252 ;  /* 0x00007610fffc7816 */ /* 0x000fc400000000fc */
[----:B------:R-:W-:-:S06]  /*eb40*/  PRMT R251, RZ, 0x7610, R251 ;  /* 0x00007610fffb7816 */ /* 0x000fcc00000000fb */
[----:B----4-:R-:W2:Y:S04]  /*eb50*/  @P1 LDG.E.U16 R251, desc[UR60][R22.64] ;  /* 0x0000003c16fb1981 */ /* 0x010ea8000c1e1500 */
[----:B---3--:R-:W3:Y:S04]  /*eb60*/  @P0 LDG.E.U16 R252, desc[UR60][R14.64] ;  /* 0x0000003c0efc0981 */ /* 0x008ee8000c1e1500 */
[----:B------:R-:W-:Y:S04]  /*eb70*/  STL [R1+0x1c88], R16 ;  /* 0x001c881001007387 */ /* 0x000fe80000100800 */
[----:B------:R-:W-:Y:S04]  /*eb80*/  STL [R1+0x1c84], R17 ;  /* 0x001c841101007387 */ /* 0x000fe80000100800 */
[----:B---3--:R0:W-:Y:S04]  /*eb90*/  STL [R1+0x514], R252 ;  /* 0x000514fc01007387 */ /* 0x0081e80000100800 */
[----:B0-----:R-:W3:Y:S04]  /*eba0*/  LDL.LU R252, [R1+0x2128] ;  /* 0x0021280001fc7983 */ /* 0x001ee80000300800 */
[----:B------:R-:W-:Y:S04]  /*ebb0*/  STL [R1+0x1c90], R14 ;  /* 0x001c900e01007387 */ /* 0x000fe80000100800 */
[----:B------:R-:W-:Y:S04]  /*ebc0*/  STL [R1+0x1c8c], R15 ;  /* 0x001c8c0f01007387 */ /* 0x000fe80000100800 */
[----:B--2---:R0:W-:Y:S04]  /*ebd0*/  STL [R1+0x510], R251 ;  /* 0x000510fb01007387 */ /* 0x0041e80000100800 */
[----:B0-----:R-:W2:Y:S04]  /*ebe0*/  LDL.LU R251, [R1+0x2124] ;  /* 0x0021240001fb7983 */ /* 0x001ea80000300800 */
[----:B------:R-:W4:Y:S04]  /*ebf0*/  LDL R22, [R1+0x1600] ;  /* 0x0016000001167983 */ /* 0x000f280000100800 */
[----:B------:R-:W4:Y:S01]  /*ec00*/  LDL R23, [R1+0x1604] ;  /* 0x0016040001177983 */ /* 0x000f220000100800 */
[----:B---3--:R-:W-:-:S02]  /*ec10*/  PRMT R252, RZ, 0x7610, R252 ;  /* 0x00007610fffc7816 */ /* 0x008fc400000000fc */
[----:B----4-:R-:W-:-:S04]  /*ec20*/  @P1 LOP3.LUT R23, R23, R22, RZ, 0x3c, !PT ;  /* 0x0000001617171212 */ /* 0x010fc800078e3cff */
[----:B------:R-:W-:-:S04]  /*ec30*/  @P1 LOP3.LUT R22, R23, R22, RZ, 0x3c, !PT ;  /* 0x0000001617161212 */ /* 0x000fc800078e3cff */
[----:B------:R-:W-:-:S05]  /*ec40*/  @P1 LOP3.LUT R23, R23, R22, RZ, 0x3c, !PT ;  /* 0x0000001617171212 */ /* 0x000fca00078e3cff */
[----:B------:R-:W3:Y:S04]  /*ec50*/  @P1 LDG.E.U16 R252, desc[UR60][R22.64] ;  /* 0x0000003c16fc1981 */ /* 0x000ee8000c1e1500 */
[----:B---3--:R0:W-:Y:S04]  /*ec60*/  STL [R1+0x50c], R252 ;  /* 0x00050cfc01007387 */ /* 0x0081e80000100800 */
[----:B0-----:R-:W3:Y:S04]  /*ec70*/  LDL.LU R252, [R1+0x2120] ;  /* 0x0021200001fc7983 */ /* 0x001ee80000300800 */
[----:B------:R-:W4:Y:S04]  /*ec80*/  LDL R22, [R1+0x15f8] ;  /* 0x0015f80001167983 */ /* 0x000f280000100800 */
[----:B------:R-:W4:Y:S01]  /*ec90*/  LDL R23, [R1+0x15fc] ;  /* 0x0015fc0001177983 */ /* 0x000f220000100800 */
[----:B--2---:R-:W-:-:S02]  /*eca0*/  PRMT R251, RZ, 0x7610, R251 ;  /* 0x00007610fffb7816 */ /* 0x004fc400000000fb */
[----:B----4-:R-:W-:-:S04]  /*ecb0*/  @P1 LOP3.LUT R23, R23, R22, RZ, 0x3c, !PT ;  /* 0x0000001617171212 */ /* 0x010fc800078e3cff */
[----:B------:R-:W-:-:S04]  /*ecc0*/  @P1 LOP3.LUT R22, R23, R22, RZ, 0x3c, !PT ;  /* 0x0000001617161212 */ /* 0x000fc800078e3cff */
[----:B------:R-:W-:-:S05]  /*ecd0*/  @P1 LOP3.LUT R23, R23, R22, RZ, 0x3c, !PT ;  /* 0x0000001617171212 */ /* 0x000fca00078e3cff */
[----:B------:R-:W2:Y:S04]  /*ece0*/  @P1 LDG.E.U16 R251, desc[UR60][R22.64] ;  /* 0x0000003c16fb1981 */ /* 0x000ea8000c1e1500 */
        /* <DEDUP_REMOVED lines=8> */
[----:B------:R-:W3:Y:S01]  /*ed70*/  @P1 LDG.E.U16 R252, desc[UR60][R22.64] ;  /* 0x0000003c16fc1981 */ /* 0x000ee2000c1e1500 */
[----:B------:R-:W-:-:S03]  /*ed80*/  ISETP.GT.AND P0, PT, R12, 0x2, PT ;  /* 0x000000020c00780c */ /* 0x000fc60003f04270 */
        /* <DEDUP_REMOVED lines=115> */
[----:B------:R-:W-:-:S02]  /*f4c0*/  PRMT R36, RZ, 0x7610, R36 ;  /* 0x00007610ff247816 */ /* 0x000fc40000000024 */
[----:B----4-:R-:W-:-:S04]  /*f4d0*/  @P1 LOP3.LUT R23, R23, R22, RZ, 0x3c, !PT ;  /* 0x0000001617171212 */ /* 0x010fc800078e3cff */
[----:B------:R-:W-:-:S04]  /*f4e0*/  @P1 LOP3.LUT R22, R23, R22, RZ, 0x3c, !PT ;  /* 0x0000001617161212 */ /* 0x000fc800078e3cff */
[----:B------:R-:W-:-:S05]  /*f4f0*/  @P1 LOP3.LUT R23, R23, R22, RZ, 0x3c, !PT ;  /* 0x0000001617171212 */ /* 0x000fca00078e3cff */
[----:B------:R-:W4:Y:S04]  /*f500*/  @P1 LDG.E.U16 R36, desc[UR60][R22.64] ;  /* 0x0000003c16241981 */ /* 0x000f28000c1e1500 */
[----:B------:R-:W2:Y:S04]  /*f510*/  LDL R22, [R1+0x1580] ;  /* 0x0015800001167983 */ /* 0x000ea80000100800 */
[----:B------:R-:W2:Y:S01]  /*f520*/  LDL R23, [R1+0x1584] ;  /* 0x0015840001177983 */ /* 0x000ea20000100800 */
[----:B------:R-:W-:-:S03]  /*f530*/  PRMT R35, RZ, 0x7610, R35 ;  /* 0x00007610ff237816 */ /* 0x000fc60000000023 */
[----:B----4-:R-:W-:Y:S01]  /*f540*/  STL [R1+0x1c94], R36 ;  /* 0x001c942401007387 */ /* 0x010fe20000100800 */
[----:B--2---:R-:W-:-:S04]  /*f550*/  @P1 LOP3.LUT R23, R23, R22, RZ, 0x3c, !PT ;  /* 0x0000001617171212 */ /* 0x004fc800078e3cff */
[----:B------:R-:W-:-:S04]  /*f560*/  @P1 LOP3.LUT R22, R23, R22, RZ, 0x3c, !PT ;  /* 0x0000001617161212 */ /* 0x000fc800078e3cff */
[----:B------:R-:W-:-:S05]  /*f570*/  @P1 LOP3.LUT R23, R23, R22, RZ, 0x3c, !PT ;  /* 0x0000001617171212 */ /* 0x000fca00078e3cff */
[----:B------:R-:W2:Y:S04]  /*f580*/  @P1 LDG.E.U16 R35, desc[UR60][R22.64] ;  /* 0x0000003c16231981 */ /* 0x000ea8000c1e1500 */
[----:B------:R-:W4:Y:S04]  /*f590*/  LDL R22, [R1+0x1578] ;  /* 0x0015780001167983 */ /* 0x000f280000100800 */
[----:B------:R-:W4:Y:S01]  /*f5a0*/  LDL R23, [R1+0x157c] ;  /* 0x00157c0001177983 */ /* 0x000f220000100800 */
[----:B------:R-:W-:-:S03]  /*f5b0*/  PRMT R34, RZ, 0x7610, R34 ;  /* 0x00007610ff227816 */ /* 0x000fc60000000022 */
[----:B--2---:R-:W-:Y:S01]  /*f5c0*/  STL [R1+0x1c98], R35 ;  /* 0x001c982301007387 */ /* 0x004fe20000100800 */
[----:B----4-:R-:W-:-:S04]  /*f5d0*/  @P1 LOP3.LUT R23, R23, R22, RZ, 0x3c, !PT ;  /* 0x0000001617171212 */ /* 0x010fc800078e3cff */
        /* <DEDUP_REMOVED lines=13> */
[----:B------:R-:W-:Y:S02]  /*f6b0*/  ISETP.GT.AND P0, PT, R12, 0x6, PT ;  /* 0x000000060c00780c */ /* 0x000fe40003f04270 */
[----:B------:R-:W-:Y:S01]  /*f6c0*/  PRMT R191, RZ, 0x7610, R191 ;  /* 0x00007610ffbf7816 */ /* 0x000fe200000000bf */
[----:B--2---:R-:W-:Y:S10]  /*f6d0*/  STL [R1+0x1ca0], R33 ;  /* 0x001ca02101007387 */ /* 0x004ff40000100800 */
        /* <DEDUP_REMOVED lines=60> */
[----:B------:R0:W2:Y:S04]  /*faa0*/  @P1 LDG.E.U16 R181, desc[UR60][R22.64] ;  /* 0x0000003c16b51981 */ /* 0x0000a8000c1e1500 */
[----:B------:R-:W0:Y:S04]  /*fab0*/  LDL R22, [R1+0x1528] ;  /* 0x0015280001167983 */ /* 0x000e280000100800 */
[----:B------:R-:W0:Y:S01]  /*fac0*/  LDL R23, [R1+0x152c] ;  /* 0x00152c0001177983 */ /* 0x000e220000100800 */
[----:B------:R-:W-:Y:S02]  /*fad0*/  ISETP.GT.AND P0, PT, R12, 0x8, PT ;  /* 0x000000080c00780c */ /* 0x000fe40003f04270 */
[----:B------:R-:W-:-:S11]  /*fae0*/  PRMT R251, RZ, 0x7610, R251 ;  /* 0x00007610fffb7816 */ /* 0x000fd600000000fb */
[----:B0-----:R-:W-:-:S04]  /*faf0*/  @P0 LOP3.LUT R23, R23, R22, RZ, 0x3c, !PT ;  /* 0x0000001617170212 */ /* 0x001fc800078e3cff */
[----:B------:R-:W-:-:S04]  /*fb00*/  @P0 LOP3.LUT R22, R23, R22, RZ, 0x3c, !PT ;  /* 0x0000001617160212 */ /* 0x000fc800078e3cff */
[----:B------:R-:W-:-:S05]  /*fb10*/  @P0 LOP3.LUT R23, R23, R22, RZ, 0x3c, !PT ;  /* 0x0000001617170212 */ /* 0x000fca00078e3cff */
[----:B------:R-:W4:Y:S04]  /*fb20*/  @P0 LDG.E.U16 R251, desc[UR60][R22.64] ;  /* 0x0000003c16fb0981 */ /* 0x000f28000c1e1500 */
[----:B--2---:R-:W-:Y:S04]  /*fb30*/  STL [R1+0x1cc0], R181 ;  /* 0x001cc0b501007387 */ /* 0x004fe80000100800 */
[----:B----4-:R0:W-:Y:S04]  /*fb40*/  STL [R1+0x4a0], R251 ;  /* 0x0004a0fb01007387 */ /* 0x0101e80000100800 */
        /* <DEDUP_REMOVED lines=1582> */
[----:B------:R-:W-:Y:S02]  /*15e30*/  PRMT R222, RZ, 0x7610, R222 ;  /* 0x00007610ffde7816 */ /* 0x000fe400000000de */
[----:B0-----:R-:W-:-:S04]  /*15e40*/  @P1 LOP3.LUT R23, R23, R22, RZ, 0x3c, !PT ;  /* 0x0000001617171212 */ /* 0x001fc800078e3cff */
[----:B------:R-:W-:-:S04]  /*15e50*/  @P1 LOP3.LUT R22, R23, R22, RZ, 0x3c, !PT ;  /* 0x0000001617161212 */ /* 0x000fc800078e3cff */
[----:B------:R-:W-:Y:S01]  /*15e60*/  @P1 LOP3.LUT R23, R23, R22, RZ, 0x3c, !PT ;  /* 0x0000001617171212 */ /* 0x000fe200078e3cff */
[----:B--2---:R-:W-:Y:S04]  /*15e70*/  STL [R1+0x1e64], R221 ;  /* 0x001e64dd01007387 */ /* 0x004fe80000100800 */
[----:B------:R0:W2:Y:S04]  /*15e80*/  @P1 LDG.E.U16 R222, desc[UR60][R22.64] ;  /* 0x0000003c16de1981 */ /* 0x0000a8000c1e1500 */
[----:B------:R-:W0:Y:S04]  /*15e90*/  LDL R22, [R1+0xf68] ;  /* 0x000f680001167983 */ /* 0x000e280000100800 */
[----:B------:R-:W0:Y:S01]  /*15ea0*/  LDL R23, [R1+0xf6c] ;  /* 0x000f6c0001177983 */ /* 0x000e220000100800 */
[----:B------:R-:W-:-:S02]  /*15eb0*/  ISETP.GT.AND P0, PT, R12, 0x36, PT ;  /* 0x000000360c00780c */ /* 0x000fc40003f04270 */
[----:B------:R-:W-:-:S11]  /*15ec0*/  PRMT R202, RZ, 0x7610, R202 ;  /* 0x00007610ffca7816 */ /* 0x000fd600000000ca */
[----:B0-----:R-:W-:-:S04]  /*15ed0*/  @P0 LOP3.LUT R23, R23, R22, RZ, 0x3c, !PT ;  /* 0x0000001617170212 */ /* 0x001fc800078e3cff */
[----:B------:R-:W-:-:S04]  /*15ee0*/  @P0 LOP3.LUT R22, R23, R22, RZ, 0x3c, !PT ;  /* 0x0000001617160212 */ /* 0x000fc800078e3cff */
[----:B------:R-:W-:Y:S01]  /*15ef0*/  @P0 LOP3.LUT R23, R23, R22, RZ, 0x3c, !PT ;  /* 0x0000001617170212 */ /* 0x000fe200078e3cff */
[----:B--2---:R-:W-:Y:S04]  /*15f00*/  STL [R1+0x1e6c], R222 ;  /* 0x001e6cde01007387 */ /* 0x004fe80000100800 */
[----:B------:R0:W2:Y:S04]  /*15f10*/  @P0 LDG.E.U16 R202, desc[UR60][R22.64] ;  /* 0x0000003c16ca0981 */ /* 0x0000a8000c1e1500 */
[----:B------:R-:W0:Y:S04]  /*15f20*/  LDL R22, [R1+0xf60] ;  /* 0x000f600001167983 */ /* 0x000e280000100800 */
[----:B------:R-:W0:Y:S01]  /*15f30*/  LDL R23, [R1+0xf64] ;  /* 0x000f640001177983 */ /* 0x000e220000100800 */
[----:B------:R-:W-:-:S02]  /*15f40*/  PRMT R203, RZ, 0x7610, R203 ;  /* 0x00007610ffcb7816 */ /* 0x000fc400000000cb */
        /* <DEDUP_REMOVED lines=57> */
[----:B---3--:R-:W-:-:S11]  /*162e0*/  PRMT R252, RZ, 0x7610, R252 ;  /* 0x00007610fffc7816 */ /* 0x008fd600000000fc */
[----:B0-----:R-:W-:-:S04]  /*162f0*/  @P0 LOP3.LUT R23, R23, R22, RZ, 0x3c, !PT ;  /* 0x0000001617170212 */ /* 0x001fc800078e3cff */
[----:B------:R-:W-:-:S04]  /*16300*/  @P0 LOP3.LUT R22, R23, R22, RZ, 0x3c, !PT ;  /* 0x0000001617160212 */ /* 0x000fc800078e3cff */
[----:B------:R-:W-:-:S05]  /*16310*/  @P0 LOP3.LUT R23, R23, R22, RZ, 0x3c, !PT ;  /* 0x0000001617170212 */ /* 0x000fca00078e3cff */
[----:B------:R-:W3:Y:S04]  /*16320*/  @P0 LDG.E.U16 R252, desc[UR60][R22.64] ;  /* 0x0000003c16fc0981 */ /* 0x000ee8000c1e1500 */
[----:B--2---:R-:W-:Y:S04]  /*16330*/  STL [R1+0x1e8c], R141 ;  /* 0x001e8c8d01007387 */ /* 0x004fe80000100800 */
[----:B---3--:R0:W-:Y:S04]  /*16340*/  STL [R1+0x15c], R252 ;  /* 0x00015cfc01007387 */ /* 0x0081e80000100800 */
[----:B0-----:R-:W2:Y:S04]  /*16350*/  LDL.LU R252, [R1+0x1fa4] ;  /* 0x001fa40001fc7983 */ /* 0x001ea80000300800 */
[----:B------:R-:W3:Y:S04]  /*16360*/  LDL R22, [R1+0xf20] ;  /* 0x000f200001167983 */ /* 0x000ee80000100800 */
[----:B------:R-:W3:Y:S01]  /*16370*/  LDL R23, [R1+0xf24] ;  /* 0x000f240001177983 */ /* 0x000ee20000100800 */
[----:B------:R-:W-:-:S02]  /*16380*/  PRMT R251, RZ, 0x7610, R251 ;  /* 0x00007610fffb7816 */ /* 0x000fc400000000fb */
[----:B---3--:R-:W-:-:S04]  /*16390*/  @P0 LOP3.LUT R23, R23, R22, RZ, 0x3c, !PT ;  /* 0x0000001617170212 */ /* 0x008fc800078e3cff */
        /* <DEDUP_REMOVED lines=49> */
[----:B----4-:R0:W-:Y:S04]  /*166b0*/  STL [R1+0x144], R250 ;  /* 0x000144fa01007387 */ /* 0x0101e80000100800 */
[----:B0-----:R-:W4:Y:S04]  /*166c0*/  LDL.LU R250, [R1+0x1f8c] ;  /* 0x001f8c0001fa7983 */ /* 0x001f280000300800 */
[----:B------:R-:W2:Y:S04]  /*166d0*/  LDL R22, [R1+0xef0] ;  /* 0x000ef00001167983 */ /* 0x000ea80000100800 */
[----:B------:R-:W2:Y:S01]  /*166e0*/  LDL R23, [R1+0xef4] ;  /* 0x000ef40001177983 */ /* 0x000ea20000100800 */
[----:B------:R-:W-:-:S02]  /*166f0*/  PRMT R249, RZ, 0x7610, R249 ;  /* 0x00007610fff97816 */ /* 0x000fc400000000f9 */
[----:B--2---:R-:W-:-:S04]  /*16700*/  @P1 LOP3.LUT R23, R23, R22, RZ, 0x3c, !PT ;  /* 0x0000001617171212 */ /* 0x004fc800078e3cff */
[----:B------:R-:W-:-:S04]  /*16710*/  @P1 LOP3.LUT R22, R23, R22, RZ, 0x3c, !PT ;  /* 0x0000001617161212 */ /* 0x000fc800078e3cff */
[----:B------:R-:W-:-:S05]  /*16720*/  @P1 LOP3.LUT R23, R23, R22, RZ, 0x3c, !PT ;  /* 0x0000001617171212 */ /* 0x000fca00078e3cff */
[----:B------:R-:W2:Y:S01]  /*16730*/  @P1 LDG.E.U16 R249, desc[UR60][R22.64] ;  /* 0x0000003c16f91981 */ /* 0x000ea2000c1e1500 */
[----:B------:R-:W-:-:S03]  /*16740*/  ISETP.GT.AND P0, PT, R12, 0x3a, PT ;  /* 0x0000003a0c00780c */ /* 0x000fc60003f04270 */
[----:B--2---:R0:W-:Y:S04]  /*16750*/  STL [R1+0x140], R249 ;  /* 0x000140f901007387 */ /* 0x0041e80000100800 */
[----:B0-----:R-:W2:Y:S04]  /*16760*/  LDL.LU R249, [R1+0x1f88] ;  /* 0x001f880001f97983 */ /* 0x001ea80000300800 */
[----:B------:R-:W3:Y:S04]  /*16770*/  LDL R22, [R1+0xee8] ;  /* 0x000ee80001167983 */ /* 0x000ee80000100800 */
[----:B------:R-:W3:Y:S01]  /*16780*/  LDL R23, [R1+0xeec] ;  /* 0x000eec0001177983 */ /* 0x000ee20000100800 */
[----:B------:R-:W-:-:S02]  /*16790*/  PRMT R217, RZ, 0x7610, R217 ;  /* 0x00007610ffd97816 */ /* 0x000fc400000000d9 */
[----:B---3--:R-:W-:-:S04]  /*167a0*/  @P0 LOP3.LUT R23, R23, R22, RZ, 0x3c, !PT ;  /* 0x0000001617170212 */ /* 0x008fc800078e3cff */
[----:B------:R-:W-:-:S04]  /*167b0*/  @P0 LOP3.LUT R22, R23, R22, RZ, 0x3c, !PT ;  /* 0x0000001617160212 */ /* 0x000fc800078e3cff */
[----:B------:R-:W-:-:S05]  /*167c0*/  @P0 LOP3.LUT R23, R23, R22, RZ, 0x3c, !PT ;  /* 0x0000001617170212 */ /* 0x000fca00078e3cff */
[----:B------:R0:W3:Y:S04]  /*167d0*/  @P0 LDG.E.U16 R217, desc[UR60][R22.64] ;  /* 0x0000003c16d90981 */ /* 0x0000e8000c1e1500 */
[----:B------:R-:W0:Y:S04]  /*167e0*/  LDL R22, [R1+0xee0] ;  /* 0x000ee00001167983 */ /* 0x000e280000100800 */
[----:B------:R-:W0:Y:S01]  /*167f0*/  LDL R23, [R1+0xee4] ;  /* 0x000ee40001177983 */ /* 0x000e220000100800 */
[----:B------:R-:W-:Y:S02]  /*16800*/  PRMT R216, RZ, 0x7610, R216 ;  /* 0x00007610ffd87816 */ /* 0x000fe400000000d8 */
[----:B0-----:R-:W-:-:S04]  /*16810*/  @P0 LOP3.LUT R23, R23, R22, RZ, 0x3c, !PT ;  /* 0x0000001617170212 */ /* 0x001fc800078e3cff */
[----:B------:R-:W-:-:S04]  /*16820*/  @P0 LOP3.LUT R22, R23, R22, RZ, 0x3c, !PT ;  /* 0x0000001617160212 */ /* 0x000fc800078e3cff */
[----:B------:R-:W-:Y:S01]  /*16830*/  @P0 LOP3.LUT R23, R23, R22, RZ, 0x3c, !PT ;  /* 0x0000001617170212 */ /* 0x000fe200078e3cff */
[----:B---3--:R-:W-:Y:S04]  /*16840*/  STL [R1+0x1e90], R217 ;  /* 0x001e90d901007387 */ /* 0x008fe80000100800 */
[----:B------:R0:W3:Y:S04]  /*16850*/  @P0 LDG.E.U16 R216, desc[UR60][R22.64] ;  /* 0x0000003c16d80981 */ /* 0x0000e8000c1e1500 */
[----:B------:R-:W0:Y:S04]  /*16860*/  LDL R22, [R1+0xed8] ;  /* 0x000ed80001167983 */ /* 0x000e280000100800 */
[----:B------:R-:W0:Y:S01]  /*16870*/  LDL R23, [R1+0xedc] ;  /* 0x000edc0001177983 */ /* 0x000e220000100800 */
[----:B------:R-:W-:-:S02]  /*16880*/  PRMT R3, RZ, 0x7610, R3 ;  /* 0x00007610ff037816 */ /* 0x000fc40000000003 */
        /* <DEDUP_REMOVED lines=15> */
[----:B------:R-:W-:-:S02]  /*16980*/  ISETP.GT.AND P1, PT, R12, 0x3b, PT ;  /* 0x0000003b0c00780c */ /* 0x000fc40003f24270 */
[----:B------:R-:W-:-:S11]  /*16990*/  PRMT R125, RZ, 0x7610, R125 ;  /* 0x00007610ff7d7816 */ /* 0x000fd6000000007d */
        /* <DEDUP_REMOVED lines=167> */
[----:B------:R-:W-:-:S05]  /*17410*/  @P0 LOP3.LUT R23, R23, R22, RZ, 0x3c, !PT ;  /* 0x0000001617170212 */ /* 0x000fca00078e3cff */
[----:B------:R-:W4:Y:S04]  /*17420*/  @P0 LDG.E.U16 R248, desc[UR60][R22.64] ;  /* 0x0000003c16f80981 */ /* 0x000f28000c1e1500 */
[----:B---3--:R-:W-:Y:S04]  /*17430*/  STL [R1+0x1eec], R145 ;  /* 0x001eec9101007387 */ /* 0x008fe80000100800 */
[----:B----4-:R0:W-:Y:S04]  /*17440*/  STL [R1+0xdc], R248 ;  /* 0x0000dcf801007387 */ /* 0x0101e80000100800 */
        /* <DEDUP_REMOVED lines=22> */
[----:B------:R-:W-:-:S05]  /*175b0*/  @P0 LOP3.LUT R23, R23, R22, RZ, 0x3c, !PT ;  /* 0x0000001617170212 */ /* 0x000fca00078e3cff */
[----:B------:R-:W3:Y:S04]  /*175c0*/  @P0 LDG.E.U16 R10, desc[UR60][R22.64] ;  /* 0x0000003c160a0981 */ /* 0x000ee8000c1e1500 */
[----:B--2---:R0:W-:Y:S04]  /*175d0*/  STL [R1+0x1f0c], R3 ;  /* 0x001f0c0301007387 */ /* 0x0041e80000100800 */
[----:B0-----:R-:W2:Y:S04]  /*175e0*/  LDL R3, [R1+0xdf4] ;  /* 0x000df40001037983 */ /* 0x001ea80000100800 */
[----:B---3--:R0:W-:Y:S04]  /*175f0*/  STL [R1+0xd0], R10 ;  /* 0x0000d00a01007387 */ /* 0x0081e80000100800 */
[----:B0-----:R-:W3:Y:S04]  /*17600*/  LDL.LU R10, [R1+0x1f7c] ;  /* 0x001f7c00010a7983 */ /* 0x001ee80000300800 */
[----:B------:R-:W4:Y:S04]  /*17610*/  LDL R22, [R1+0xe08] ;  /* 0x000e080001167983 */ /* 0x000f280000100800 */
[----:B------:R-:W4:Y:S01]  /*17620*/  LDL R23, [R1+0xe0c] ;  /* 0x000e0c0001177983 */ /* 0x000f220000100800 */
[----:B------:R-:W-:-:S02]  /*17630*/  ISETP.GT.AND P1, PT, R12, 0x41, PT ;  /* 0x000000410c00780c */ /* 0x000fc40003f24270 */
[----:B------:R-:W-:-:S11]  /*17640*/  PRMT R216, RZ, 0x7610, R216 ;  /* 0x00007610ffd87816 */ /* 0x000fd600000000d8 */
[----:B----4-:R-:W-:-:S04]  /*17650*/  @P1 LOP3.LUT R23, R23, R22, RZ, 0x3c, !PT ;  /* 0x0000001617171212 */ /* 0x010fc800078e3cff */
[----:B------:R-:W-:-:S04]  /*17660*/  @P1 LOP3.LUT R22, R23, R22, RZ, 0x3c, !PT ;  /* 0x0000001617161212 */ /* 0x000fc800078e3cff */
[----:B------:R-:W-:-:S05]  /*17670*/  @P1 LOP3.LUT R23, R23, R22, RZ, 0x3c, !PT ;  /* 0x0000001617171212 */ /* 0x000fca00078e3cff */
[----:B------:R0:W4:Y:S04]  /*17680*/  @P1 LDG.E.U16 R216, desc[UR60][R22.64] ;  /* 0x0000003c16d81981 */ /* 0x000128000c1e1500 */
[----:B------:R-:W0:Y:S04]  /*17690*/  LDL R22, [R1+0xe00] ;  /* 0x000e000001167983 */ /* 0x000e280000100800 */
[----:B------:R-:W0:Y:S01]  /*176a0*/  LDL R23, [R1+0xe04] ;  /* 0x000e040001177983 */ /* 0x000e220000100800 */
[----:B------:R-:W-:Y:S02]  /*176b0*/  PRMT R217, RZ, 0x7610, R217 ;  /* 0x00007610ffd97816 */ /* 0x000fe400000000d9 */
[----:B0-----:R-:W-:-:S04]  /*176c0*/  @P1 LOP3.LUT R23, R23, R22, RZ, 0x3c, !PT ;  /* 0x0000001617171212 */ /* 0x001fc800078e3cff */
[----:B------:R-:W-:-:S04]  /*176d0*/  @P1 LOP3.LUT R22, R23, R22, RZ, 0x3c, !PT ;  /* 0x0000001617161212 */ /* 0x000fc800078e3cff */
[----:B------:R-:W-:Y:S01]  /*176e0*/  @P1 LOP3.LUT R23, R23, R22, RZ, 0x3c, !PT ;  /* 0x0000001617171212 */ /* 0x000fe200078e3cff */
[----:B----4-:R-:W-:Y:S04]  /*176f0*/  STL [R1+0x1ef0], R216 ;  /* 0x001ef0d801007387 */ /* 0x010fe80000100800 */
[----:B------:R0:W4:Y:S04]  /*17700*/  @P1 LDG.E.U16 R217, desc[UR60][R22.64] ;  /* 0x0000003c16d91981 */ /* 0x000128000c1e1500 */
[----:B------:R-:W0:Y:S04]  /*17710*/  LDL R22, [R1+0xdf8] ;  /* 0x000df80001167983 */ /* 0x000e280000100800 */
[----:B------:R-:W0:Y:S01]  /*17720*/  LDL R23, [R1+0xdfc] ;  /* 0x000dfc0001177983 */ /* 0x000e220000100800 */
[----:B------:R-:W-:-:S02]  /*17730*/  PRMT R141, RZ, 0x7610, R141 ;  /* 0x00007610ff8d7816 */ /* 0x000fc4000000008d */
[----:B0-----:R-:W-:-:S04]  /*17740*/  @P1 LOP3.LUT R23, R23, R22, RZ, 0x3c, !PT ;  /* 0x0000001617171212 */ /* 0x001fc800078e3cff */
[----:B------:R-:W-:-:S04]  /*17750*/  @P1 LOP3.LUT R22, R23, R22, RZ, 0x3c, !PT ;  /* 0x0000001617161212 */ /* 0x000fc800078e3cff */
[----:B------:R-:W-:Y:S01]  /*17760*/  @P1 LOP3.LUT R23, R23, R22, RZ, 0x3c, !PT ;  /* 0x0000001617171212 */ /* 0x000fe200078e3cff */
[----:B----4-:R-:W-:Y:S04]  /*17770*/  STL [R1+0x1ef4], R217 ;  /* 0x001ef4d901007387 */ /* 0x010fe80000100800 */
[----:B------:R2:W4:Y:S04]  /*17780*/  @P1 LDG.E.U16 R141, desc[UR60][R22.64] ;  /* 0x0000003c168d1981 */ /* 0x000528000c1e1500 */
[----:B------:R-:W3:Y:S01]  /*17790*/  LDL R23, [R1+0xdf0] ;  /* 0x000df00001177983 */ /* 0x000ee20000100800 */
[----:B------:R-:W-:Y:S01]  /*177a0*/  PRMT R140, RZ, 0x7610, R140 ;  /* 0x00007610ff8c7816 */ /* 0x000fe2000000008c */
[----:B--2---:R-:W-:-:S02]  /*177b0*/  @P1 IMAD.MOV.U32 R22, RZ, RZ, R3 ;  /* 0x000000ffff161224 */ /* 0x004fc400078e0003 */
[----:B----4-:R-:W-:Y:S01]  /*177c0*/  STL [R1+0x1ef8], R141 ;  /* 0x001ef88d01007387 */ /* 0x010fe20000100800 */
[----:B------:R-:W-:Y:S02]  /*177d0*/  ISETP.GT.AND P0, PT, R12, 0x42, PT ;  /* 0x000000420c00780c */ /* 0x000fe40003f04270 */
[----:B------:R-:W-:Y:S01]  /*177e0*/  PRMT R0, RZ, 0x7610, R0 ;  /* 0x00007610ff007816 */ /* 0x000fe20000000000 */
[----:B------:R-:W2:Y:S04]  /*177f0*/  LDL R3, [R1+0xdd4] ;  /* 0x000dd40001037983 */ /* 0x000ea80000100800 */
[----:B---3--:R0:W3:Y:S04]  /*17800*/  @P1 LDG.E.U16 R140, desc[UR60][R22.64] ;  /* 0x0000003c168c1981 */ /* 0x0080e8000c1e1500 */
[----:B------:R-:W0:Y:S04]  /*17810*/  LDL R22, [R1+0xde8] ;  /* 0x000de80001167983 */ /* 0x000e280000100800 */
[----:B------:R-:W0:Y:S02]  /*17820*/  LDL R23, [R1+0xdec] ;  /* 0x000dec0001177983 */ /* 0x000e240000100800 */
        /* <DEDUP_REMOVED lines=21> */
[----:B------:R-:W4:Y:S01]  /*17980*/  LDL R23, [R1+0xdd0] ;  /* 0x000dd00001177983 */ /* 0x000f220000100800 */
[----:B------:R-:W-:Y:S01]  /*17990*/  PRMT R24, RZ, 0x7610, R24 ;  /* 0x00007610ff187816 */ /* 0x000fe20000000018 */
[----:B--2---:R-:W-:-:S02]  /*179a0*/  @P0 IMAD.MOV.U32 R22, RZ, RZ, R3 ;  /* 0x000000ffff160224 */ /* 0x004fc400078e0003 */
[----:B---3--:R0:W-:Y:S01]  /*179b0*/  STL [R1+0x1f10], R21 ;  /* 0x001f101501007387 */ /* 0x0081e20000100800 */
[----:B------:R-:W-:Y:S02]  /*179c0*/  ISETP.GT.AND P1, PT, R12, 0x43, PT ;  /* 0x000000430c00780c */ /* 0x000fe40003f24270 */
[----:B------:R-:W-:Y:S01]  /*179d0*/  PRMT R55, RZ, 0x7610, R55 ;  /* 0x00007610ff377816 */ /* 0x000fe20000000037 */
[----:B------:R-:W2:Y:S04]  /*179e0*/  LDL R3, [R1+0xdb4] ;  /* 0x000db40001037983 */ /* 0x000ea80000100800 */
[----:B----4-:R1:W3:Y:S04]  /*179f0*/  @P0 LDG.E.U16 R24, desc[UR60][R22.64] ;  /* 0x0000003c16180981 */ /* 0x0102e8000c1e1500 */
[----:B0-----:R-:W4:Y:S04]  /*17a00*/  LDL R21, [R1+0xdb0] ;  /* 0x000db00001157983 */ /* 0x001f280000100800 */
[----:B------:R-:W1:Y:S04]  /*17a10*/  LDL R22, [R1+0xdc8] ;  /* 0x000dc80001167983 */ /* 0x000e680000100800 */
[----:B------:R-:W1:Y:S02]  /*17a20*/  LDL R23, [R1+0xdcc] ;  /* 0x000dcc0001177983 */ /* 0x000e640000100800 */
[----:B-1----:R-:W-:-:S04]  /*17a30*/  @P1 LOP3.LUT R23, R23, R22, RZ, 0x3c, !PT ;  /* 0x0000001617171212 */ /* 0x002fc800078e3cff */
[----:B------:R-:W-:-:S04]  /*17a40*/  @P1 LOP3.LUT R22, R23, R22, RZ, 0x3c, !PT ;  /* 0x0000001617161212 */ /* 0x000fc800078e3cff */
[----:B------:R-:W-:-:S05]  /*17a50*/  @P1 LOP3.LUT R23, R23, R22, RZ, 0x3c, !PT ;  /* 0x0000001617171212 */ /* 0x000fca00078e3cff */
[----:B------:R-:W2:Y:S04]  /*17a60*/  @P1 LDG.E.U16 R55, desc[UR60][R22.64] ;  /* 0x0000003c16371981 */ /* 0x000ea8000c1e1500 */
[----:B---3--:R0:W-:Y:S04]  /*17a70*/  STL [R1+0x1f14], R24 ;  /* 0x001f141801007387 */ /* 0x0081e80000100800 */
[----:B------:R-:W3:Y:S04]  /*17a80*/  LDL R22, [R1+0xdc0] ;  /* 0x000dc00001167983 */ /* 0x000ee80000100800 */
[----:B------:R-:W3:Y:S04]  /*17a90*/  LDL R23, [R1+0xdc4] ;  /* 0x000dc40001177983 */ /* 0x000ee80000100800 */
[----:B0-----:R-:W4:Y:S04]  /*17aa0*/  LDL R24, [R1+0xdbc] ;  /* 0x000dbc0001187983 */ /* 0x001f280000100800 */
[----:B--2---:R0:W-:Y:S04]  /*17ab0*/  STL [R1+0x1f18], R55 ;  /* 0x001f183701007387 */ /* 0x0041e80000100800 */
[----:B0-----:R-:W2:Y:S01]  /*17ac0*/  LDL R55, [R1+0xdb8] ;  /* 0x000db80001377983 */ /* 0x001ea20000100800 */
[----:B---3--:R-:W-:-:S02]  /*17ad0*/  @P1 LOP3.LUT R23, R23, R22, RZ, 0x3c, !PT ;  /* 0x0000001617171212 */ /* 0x008fc400078e3cff */
[----:B------:R-:W-:Y:S02]  /*17ae0*/  PRMT R56, RZ, 0x7610, R56 ;  /* 0x00007610ff387816 */ /* 0x000fe40000000038 */
[----:B------:R-:W-:-:S04]  /*17af0*/  @P1 LOP3.LUT R22, R23, R22, RZ, 0x3c, !PT ;  /* 0x0000001617161212 */ /* 0x000fc800078e3cff */
[----:B------:R-:W-:Y:S02]  /*17b00*/  @P1 LOP3.LUT R23, R23, R22, RZ, 0x3c, !PT ;  /* 0x0000001617171212 */ /* 0x000fe400078e3cff */
[----:B------:R-:W-:-:S03]  /*17b10*/  PRMT R57, RZ, 0x7610, R57 ;  /* 0x00007610ff397816 */ /* 0x000fc60000000039 */
[----:B------:R4:W3:Y:S02]  /*17b20*/  @P1 LDG.E.U16 R56, desc[UR60][R22.64] ;  /* 0x0000003c16381981 */ /* 0x0008e4000c1e1500 */
[----:B----4-:R-:W-:Y:S02]  /*17b30*/  @P1 IMAD.MOV.U32 R22, RZ, RZ, R24 ;  /* 0x000000ffff161224 */ /* 0x010fe400078e0018 */
[----:B--2---:R-:W-:-:S05]  /*17b40*/  @P1 IMAD.MOV.U32 R23, RZ, RZ, R55 ;  /* 0x000000ffff171224 */ /* 0x004fca00078e0037 */
[----:B------:R0:W2:Y:S01]  /*17b50*/  @P1 LDG.E.U16 R57, desc[UR60][R22.64] ;  /* 0x0000003c16391981 */ /* 0x0000a2000c1e1500 */
[----:B------:R-:W-:Y:S01]  /*17b60*/  PRMT R61, RZ, 0x7610, R61 ;  /* 0x00007610ff3d7816 */ /* 0x000fe2000000003d */
[----:B0-----:R-:W-:Y:S02]  /*17b70*/  @P1 IMAD.MOV.U32 R22, RZ, RZ, R3 ;  /* 0x000000ffff161224 */ /* 0x001fe400078e0003 */
[----:B------:R-:W-:Y:S01]  /*17b80*/  @P1 IMAD.MOV.U32 R23, RZ, RZ, R21 ;  /* 0x000000ffff171224 */ /* 0x000fe200078e0015 */
[----:B---3--:R0:W-:Y:S04]  /*17b90*/  STL [R1+0x1f1c], R56 ;  /* 0x001f1c3801007387 */ /* 0x0081e80000100800 */
[----:B------:R1:W3:Y:S04]  /*17ba0*/  @P1 LDG.E.U16 R61, desc[UR60][R22.64] ;  /* 0x0000003c163d1981 */ /* 0x0002e8000c1e1500 */
[----:B0-----:R-:W4:Y:S04]  /*17bb0*/  LDL R56, [R1+0xda4] ;  /* 0x000da40001387983 */ /* 0x001f280000100800 */
[----:B--2---:R0:W-:Y:S04]  /*17bc0*/  STL [R1+0x1f20], R57 ;  /* 0x001f203901007387 */ /* 0x0041e80000100800 */
[----:B------:R-:W1:Y:S04]  /*17bd0*/  LDL R22, [R1+0xda8] ;  /* 0x000da80001167983 */ /* 0x000e680000100800 */
[----:B------:R-:W1:Y:S01]  /*17be0*/  LDL R23, [R1+0xdac] ;  /* 0x000dac0001177983 */ /* 0x000e620000100800 */
[----:B------:R-:W-:-:S03]  /*17bf0*/  ISETP.GT.AND P0, PT, R12, 0x44, PT ;  /* 0x000000440c00780c */ /* 0x000fc60003f04270 */
[----:B------:R-:W2:Y:S04]  /*17c00*/  LDL R55, [R1+0xd98] ;  /* 0x000d980001377983 */ /* 0x000ea80000100800 */
[----:B------:R-:W2:Y:S01]  /*17c10*/  LDL R24, [R1+0xd9c] ;  /* 0x000d9c0001187983 */ /* 0x000ea20000100800 */
[----:B------:R-:W-:Y:S02]  /*17c20*/  PRMT R72, RZ, 0x7610, R72 ;  /* 0x00007610ff487816 */ /* 0x000fe40000000048 */
[----:B------:R-:W-:Y:S02]  /*17c30*/  PRMT R73, RZ, 0x7610, R73 ;  /* 0x00007610ff497816 */ /* 0x000fe40000000049 */
[----:B------:R-:W-:Y:S01]  /*17c40*/  PRMT R74, RZ, 0x7610, R74 ;  /* 0x00007610ff4a7816 */ /* 0x000fe2000000004a */
[----:B------:R-:W2:Y:S04]  /*17c50*/  LDL R21, [R1+0xd90] ;  /* 0x000d900001157983 */ /* 0x000ea80000100800 */
[----:B0-----:R-:W3:Y:S04]  /*17c60*/  LDL R57, [R1+0xda0] ;  /* 0x000da00001397983 */ /* 0x001ee80000100800 */
[----:B------:R-:W2:Y:S01]  /*17c70*/  LDL R3, [R1+0xd94] ;  /* 0x000d940001037983 */ /* 0x000ea20000100800 */
[----:B-1----:R-:W-:-:S04]  /*17c80*/  @P0 LOP3.LUT R23, R23, R22, RZ, 0x3c, !PT ;  /* 0x0000001617170212 */ /* 0x002fc800078e3cff */
[----:B------:R-:W-:-:S04]  /*17c90*/  @P0 LOP3.LUT R22, R23, R22, RZ, 0x3c, !PT ;  /* 0x0000001617160212 */ /* 0x000fc800078e3cff */
[----:B------:R-:W-:-:S05]  /*17ca0*/  @P0 LOP3.LUT R23, R23, R22, RZ, 0x3c, !PT ;  /* 0x0000001617170212 */ /* 0x000fca00078e3cff */
[----:B------:R4:W2:Y:S02]  /*17cb0*/  @P0 LDG.E.U16 R72, desc[UR60][R22.64] ;  /* 0x0000003c16480981 */ /* 0x0008a4000c1e1500 */
[----:B----4-:R-:W-:Y:S02]  /*17cc0*/  @P0 IMAD.MOV.U32 R22, RZ, RZ, R56 ;  /* 0x000000ffff160224 */ /* 0x010fe400078e0038 */
[----:B---3--:R-:W-:-:S05]  /*17cd0*/  @P0 IMAD.MOV.U32 R23, RZ, RZ, R57 ;  /* 0x000000ffff170224 */ /* 0x008fca00078e0039 */
[----:B------:R2:W3:Y:S04]  /*17ce0*/  @P0 LDG.E.U16 R73, desc[UR60][R22.64] ;  /* 0x0000003c16490981 */ /* 0x0004e8000c1e1500 */
[----:B------:R0:W-:Y:S01]  /*17cf0*/  STL [R1+0x1f24], R61 ;  /* 0x001f243d01007387 */ /* 0x0001e20000100800 */
[----:B--2---:R-:W-:Y:S02]  /*17d00*/  @P0 IMAD.MOV.U32 R22, RZ, RZ, R24 ;  /* 0x000000ffff160224 */ /* 0x004fe400078e0018 */
[----:B------:R-:W-:-:S05]  /*17d10*/  @P0 IMAD.MOV.U32 R23, RZ, RZ, R55 ;  /* 0x000000ffff170224 */ /* 0x000fca00078e0037 */
[----:B------:R1:W2:Y:S04]  /*17d20*/  @P0 LDG.E.U16 R74, desc[UR60][R22.64] ;  /* 0x0000003c164a0981 */ /* 0x0002a8000c1e1500 */
[----:B------:R4:W-:Y:S04]  /*17d30*/  STL [R1+0x1f28], R72 ;  /* 0x001f284801007387 */ /* 0x0009e80000100800 */
[----:B0-----:R-:W2:Y:S04]  /*17d40*/  LDL R61, [R1+0xd8c] ;  /* 0x000d8c00013d7983 */ /* 0x001ea80000100800 */
[----:B----4-:R-:W4:Y:S04]  /*17d50*/  LDL R72, [R1+0xd88] ;  /* 0x000d880001487983 */ /* 0x010f280000100800 */
[----:B---3--:R0:W-:Y:S04]  /*17d60*/  STL [R1+0x1f2c], R73 ;  /* 0x001f2c4901007387 */ /* 0x0081e80000100800 */
[----:B------:R-:W3:Y:S04]  /*17d70*/  LDL R57, [R1+0xd80] ;  /* 0x000d800001397983 */ /* 0x000ee80000100800 */
[----:B------:R-:W3:Y:S01]  /*17d80*/  LDL R56, [R1+0xd84] ;  /* 0x000d840001387983 */ /* 0x000ee20000100800 */
[----:B------:R-:W-:-:S02]  /*17d90*/  ISETP.GT.AND P1, PT, R12, 0x45, PT ;  /* 0x000000450c00780c */ /* 0x000fc40003f24270 */
[----:B------:R-:W-:Y:S01]  /*17da0*/  PRMT R75, RZ, 0x7610, R75 ;  /* 0x00007610ff4b7816 */ /* 0x000fe2000000004b */
[----:B-1----:R-:W-:Y:S02]  /*17db0*/  @P0 IMAD.MOV.U32 R22, RZ, RZ, R3 ;  /* 0x000000ffff160224 */ /* 0x002fe400078e0003 */
[----:B------:R-:W-:Y:S01]  /*17dc0*/  @P0 IMAD.MOV.U32 R23, RZ, RZ, R21 ;  /* 0x000000ffff170224 */ /* 0x000fe200078e0015 */
[----:B------:R-:W-:-:S04]  /*17dd0*/  PRMT R227, RZ, 0x7610, R227 ;  /* 0x00007610ffe37816 */ /* 0x000fc800000000e3 */
[----:B------:R1:W3:Y:S04]  /*17de0*/  @P0 LDG.E.U16 R75, desc[UR60][R22.64] ;  /* 0x0000003c164b0981 */ /* 0x0002e8000c1e1500 */
[----:B--2---:R-:W-:Y:S04]  /*17df0*/  STL [R1+0x1f30], R74 ;  /* 0x001f304a01007387 */ /* 0x004fe80000100800 */
[----:B------:R-:W2:Y:S04]  /*17e00*/  LDL R55, [R1+0xd78] ;  /* 0x000d780001377983 */ /* 0x000ea80000100800 */
[----:B------:R-:W2:Y:S01]  /*17e10*/  LDL R21, [R1+0xd7c] ;  /* 0x000d7c0001157983 */ /* 0x000ea20000100800 */
[----:B------:R-:W-:-:S02]  /*17e20*/  PRMT R228, RZ, 0x7610, R228 ;  /* 0x00007610ffe47816 */ /* 0x000fc400000000e4 */
[----:B------:R-:W-:Y:S01]  /*17e30*/  PRMT R229, RZ, 0x7610, R229 ;  /* 0x00007610ffe57816 */ /* 0x000fe200000000e5 */
[----:B------:R-:W2:Y:S04]  /*17e40*/  LDL R24, [R1+0xd70] ;  /* 0x000d700001187983 */ /* 0x000ea80000100800 */
[----:B------:R-:W2:Y:S01]  /*17e50*/  LDL R3, [R1+0xd74] ;  /* 0x000d740001037983 */ /* 0x000ea20000100800 */
[----:B-1----:R-:W-:Y:S02]  /*17e60*/  @P1 IMAD.MOV.U32 R22, RZ, RZ, R61 ;  /* 0x000000ffff161224 */ /* 0x002fe400078e003d */
[----:B----4-:R-:W-:-:S05]  /*17e70*/  @P1 IMAD.MOV.U32 R23, RZ, RZ, R72 ;  /* 0x000000ffff171224 */ /* 0x010fca00078e0048 */
[----:B------:R3:W4:Y:S02]  /*17e80*/  @P1 LDG.E.U16 R227, desc[UR60][R22.64] ;  /* 0x0000003c16e31981 */ /* 0x000724000c1e1500 */
[----:B---3--:R-:W-:Y:S02]  /*17e90*/  @P1 IMAD.MOV.U32 R22, RZ, RZ, R56 ;  /* 0x000000ffff161224 */ /* 0x008fe400078e0038 */
[----:B------:R-:W-:-:S05]  /*17ea0*/  @P1 IMAD.MOV.U32 R23, RZ, RZ, R57 ;  /* 0x000000ffff171224 */ /* 0x000fca00078e0039 */
[----:B------:R2:W3:Y:S04]  /*17eb0*/  @P1 LDG.E.U16 R228, desc[UR60][R22.64] ;  /* 0x0000003c16e41981 */ /* 0x0004e8000c1e1500 */
[----:B------:R-:W-:Y:S01]  /*17ec0*/  STL [R1+0x1f34], R75 ;  /* 0x001f344b01007387 */ /* 0x000fe20000100800 */
[----:B--2---:R-:W-:Y:S02]  /*17ed0*/  @P1 IMAD.MOV.U32 R22, RZ, RZ, R21 ;  /* 0x000000ffff161224 */ /* 0x004fe400078e0015 */
[----:B------:R-:W-:-:S05]  /*17ee0*/  @P1 IMAD.MOV.U32 R23, RZ, RZ, R55 ;  /* 0x000000ffff171224 */ /* 0x000fca00078e0037 */
[----:B------:R1:W2:Y:S04]  /*17ef0*/  @P1 LDG.E.U16 R229, desc[UR60][R22.64] ;  /* 0x0000003c16e51981 */ /* 0x0002a8000c1e1500 */
[----:B----4-:R-:W-:Y:S04]  /*17f00*/  STL [R1+0x1f38], R227 ;  /* 0x001f38e301007387 */ /* 0x010fe80000100800 */
[----:B------:R-:W4:Y:S04]  /*17f10*/  LDL R72, [R1+0xd68] ;  /* 0x000d680001487983 */ /* 0x000f280000100800 */
[----:B------:R-:W4:Y:S01]  /*17f20*/  LDL R61, [R1+0xd6c] ;  /* 0x000d6c00013d7983 */ /* 0x000f220000100800 */
[----:B------:R-:W-:-:S02]  /*17f30*/  ISETP.GT.AND P0, PT, R12, 0x46, PT ;  /* 0x000000460c00780c */ /* 0x000fc40003f04270 */
[----:B------:R-:W-:Y:S01]  /*17f40*/  PRMT R230, RZ, 0x7610, R230 ;  /* 0x00007610ffe67816 */ /* 0x000fe200000000e6 */
[----:B---3--:R-:W-:Y:S04]  /*17f50*/  STL [R1+0x1f3c], R228 ;  /* 0x001f3ce401007387 */ /* 0x008fe80000100800 */
[----:B------:R-:W3:Y:S04]  /*17f60*/  LDL R56, [R1+0xd60] ;  /* 0x000d600001387983 */ /* 0x000ee80000100800 */
[----:B------:R-:W3:Y:S01]  /*17f70*/  LDL R21, [R1+0xd64] ;  /* 0x000d640001157983 */ /* 0x000ee20000100800 */
[----:B-1----:R-:W-:-:S02]  /*17f80*/  @P1 IMAD.MOV.U32 R22, RZ, RZ, R3 ;  /* 0x000000ffff161224 */ /* 0x002fc400078e0003 */
[----:B------:R-:W-:Y:S01]  /*17f90*/  @P1 IMAD.MOV.U32 R23, RZ, RZ, R24 ;  /* 0x000000ffff171224 */ /* 0x000fe200078e0018 */
[----:B------:R-:W-:-:S04]  /*17fa0*/  PRMT R210, RZ, 0x7610, R210 ;  /* 0x00007610ffd27816 */ /* 0x000fc800000000d2 */
[----:B------:R4:W3:Y:S04]  /*17fb0*/  @P1 LDG.E.U16 R230, desc[UR60][R22.64] ;  /* 0x0000003c16e61981 */ /* 0x0008e8000c1e1500 */
[----:B--2---:R-:W-:Y:S04]  /*17fc0*/  STL [R1+0x1f40], R229 ;  /* 0x001f40e501007387 */ /* 0x004fe80000100800 */
[----:B------:R-:W2:Y:S04]  /*17fd0*/  LDL R24, [R1+0xd58] ;  /* 0x000d580001187983 */ /* 0x000ea80000100800 */
[----:B------:R-:W2:Y:S04]  /*17fe0*/  LDL R3, [R1+0xd5c] ;  /* 0x000d5c0001037983 */ /* 0x000ea80000100800 */
[----:B------:R-:W2:Y:S04]  /*17ff0*/  LDL R57, [R1+0xd50] ;  /* 0x000d500001397983 */ /* 0x000ea80000100800 */
[----:B------:R-:W2:Y:S01]  /*18000*/  LDL R55, [R1+0xd54] ;  /* 0x000d540001377983 */ /* 0x000ea20000100800 */
[----:B----4-:R-:W-:-:S02]  /*18010*/  @P0 IMAD.MOV.U32 R23, RZ, RZ, R72 ;  /* 0x000000ffff170224 */ /* 0x010fc400078e0048 */
[----:B------:R-:W-:-:S05]  /*18020*/  @P0 IMAD.MOV.U32 R22, RZ, RZ, R61 ;  /* 0x000000ffff160224 */ /* 0x000fca00078e003d */
[----:B------:R3:W4:Y:S01]  /*18030*/  @P0 LDG.E.U16 R210, desc[UR60][R22.64] ;  /* 0x0000003c16d20981 */ /* 0x000722000c1e1500 */
[----:B------:R-:W-:Y:S01]  /*18040*/  PRMT R211, RZ, 0x7610, R211 ;  /* 0x00007610ffd37816 */ /* 0x000fe200000000d3 */
[----:B---3--:R-:W-:Y:S02]  /*18050*/  @P0 IMAD.MOV.U32 R23, RZ, RZ, R56 ;  /* 0x000000ffff170224 */ /* 0x008fe400078e0038 */
[----:B------:R-:W-:-:S05]  /*18060*/  @P0 IMAD.MOV.U32 R22, RZ, RZ, R21 ;  /* 0x000000ffff160224 */ /* 0x000fca00078e0015 */
[----:B------:R2:W3:Y:S01]  /*18070*/  @P0 LDG.E.U16 R211, desc[UR60][R22.64] ;  /* 0x0000003c16d30981 */ /* 0x0004e2000c1e1500 */
[----:B------:R-:W-:Y:S02]  /*18080*/  PRMT R212, RZ, 0x7610, R212 ;  /* 0x00007610ffd47816 */ /* 0x000fe400000000d4 */
[----:B------:R-:W-:Y:S01]  /*18090*/  PRMT R213, RZ, 0x7610, R213 ;  /* 0x00007610ffd57816 */ /* 0x000fe200000000d5 */
[----:B--2---:R-:W-:Y:S02]  /*180a0*/  @P0 IMAD.MOV.U32 R23, RZ, RZ, R24 ;  /* 0x000000ffff170224 */ /* 0x004fe400078e0018 */
[----:B------:R-:W-:Y:S01]  /*180b0*/  @P0 IMAD.MOV.U32 R22, RZ, RZ, R3 ;  /* 0x000000ffff160224 */ /* 0x000fe200078e0003 */
[----:B------:R-:W-:Y:S04]  /*180c0*/  STL [R1+0x1f44], R230 ;  /* 0x001f44e601007387 */ /* 0x000fe80000100800 */
[----:B------:R1:W2:Y:S02]  /*180d0*/  @P0 LDG.E.U16 R212, desc[UR60][R22.64] ;  /* 0x0000003c16d40981 */ /* 0x0002a4000c1e1500 */
[----:B-1----:R-:W-:-:S02]  /*180e0*/  @P0 IMAD.MOV.U32 R22, RZ, RZ, R55 ;  /* 0x000000ffff160224 */ /* 0x002fc400078e0037 */
[----:B------:R-:W-:-:S05]  /*180f0*/  @P0 IMAD.MOV.U32 R23, RZ, RZ, R57 ;  /* 0x000000ffff170224 */ /* 0x000fca00078e0039 */
[----:B------:R-:W2:Y:S04]  /*18100*/  @P0 LDG.E.U16 R213, desc[UR60][R22.64] ;  /* 0x0000003c16d50981 */ /* 0x000ea8000c1e1500 */
[----:B----4-:R-:W-:Y:S04]  /*18110*/  STL [R1+0x1f48], R210 ;  /* 0x001f48d201007387 */ /* 0x010fe80000100800 */
[----:B------:R-:W4:Y:S04]  /*18120*/  LDL R56, [R1+0xd48] ;  /* 0x000d480001387983 */ /* 0x000f280000100800 */
[----:B------:R-:W4:Y:S01]  /*18130*/  LDL R21, [R1+0xd4c] ;  /* 0x000d4c0001157983 */ /* 0x000f220000100800 */
[----:B------:R-:W-:-:S03]  /*18140*/  ISETP.GT.AND P1, PT, R12, 0x47, PT ;  /* 0x000000470c00780c */ /* 0x000fc60003f24270 */
[----:B---3--:R-:W-:Y:S04]  /*18150*/  STL [R1+0x1f4c], R211 ;  /* 0x001f4cd301007387 */ /* 0x008fe80000100800 */
[----:B------:R-:W3:Y:S04]  /*18160*/  LDL R24, [R1+0xd40] ;  /* 0x000d400001187983 */ /* 0x000ee80000100800 */
[----:B------:R-:W3:Y:S04]  /*18170*/  LDL R3, [R1+0xd44] ;  /* 0x000d440001037983 */ /* 0x000ee80000100800 */
[----:B--2---:R-:W-:Y:S04]  /*18180*/  STL [R1+0x1f50], R212 ;  /* 0x001f50d401007387 */ /* 0x004fe80000100800 */
[----:B------:R-:W2:Y:S04]  /*18190*/  LDL R61, [R1+0xd38] ;  /* 0x000d3800013d7983 */ /* 0x000ea80000100800 */
[----:B------:R-:W2:Y:S04]  /*181a0*/  LDL R57, [R1+0xd3c] ;  /* 0x000d3c0001397983 */ /* 0x000ea80000100800 */
[----:B------:R-:W2:Y:S01]  /*181b0*/  LDL R55, [R1+0xd34] ;  /* 0x000d340001377983 */ /* 0x000ea20000100800 */
[----:B------:R-:W-:-:S03]  /*181c0*/  PRMT R146, RZ, 0x7610, R146 ;  /* 0x00007610ff927816 */ /* 0x000fc60000000092 */
[----:B------:R-:W-:Y:S01]  /*181d0*/  STL [R1+0x1f54], R213 ;  /* 0x001f54d501007387 */ /* 0x000fe20000100800 */
[----:B------:R-:W-:Y:S02]  /*181e0*/  PRMT R147, RZ, 0x7610, R147 ;  /* 0x00007610ff937816 */ /* 0x000fe40000000093 */
[----:B------:R-:W-:Y:S02]  /*181f0*/  PRMT R148, RZ, 0x7610, R148 ;  /* 0x00007610ff947816 */ /* 0x000fe40000000094 */
[----:B------:R-:W-:Y:S01]  /*18200*/  PRMT R149, RZ, 0x7610, R149 ;  /* 0x00007610ff957816 */ /* 0x000fe20000000095 */
[----:B------:R-:W2:Y:S01]  /*18210*/  LDL R72, [R1+0xd28] ;  /* 0x000d280001487983 */ /* 0x000ea20000100800 */
[----:B----4-:R-:W-:-:S03]  /*18220*/  @P1 IMAD.MOV.U32 R23, RZ, RZ, R56 ;  /* 0x000000ffff171224 */ /* 0x010fc600078e0038 */
[----:B------:R-:W4:Y:S01]  /*18230*/  LDL R56, [R1+0xd30] ;  /* 0x000d300001387983 */ /* 0x000f220000100800 */
[----:B------:R-:W-:-:S03]  /*18240*/  @P1 IMAD.MOV.U32 R22, RZ, RZ, R21 ;  /* 0x000000ffff161224 */ /* 0x000fc600078e0015 */
[----:B------:R-:W4:Y:S04]  /*18250*/  LDL R21, [R1+0xd2c] ;  /* 0x000d2c0001157983 */ /* 0x000f280000100800 */
[----:B------:R3:W4:Y:S02]  /*18260*/  @P1 LDG.E.U16 R146, desc[UR60][R22.64] ;  /* 0x0000003c16921981 */ /* 0x000724000c1e1500 */
[----:B---3--:R-:W-:Y:S02]  /*18270*/  @P1 IMAD.MOV.U32 R22, RZ, RZ, R3 ;  /* 0x000000ffff161224 */ /* 0x008fe400078e0003 */
[----:B------:R-:W-:-:S05]  /*18280*/  @P1 IMAD.MOV.U32 R23, RZ, RZ, R24 ;  /* 0x000000ffff171224 */ /* 0x000fca00078e0018 */
[----:B------:R2:W3:Y:S02]  /*18290*/  @P1 LDG.E.U16 R147, desc[UR60][R22.64] ;  /* 0x0000003c16931981 */ /* 0x0004e4000c1e1500 */
[----:B--2---:R-:W-:Y:S02]  /*182a0*/  @P1 IMAD.MOV.U32 R22, RZ, RZ, R57 ;  /* 0x000000ffff161224 */ /* 0x004fe400078e0039 */
[----:B------:R-:W-:-:S05]  /*182b0*/  @P1 IMAD.MOV.U32 R23, RZ, RZ, R61 ;  /* 0x000000ffff171224 */ /* 0x000fca00078e003d */
[----:B------:R1:W2:Y:S02]  /*182c0*/  @P1 LDG.E.U16 R148, desc[UR60][R22.64] ;  /* 0x0000003c16941981 */ /* 0x0002a4000c1e1500 */
[----:B-1----:R-:W-:Y:S02]  /*182d0*/  @P1 IMAD.MOV.U32 R22, RZ, RZ, R55 ;  /* 0x000000ffff161224 */ /* 0x002fe400078e0037 */
[----:B----4-:R-:W-:-:S05]  /*182e0*/  @P1 IMAD.MOV.U32 R23, RZ, RZ, R56 ;  /* 0x000000ffff171224 */ /* 0x010fca00078e0038 */
[----:B------:R1:W4:Y:S04]  /*182f0*/  @P1 LDG.E.U16 R149, desc[UR60][R22.64] ;  /* 0x0000003c16951981 */ /* 0x000328000c1e1500 */
[----:B------:R-:W-:Y:S04]  /*18300*/  STL [R1+0x1f58], R146 ;  /* 0x001f589201007387 */ /* 0x000fe80000100800 */
[----:B------:R-:W4:Y:S04]  /*18310*/  LDL R24, [R1+0xd20] ;  /* 0x000d200001187983 */ /* 0x000f280000100800 */
[----:B------:R-:W4:Y:S01]  /*18320*/  LDL R3, [R1+0xd24] ;  /* 0x000d240001037983 */ /* 0x000f220000100800 */
[----:B------:R-:W-:-:S03]  /*18330*/  ISETP.GT.AND P0, PT, R12, 0x48, PT ;  /* 0x000000480c00780c */ /* 0x000fc60003f04270 */
[----:B---3--:R-:W-:Y:S04]  /*18340*/  STL [R1+0x1f5c], R147 ;  /* 0x001f5c9301007387 */ /* 0x008fe80000100800 */
[----:B------:R-:W3:Y:S04]  /*18350*/  LDL R61, [R1+0xd18] ;  /* 0x000d1800013d7983 */ /* 0x000ee80000100800 */
[----:B------:R-:W3:Y:S01]  /*18360*/  LDL R57, [R1+0xd1c] ;  /* 0x000d1c0001397983 */ /* 0x000ee20000100800 */
[----:B------:R-:W-:Y:S01]  /*18370*/  PRMT R9, RZ, 0x7610, R9 ;  /* 0x00007610ff097816 */ /* 0x000fe20000000009 */
[----:B-1----:R-:W-:-:S02]  /*18380*/  @P0 IMAD.MOV.U32 R22, RZ, RZ, R21 ;  /* 0x000000ffff160224 */ /* 0x002fc400078e0015 */
[----:B------:R-:W-:-:S05]  /*18390*/  @P0 IMAD.MOV.U32 R23, RZ, RZ, R72 ;  /* 0x000000ffff170224 */ /* 0x000fca00078e0048 */
[----:B------:R1:W3:Y:S04]  /*183a0*/  @P0 LDG.E.U16 R9, desc[UR60][R22.64] ;  /* 0x0000003c16090981 */ /* 0x0002e8000c1e1500 */
[----:B--2---:R-:W-:Y:S04]  /*183b0*/  STL [R1+0x1f60], R148 ;  /* 0x001f609401007387 */ /* 0x004fe80000100800 */
[----:B------:R-:W2:Y:S04]  /*183c0*/  LDL R56, [R1+0xd10] ;  /* 0x000d100001387983 */ /* 0x000ea80000100800 */
[----:B------:R-:W2:Y:S01]  /*183d0*/  LDL R55, [R1+0xd14] ;  /* 0x000d140001377983 */ /* 0x000ea20000100800 */
[----:B------:R-:W-:-:S03]  /*183e0*/  PRMT R226, RZ, 0x7610, R226 ;  /* 0x00007610ffe27816 */ /* 0x000fc600000000e2 */
[----:B----4-:R-:W-:Y:S04]  /*183f0*/  STL [R1+0x1f64], R149 ;  /* 0x001f649501007387 */ /* 0x010fe80000100800 */
[----:B0-----:R-:W4:Y:S04]  /*18400*/  LDL R73, [R1+0xd08] ;  /* 0x000d080001497983 */ /* 0x001f280000100800 */
[----:B------:R-:W4:Y:S01]  /*18410*/  LDL R21, [R1+0xd0c] ;  /* 0x000d0c0001157983 */ /* 0x000f220000100800 */
[----:B-1----:R-:W-:Y:S02]  /*18420*/  @P0 IMAD.MOV.U32 R22, RZ, RZ, R3 ;  /* 0x000000ffff160224 */ /* 0x002fe400078e0003 */
[----:B------:R-:W-:-:S05]  /*18430*/  @P0 IMAD.MOV.U32 R23, RZ, RZ, R24 ;  /* 0x000000ffff170224 */ /* 0x000fca00078e0018 */
[----:B------:R3:W4:Y:S01]  /*18440*/  @P0 LDG.E.U16 R226, desc[UR60][R22.64] ;  /* 0x0000003c16e20981 */ /* 0x000722000c1e1500 */
[----:B------:R-:W-:Y:S02]  /*18450*/  PRMT R225, RZ, 0x7610, R225 ;  /* 0x00007610ffe17816 */ /* 0x000fe400000000e1 */
[----:B------:R-:W-:Y:S01]  /*18460*/  ISETP.GT.AND P1, PT, R12, 0x49, PT ;  /* 0x000000490c00780c */ /* 0x000fe20003f24270 */
[----:B---3--:R-:W-:Y:S02]  /*18470*/  @P0 IMAD.MOV.U32 R22, RZ, RZ, R57 ;  /* 0x000000ffff160224 */ /* 0x008fe400078e0039 */
[----:B------:R-:W-:-:S05]  /*18480*/  @P0 IMAD.MOV.U32 R23, RZ, RZ, R61 ;  /* 0x000000ffff170224 */ /* 0x000fca00078e003d */
[----:B------:R2:W3:Y:S01]  /*18490*/  @P0 LDG.E.U16 R225, desc[UR60][R22.64] ;  /* 0x0000003c16e10981 */ /* 0x0004e2000c1e1500 */
[----:B------:R-:W-:Y:S02]  /*184a0*/  PRMT R224, RZ, 0x7610, R224 ;  /* 0x00007610ffe07816 */ /* 0x000fe400000000e0 */
[----:B------:R-:W-:Y:S01]  /*184b0*/  PRMT R139, RZ, 0x7610, R139 ;  /* 0x00007610ff8b7816 */ /* 0x000fe2000000008b */
[----:B--2---:R-:W-:Y:S02]  /*184c0*/  @P0 IMAD.MOV.U32 R22, RZ, RZ, R55 ;  /* 0x000000ffff160224 */ /* 0x004fe400078e0037 */
[----:B------:R-:W-:-:S05]  /*184d0*/  @P0 IMAD.MOV.U32 R23, RZ, RZ, R56 ;  /* 0x000000ffff170224 */ /* 0x000fca00078e0038 */
[----:B------:R4:W2:Y:S04]  /*184e0*/  @P0 LDG.E.U16 R224, desc[UR60][R22.64] ;  /* 0x0000003c16e00981 */ /* 0x0008a8000c1e1500 */
[----:B------:R0:W-:Y:S04]  /*184f0*/  STL [R1+0x1f68], R9 ;  /* 0x001f680901007387 */ /* 0x0001e80000100800 */
[----:B------:R-:W2:Y:S04]  /*18500*/  LDL R72, [R1+0xd00] ;  /* 0x000d000001487983 */ /* 0x000ea80000100800 */
[----:B------:R-:W2:Y:S04]  /*18510*/  LDL R24, [R1+0xd04] ;  /* 0x000d040001187983 */ /* 0x000ea80000100800 */
[----:B------:R-:W2:Y:S01]  /*18520*/  LDL R3, [R1+0xcfc] ;  /* 0x000cfc0001037983 */ /* 0x000ea20000100800 */
[----:B----4-:R-:W-:-:S02]  /*18530*/  @P1 IMAD.MOV.U32 R23, RZ, RZ, R73 ;  /* 0x000000ffff171224 */ /* 0x010fc400078e0049 */
[----:B------:R-:W-:-:S05]  /*18540*/  @P1 IMAD.MOV.U32 R22, RZ, RZ, R21 ;  /* 0x000000ffff161224 */ /* 0x000fca00078e0015 */
[----:B------:R1:W4:Y:S04]  /*18550*/  @P1 LDG.E.U16 R139, desc[UR60][R22.64] ;  /* 0x0000003c168b1981 */ /* 0x000328000c1e1500 */
[----:B------:R-:W-:Y:S04]  /*18560*/  STL [R1+0x1f6c], R226 ;  /* 0x001f6ce201007387 */ /* 0x000fe80000100800 */
[----:B0-----:R-:W4:Y:S04]  /*18570*/  LDL R9, [R1+0xcf8] ;  /* 0x000cf80001097983 */ /* 0x001f280000100800 */
[----:B------:R-:W4:Y:S04]  /*18580*/  LDL R57, [R1+0xcf4] ;  /* 0x000cf40001397983 */ /* 0x000f280000100800 */
[----:B------:R-:W4:Y:S04]  /*18590*/  LDL R61, [R1+0xcf0] ;  /* 0x000cf000013d7983 */ /* 0x000f280000100800 */
[----:B---3--:R-:W-:Y:S04]  /*185a0*/  STL [R1+0x1f70], R225 ;  /* 0x001f70e101007387 */ /* 0x008fe80000100800 */
[----:B------:R-:W3:Y:S04]  /*185b0*/  LDL R56, [R1+0xce8] ;  /* 0x000ce80001387983 */ /* 0x000ee80000100800 */
[----:B------:R-:W3:Y:S01]  /*185c0*/  LDL R55, [R1+0xcec] ;  /* 0x000cec0001377983 */ /* 0x000ee20000100800 */
[----:B------:R-:W-:-:S03]  /*185d0*/  PRMT R138, RZ, 0x7610, R138 ;  /* 0x00007610ff8a7816 */ /* 0x000fc6000000008a */
[----:B--2---:R-:W-:Y:S04]  /*185e0*/  STL [R1+0x1f74], R224 ;  /* 0x001f74e001007387 */ /* 0x004fe80000100800 */
[----:B------:R-:W2:Y:S04]  /*185f0*/  LDL R73, [R1+0xce0] ;  /* 0x000ce00001497983 */ /* 0x000ea80000100800 */
[----:B------:R-:W2:Y:S01]  /*18600*/  LDL R21, [R1+0xce4] ;  /* 0x000ce40001157983 */ /* 0x000ea20000100800 */
[----:B-1----:R-:W-:Y:S02]  /*18610*/  @P1 IMAD.MOV.U32 R22, RZ, RZ, R24 ;  /* 0x000000ffff161224 */ /* 0x002fe400078e0018 */
[----:B------:R-:W-:-:S05]  /*18620*/  @P1 IMAD.MOV.U32 R23, RZ, RZ, R72 ;  /* 0x000000ffff171224 */ /* 0x000fca00078e0048 */
[----:B------:R0:W2:Y:S02]  /*18630*/  @P1 LDG.E.U16 R138, desc[UR60][R22.64] ;  /* 0x0000003c168a1981 */ /* 0x0000a4000c1e1500 */
[----:B0-----:R-:W-:Y:S01]  /*18640*/  @P1 IMAD.MOV.U32 R22, RZ, RZ, R3 ;  /* 0x000000ffff161224 */ /* 0x001fe200078e0003 */
[----:B------:R-:W-:Y:S01]  /*18650*/  PRMT R221, RZ, 0x7610, R221 ;  /* 0x00007610ffdd7816 */ /* 0x000fe200000000dd */
[----:B----4-:R0:W-:Y:S04]  /*18660*/  STL [R1+0x1f78], R139 ;  /* 0x001f788b01007387 */ /* 0x0101e80000100800 */
[----:B------:R-:W4:Y:S04]  /*18670*/  LDL R72, [R1+0xcd8] ;  /* 0x000cd80001487983 */ /* 0x000f280000100800 */
[----:B------:R-:W4:Y:S04]  /*18680*/  LDL R24, [R1+0xcdc] ;  /* 0x000cdc0001187983 */ /* 0x000f280000100800 */
[----:B------:R-:W4:Y:S01]  /*18690*/  LDL R3, [R1+0xcd4] ;  /* 0x000cd40001037983 */ /* 0x000f220000100800 */
[----:B------:R-:W-:Y:S01]  /*186a0*/  @P1 IMAD.MOV.U32 R23, RZ, RZ, R9 ;  /* 0x000000ffff171224 */ /* 0x000fe200078e0009 */
[----:B------:R-:W-:-:S02]  /*186b0*/  ISETP.GT.AND P0, PT, R12, 0x4a, PT ;  /* 0x0000004a0c00780c */ /* 0x000fc40003f04270 */
[----:B------:R-:W4:Y:S04]  /*186c0*/  LDL R9, [R1+0xcd0] ;  /* 0x000cd00001097983 */ /* 0x000f280000100800 */
[----:B------:R1:W4:Y:S01]  /*186d0*/  @P1 LDG.E.U16 R221, desc[UR60][R22.64] ;  /* 0x0000003c16dd1981 */ /* 0x000322000c1e1500 */
[----:B------:R-:W-:Y:S02]  /*186e0*/  PRMT R220, RZ, 0x7610, R220 ;  /* 0x00007610ffdc7816 */ /* 0x000fe400000000dc */
[----:B------:R-:W-:Y:S02]  /*186f0*/  PRMT R119, RZ, 0x7610, R119 ;  /* 0x00007610ff777816 */ /* 0x000fe40000000077 */
[----:B------:R-:W-:Y:S02]  /*18700*/  PRMT R118, RZ, 0x7610, R118 ;  /* 0x00007610ff767816 */ /* 0x000fe40000000076 */
[----:B------:R-:W-:-:S02]  /*18710*/  PRMT R117, RZ, 0x7610, R117 ;  /* 0x00007610ff757816 */ /* 0x000fc40000000075 */
[----:B------:R-:W-:Y:S02]  /*18720*/  PRMT R129, RZ, 0x7610, R129 ;  /* 0x00007610ff817816 */ /* 0x000fe40000000081 */
[----:B------:R-:W-:Y:S02]  /*18730*/  PRMT R25, RZ, 0x7610, R25 ;  /* 0x00007610ff197816 */ /* 0x000fe40000000019 */
[----:B------:R-:W-:Y:S02]  /*18740*/  PRMT R26, RZ, 0x7610, R26 ;  /* 0x00007610ff1a7816 */ /* 0x000fe4000000001a */
[----:B------:R-:W-:Y:S02]  /*18750*/  PRMT R27, RZ, 0x7610, R27 ;  /* 0x00007610ff1b7816 */ /* 0x000fe4000000001b */
[----:B------:R-:W-:Y:S01]  /*18760*/  PRMT R28, RZ, 0x7610, R28 ;  /* 0x00007610ff1c7816 */ /* 0x000fe2000000001c */
[----:B-1----:R-:W-:Y:S01]  /*18770*/  @P1 IMAD.MOV.U32 R22, RZ, RZ, R57 ;  /* 0x000000ffff161224 */ /* 0x002fe200078e0039 */
[----:B------:R-:W-:Y:S01]  /*18780*/  PRMT R76, RZ, 0x7610, R76 ;  /* 0x00007610ff4c7816 */ /* 0x000fe2000000004c */
[----:B------:R-:W4:Y:S01]  /*18790*/  LDL R57, [R1+0xccc] ;  /* 0x000ccc0001397983 */ /* 0x000f220000100800 */
[----:B------:R-:W-:-:S03]  /*187a0*/  @P1 IMAD.MOV.U32 R23, RZ, RZ, R61 ;  /* 0x000000ffff171224 */ /* 0x000fc600078e003d */
[----:B------:R-:W4:Y:S01]  /*187b0*/  LDL R61, [R1+0xcc8] ;  /* 0x000cc800013d7983 */ /* 0x000f220000100800 */
[----:B------:R-:W-:Y:S02]  /*187c0*/  PRMT R77, RZ, 0x7610, R77 ;  /* 0x00007610ff4d7816 */ /* 0x000fe4000000004d */
[----:B------:R-:W-:Y:S02]  /*187d0*/  PRMT R78, RZ, 0x7610, R78 ;  /* 0x00007610ff4e7816 */ /* 0x000fe4000000004e */
[----:B------:R-:W-:Y:S01]  /*187e0*/  PRMT R79, RZ, 0x7610, R79 ;  /* 0x00007610ff4f7816 */ /* 0x000fe2000000004f */
[----:B------:R3:W4:Y:S01]  /*187f0*/  @P1 LDG.E.U16 R220, desc[UR60][R22.64] ;  /* 0x0000003c16dc1981 */ /* 0x000722000c1e1500 */
[----:B------:R-:W-:Y:S02]  /*18800*/  PRMT R231, RZ, 0x7610, R231 ;  /* 0x00007610ffe77816 */ /* 0x000fe400000000e7 */
[----:B------:R-:W-:Y:S02]  /*18810*/  PRMT R232, RZ, 0x7610, R232 ;  /* 0x00007610ffe87816 */ /* 0x000fe400000000e8 */
[----:B------:R-:W-:-:S02]  /*18820*/  PRMT R233, RZ, 0x7610, R233 ;  /* 0x00007610ffe97816 */ /* 0x000fc400000000e9 */
[----:B------:R-:W-:Y:S02]  /*18830*/  PRMT R234, RZ, 0x7610, R234 ;  /* 0x00007610ffea7816 */ /* 0x000fe400000000ea */
[----:B------:R-:W-:Y:S02]  /*18840*/  PRMT R214, RZ, 0x7610, R214 ;  /* 0x00007610ffd67816 */ /* 0x000fe400000000d6 */
[----:B------:R-:W-:Y:S02]  /*18850*/  PRMT R215, RZ, 0x7610, R215 ;  /* 0x00007610ffd77816 */ /* 0x000fe400000000d7 */
[----:B------:R-:W-:Y:S02]  /*18860*/  PRMT R152, RZ, 0x7610, R152 ;  /* 0x00007610ff987816 */ /* 0x000fe40000000098 */
[----:B------:R-:W-:Y:S02]  /*18870*/  PRMT R153, RZ, 0x7610, R153 ;  /* 0x00007610ff997816 */ /* 0x000fe40000000099 */
[----:B------:R-:W-:Y:S01]  /*18880*/  PRMT R150, RZ, 0x7610, R150 ;  /* 0x00007610ff967816 */ /* 0x000fe20000000096 */
[----:B---3--:R-:W-:-:S02]  /*18890*/  @P0 IMAD.MOV.U32 R22, RZ, RZ, R55 ;  /* 0x000000ffff160224 */ /* 0x008fc400078e0037 */
[----:B------:R-:W-:Y:S01]  /*188a0*/  @P0 IMAD.MOV.U32 R23, RZ, RZ, R56 ;  /* 0x000000ffff170224 */ /* 0x000fe200078e0038 */
[----:B------:R-:W3:Y:S04]  /*188b0*/  LDL R55, [R1+0xcc4] ;  /* 0x000cc40001377983 */ /* 0x000ee80000100800 */
[----:B------:R-:W3:Y:S04]  /*188c0*/  LDL R56, [R1+0xcc0] ;  /* 0x000cc00001387983 */ /* 0x000ee80000100800 */
[----:B------:R2:W3:Y:S01]  /*188d0*/  @P0 LDG.E.U16 R119, desc[UR60][R22.64] ;  /* 0x0000003c16770981 */ /* 0x0004e2000c1e1500 */
[----:B------:R-:W-:-:S02]  /*188e0*/  PRMT R151, RZ, 0x7610, R151 ;  /* 0x00007610ff977816 */ /* 0x000fc40000000097 */
[----:B------:R-:W-:Y:S02]  /*188f0*/  PRMT R88, RZ, 0x7610, R88 ;  /* 0x00007610ff587816 */ /* 0x000fe40000000058 */
[----:B------:R-:W-:Y:S02]  /*18900*/  PRMT R89, RZ, 0x7610, R89 ;  /* 0x00007610ff597816 */ /* 0x000fe40000000059 */
[----:B------:R-:W-:Y:S02]  /*18910*/  PRMT R223, RZ, 0x7610, R223 ;  /* 0x00007610ffdf7816 */ /* 0x000fe400000000df */
[----:B------:R-:W-:Y:S02]  /*18920*/  PRMT R217, RZ, 0x7610, R217 ;  /* 0x00007610ffd97816 */ /* 0x000fe400000000d9 */
[----:B------:R-:W-:Y:S02]  /*18930*/  PRMT R216, RZ, 0x7610, R216 ;  /* 0x00007610ffd87816 */ /* 0x000fe400000000d8 */
[----:B------:R-:W-:-:S02]  /*18940*/  PRMT R209, RZ, 0x7610, R209 ;  /* 0x00007610ffd17816 */ /* 0x000fc400000000d1 */
[----:B------:R-:W-:Y:S02]  /*18950*/  PRMT R219, RZ, 0x7610, R219 ;  /* 0x00007610ffdb7816 */ /* 0x000fe400000000db */
[----:B------:R-:W-:Y:S01]  /*18960*/  PRMT R218, RZ, 0x7610, R218 ;  /* 0x00007610ffda7816 */ /* 0x000fe200000000da */
[----:B--2---:R-:W-:Y:S02]  /*18970*/  @P0 IMAD.MOV.U32 R22, RZ, RZ, R21 ;  /* 0x000000ffff160224 */ /* 0x004fe400078e0015 */
[----:B------:R-:W-:Y:S01]  /*18980*/  @P0 IMAD.MOV.U32 R23, RZ, RZ, R73 ;  /* 0x000000ffff170224 */ /* 0x000fe200078e0049 */
[----:B------:R-:W2:Y:S04]  /*18990*/  LDL R21, [R1+0xcbc] ;  /* 0x000cbc0001157983 */ /* 0x000ea80000100800 */
[----:B------:R-:W2:Y:S04]  /*189a0*/  LDL R73, [R1+0xcb8] ;  /* 0x000cb80001497983 */ /* 0x000ea80000100800 */
[----:B------:R4:W2:Y:S01]  /*189b0*/  @P0 LDG.E.U16 R118, desc[UR60][R22.64] ;  /* 0x0000003c16760981 */ /* 0x0008a2000c1e1500 */
[----:B------:R-:W-:-:S02]  /*189c0*/  ISETP.GT.AND P1, PT, R12, 0x4b, PT ;  /* 0x0000004b0c00780c */ /* 0x000fc40003f24270 */
[----:B------:R-:W-:Y:S02]  /*189d0*/  PRMT R201, RZ, 0x7610, R201 ;  /* 0x00007610ffc97816 */ /* 0x000fe400000000c9 */
[----:B------:R-:W-:Y:S02]  /*189e0*/  PRMT R200, RZ, 0x7610, R200 ;  /* 0x00007610ffc87816 */ /* 0x000fe400000000c8 */
        /* <DEDUP_REMOVED lines=165> */
[----:B------:R-:W2:Y:S01]  /*19440*/  LDL R75, [R1+0x166c] ;  /* 0x00166c00014b7983 */ /* 0x000ea20000100800 */
[----:B------:R-:W-:-:S03]  /*19450*/  PRMT R181, RZ, 0x7610, R181 ;  /* 0x00007610ffb57816 */ /* 0x000fc600000000b5 */
[----:B------:R-:W2:Y:S01]  /*19460*/  LDL R74, [R1+0x1684] ;  /* 0x00168400014a7983 */ /* 0x000ea20000100800 */
[----:B------:R-:W-:Y:S02]  /*19470*/  PRMT R180, RZ, 0x7610, R180 ;  /* 0x00007610ffb47816 */ /* 0x000fe400000000b4 */
[----:B------:R-:W-:Y:S02]  /*19480*/  PRMT R179, RZ, 0x7610, R179 ;  /* 0x00007610ffb37816 */ /* 0x000fe400000000b3 */
[----:B------:R-:W-:Y:S02]  /*19490*/  PRMT R38, RZ, 0x7610, R38 ;  /* 0x00007610ff267816 */ /* 0x000fe40000000026 */
[----:B------:R-:W-:Y:S02]  /*194a0*/  PRMT R37, RZ, 0x7610, R37 ;  /* 0x00007610ff257816 */ /* 0x000fe40000000025 */
[----:B------:R-:W-:Y:S02]  /*194b0*/  PRMT R252, RZ, 0x7610, R252 ;  /* 0x00007610fffc7816 */ /* 0x000fe400000000fc */
[----:B------:R-:W-:-:S02]  /*194c0*/  PRMT R251, RZ, 0x7610, R251 ;  /* 0x00007610fffb7816 */ /* 0x000fc400000000fb */
[----:B------:R-:W-:Y:S01]  /*194d0*/  PRMT R250, RZ, 0x7610, R250 ;  /* 0x00007610fffa7816 */ /* 0x000fe200000000fa */
[----:B------:R-:W2:Y:S04]  /*194e0*/  LDL R148, [R1+0x16ac] ;  /* 0x0016ac0001947983 */ /* 0x000ea80000100800 */
[----:B------:R-:W2:Y:S04]  /*194f0*/  LDL R147, [R1+0x16c4] ;  /* 0x0016c40001937983 */ /* 0x000ea80000100800 */
[----:B------:R-:W2:Y:S01]  /*19500*/  LDL R146, [R1+0x16d4] ;  /* 0x0016d40001927983 */ /* 0x000ea20000100800 */
[----:B------:R-:W-:-:S03]  /*19510*/  PRMT R249, RZ, 0x7610, R249 ;  /* 0x00007610fff97816 */ /* 0x000fc600000000f9 */
[----:B0-----:R-:W2:Y:S01]  /*19520*/  LDL R139, [R1+0x16d0] ;  /* 0x0016d000018b7983 */ /* 0x001ea20000100800 */
[----:B----4-:R-:W-:Y:S02]  /*19530*/  @P0 IMAD.MOV.U32 R23, RZ, RZ, R72 ;  /* 0x000000ffff170224 */ /* 0x010fe400078e0048 */
[----:B------:R-:W-:Y:S01]  /*19540*/  @P0 IMAD.MOV.U32 R22, RZ, RZ, R24 ;  /* 0x000000ffff160224 */ /* 0x000fe200078e0018 */
[----:B------:R-:W4:Y:S04]  /*19550*/  LDL R72, [R1+0xcb0] ;  /* 0x000cb00001487983 */ /* 0x000f280000100800 */
[----:B------:R-:W4:Y:S04]  /*19560*/  LDL R24, [R1+0xcb4] ;  /* 0x000cb40001187983 */ /* 0x000f280000100800 */
[----:B------:R0:W4:Y:S02]  /*19570*/  @P0 LDG.E.U16 R117, desc[UR60][R22.64] ;  /* 0x0000003c16750981 */ /* 0x000124000c1e1500 */
[----:B0-----:R-:W-:-:S02]  /*19580*/  @P0 IMAD.MOV.U32 R22, RZ, RZ, R3 ;  /* 0x000000ffff160224 */ /* 0x001fc400078e0003 */
[----:B------:R-:W4:Y:S01]  /*19590*/  LDL R3, [R1+0xcac] ;  /* 0x000cac0001037983 */ /* 0x000f220000100800 */
[----:B------:R-:W-:-:S03]  /*195a0*/  @P0 IMAD.MOV.U32 R23, RZ, RZ, R9 ;  /* 0x000000ffff170224 */ /* 0x000fc600078e0009 */
[----:B------:R-:W4:Y:S04]  /*195b0*/  LDL R9, [R1+0xca8] ;  /* 0x000ca80001097983 */ /* 0x000f280000100800 */
[----:B------:R0:W4:Y:S02]  /*195c0*/  @P0 LDG.E.U16 R129, desc[UR60][R22.64] ;  /* 0x0000003c16810981 */ /* 0x000124000c1e1500 */
[----:B0-----:R-:W-:Y:S02]  /*195d0*/  @P1 IMAD.MOV.U32 R22, RZ, RZ, R57 ;  /* 0x000000ffff161224 */ /* 0x001fe400078e0039 */
[----:B------:R-:W4:Y:S01]  /*195e0*/  LDL R57, [R1+0xca4] ;  /* 0x000ca40001397983 */ /* 0x000f220000100800 */
[----:B------:R-:W-:-:S03]  /*195f0*/  @P1 IMAD.MOV.U32 R23, RZ, RZ, R61 ;  /* 0x000000ffff171224 */ /* 0x000fc600078e003d */
[----:B------:R-:W4:Y:S04]  /*19600*/  LDL R61, [R1+0xca0] ;  /* 0x000ca000013d7983 */ /* 0x000f280000100800 */
[----:B------:R3:W4:Y:S02]  /*19610*/  @P1 LDG.E.U16 R25, desc[UR60][R22.64] ;  /* 0x0000003c16191981 */ /* 0x000724000c1e1500 */
[----:B---3--:R-:W-:Y:S02]  /*19620*/  @P1 IMAD.MOV.U32 R22, RZ, RZ, R55 ;  /* 0x000000ffff161224 */ /* 0x008fe400078e0037 */
[----:B------:R-:W-:Y:S01]  /*19630*/  @P1 IMAD.MOV.U32 R23, RZ, RZ, R56 ;  /* 0x000000ffff171224 */ /* 0x000fe200078e0038 */
[----:B------:R-:W3:Y:S04]  /*19640*/  LDL R55, [R1+0xc9c] ;  /* 0x000c9c0001377983 */ /* 0x000ee80000100800 */
[----:B------:R-:W3:Y:S01]  /*19650*/  LDL R56, [R1+0xc98] ;  /* 0x000c980001387983 */ /* 0x000ee20000100800 */
[----:B------:R-:W-:-:S03]  /*19660*/  ISETP.GT.AND P0, PT, R12, 0x4c, PT ;  /* 0x0000004c0c00780c */ /* 0x000fc60003f04270 */
[----:B------:R2:W3:Y:S02]  /*19670*/  @P1 LDG.E.U16 R26, desc[UR60][R22.64] ;  /* 0x0000003c161a1981 */ /* 0x0004e4000c1e1500 */
[----:B--2---:R-:W-:Y:S02]  /*19680*/  @P1 IMAD.MOV.U32 R22, RZ, RZ, R21 ;  /* 0x000000ffff161224 */ /* 0x004fe400078e0015 */
[----:B------:R-:W-:Y:S01]  /*19690*/  @P1 IMAD.MOV.U32 R23, RZ, RZ, R73 ;  /* 0x000000ffff171224 */ /* 0x000fe200078e0049 */
[----:B------:R-:W2:Y:S04]  /*196a0*/  LDL R21, [R1+0xc94] ;  /* 0x000c940001157983 */ /* 0x000ea80000100800 */
[----:B------:R-:W2:Y:S04]  /*196b0*/  LDL R73, [R1+0xc90] ;  /* 0x000c900001497983 */ /* 0x000ea80000100800 */
[----:B------:R4:W2:Y:S02]  /*196c0*/  @P1 LDG.E.U16 R27, desc[UR60][R22.64] ;  /* 0x0000003c161b1981 */ /* 0x0008a4000c1e1500 */
[----:B----4-:R-:W-:-:S02]  /*196d0*/  @P1 IMAD.MOV.U32 R23, RZ, RZ, R72 ;  /* 0x000000ffff171224 */ /* 0x010fc400078e0048 */
        /* <DEDUP_REMOVED lines=13> */
[----:B------:R3:W4:Y:S01]  /*197b0*/  @P0 LDG.E.U16 R77, desc[UR60][R22.64] ;  /* 0x0000003c164d0981 */ /* 0x000722000c1e1500 */
[----:B------:R-:W-:Y:S01]  /*197c0*/  ISETP.GT.AND P1, PT, R12, 0x4d, PT ;  /* 0x0000004d0c00780c */ /* 0x000fe20003f24270 */
[----:B---3--:R-:W-:Y:S02]  /*197d0*/  @P0 IMAD.MOV.U32 R22, RZ, RZ, R55 ;  /* 0x000000ffff160224 */ /* 0x008fe400078e0037 */
[----:B------:R-:W-:Y:S01]  /*197e0*/  @P0 IMAD.MOV.U32 R23, RZ, RZ, R56 ;  /* 0x000000ffff170224 */ /* 0x000fe200078e0038 */
[----:B------:R-:W3:Y:S04]  /*197f0*/  LDL R55, [R1+0xc74] ;  /* 0x000c740001377983 */ /* 0x000ee80000100800 */
[----:B------:R-:W3:Y:S04]  /*19800*/  LDL R56, [R1+0xc70] ;  /* 0x000c700001387983 */ /* 0x000ee80000100800 */
[----:B------:R2:W3:Y:S02]  /*19810*/  @P0 LDG.E.U16 R78, desc[UR60][R22.64] ;  /* 0x0000003c164e0981 */ /* 0x0004e4000c1e1500 */
[----:B--2---:R-:W-:-:S02]  /*19820*/  @P0 IMAD.MOV.U32 R22, RZ, RZ, R21 ;  /* 0x000000ffff160224 */ /* 0x004fc400078e0015 */
        /* <DEDUP_REMOVED lines=17> */
[----:B------:R-:W4:Y:S01]  /*19940*/  LDL R61, [R1+0xc50] ;  /* 0x000c5000013d7983 */ /* 0x000f220000100800 */
[----:B------:R-:W-:-:S03]  /*19950*/  ISETP.GT.AND P0, PT, R12, 0x4e, PT ;  /* 0x0000004e0c00780c */ /* 0x000fc60003f04270 */
[----:B------:R3:W4:Y:S02]  /*19960*/  @P1 LDG.E.U16 R233, desc[UR60][R22.64] ;  /* 0x0000003c16e91981 */ /* 0x000724000c1e1500 */
        /* <DEDUP_REMOVED lines=22> */
[----:B------:R-:W-:Y:S01]  /*19ad0*/  ISETP.GT.AND P1, PT, R12, 0x4f, PT ;  /* 0x0000004f0c00780c */ /* 0x000fe20003f24270 */
[----:B------:R-:W-:-:S02]  /*19ae0*/  @P0 IMAD.MOV.U32 R23, RZ, RZ, R61 ;  /* 0x000000ffff170224 */ /* 0x000fc400078e003d */
[----:B------:R-:W4:Y:S04]  /*19af0*/  LDL R61, [R1+0xc28] ;  /* 0x000c2800013d7983 */ /* 0x000f280000100800 */
[----:B------:R3:W4:Y:S06]  /*19b00*/  @P0 LDG.E.U16 R153, desc[UR60][R22.64] ;  /* 0x0000003c16990981 */ /* 0x00072c000c1e1500 */
[----:B---3--:R-:W-:-:S02]  /*19b10*/  @P1 IMAD.MOV.U32 R22, RZ, RZ, R55 ;  /* 0x000000ffff161224 */ /* 0x008fc400078e0037 */
        /* <DEDUP_REMOVED lines=8> */
[----:B------:R4:W2:Y:S01]  /*19ba0*/  @P1 LDG.E.U16 R151, desc[UR60][R22.64] ;  /* 0x0000003c16971981 */ /* 0x0008a2000c1e1500 */
[----:B------:R-:W-:Y:S01]  /*19bb0*/  ISETP.GT.AND P0, PT, R12, 0x50, PT ;  /* 0x000000500c00780c */ /* 0x000fe20003f04270 */
        /* <DEDUP_REMOVED lines=438> */
[----:B------:R-:W3:Y:S04]  /*1b720*/  LDL R56, [R1+0x978] ;  /* 0x0009780001387983 */ /* 0x000ee80000100800 */
[----:B------:R2:W3:Y:S01]  /*1b730*/  @P0 LDG.E.U16 R48, desc[UR60][R22.64] ;  /* 0x0000003c16300981 */ /* 0x0004e2000c1e1500 */
[----:B------:R-:W-:Y:S01]  /*1b740*/  ISETP.GT.AND P1, PT, R12, 0x65, PT ;  /* 0x000000650c00780c */ /* 0x000fe20003f24270 */
        /* <DEDUP_REMOVED lines=358> */
[----:B------:R-:W-:Y:S01]  /*1cdb0*/  @P1 IMAD.MOV.U32 R23, RZ, RZ, R61 ;  /* 0x000000ffff171224 */ /* 0x000fe200078e003d */
[----:B------:R-:W-:-:S02]  /*1cdc0*/  ISETP.GT.AND P0, PT, R12, 0x76, PT ;  /* 0x000000760c00780c */ /* 0x000fc40003f04270 */
        /* <DEDUP_REMOVED lines=137> */
[----:B------:R0:W3:Y:S01]  /*1d660*/  @P0 LDG.E.U16 R38, desc[UR60][R22.64] ;  /* 0x0000003c16260981 */ /* 0x0000e2000c1e1500 */
[----:B------:R-:W-:Y:S01]  /*1d670*/  ISETP.GT.AND P1, PT, R12, 0x7d, PT ;  /* 0x0000007d0c00780c */ /* 0x000fe20003f24270 */
[----:B0-----:R-:W-:-:S02]  /*1d680*/  @P0 IMAD.MOV.U32 R23, RZ, RZ, R75 ;  /* 0x000000ffff170224 */ /* 0x001fc400078e004b */
[----:B--2---:R-:W-:Y:S01]  /*1d690*/  @P0 IMAD.MOV.U32 R22, RZ, RZ, R21 ;  /* 0x000000ffff160224 */ /* 0x004fe200078e0015 */
[----:B------:R-:W2:Y:S04]  /*1d6a0*/  LDL R75, [R1+0x16dc] ;  /* 0x0016dc00014b7983 */ /* 0x000ea80000100800 */
[----:B------:R-:W2:Y:S04]  /*1d6b0*/  LDL R21, [R1+0x16bc] ;  /* 0x0016bc0001157983 */ /* 0x000ea80000100800 */
[----:B------:R0:W2:Y:S02]  /*1d6c0*/  @P0 LDG.E.U16 R37, desc[UR60][R22.64] ;  /* 0x0000003c16250981 */ /* 0x0000a4000c1e1500 */
[----:B0-----:R-:W-:Y:S01]  /*1d6d0*/  @P0 IMAD.MOV.U32 R23, RZ, RZ, R74 ;  /* 0x000000ffff170224 */ /* 0x001fe200078e004a */
[----:B------:R-:W-:Y:S01]  /*1d6e0*/  PRMT R248, RZ, 0x7610, R248 ;  /* 0x00007610fff87816 */ /* 0x000fe200000000f8 */
[----:B------:R-:W2:Y:S01]  /*1d6f0*/  LDL R74, [R1+0x16d8] ;  /* 0x0016d800014a7983 */ /* 0x000ea20000100800 */
[----:B----4-:R-:W-:-:S03]  /*1d700*/  @P0 IMAD.MOV.U32 R22, RZ, RZ, R24 ;  /* 0x000000ffff160224 */ /* 0x010fc600078e0018 */
[----:B------:R-:W4:Y:S04]  /*1d710*/  LDL R24, [R1+0x16b0] ;  /* 0x0016b00001187983 */ /* 0x000f280000100800 */
[----:B------:R0:W4:Y:S02]  /*1d720*/  @P0 LDG.E.U16 R252, desc[UR60][R22.64] ;  /* 0x0000003c16fc0981 */ /* 0x000124000c1e1500 */
[----:B0-----:R-:W-:Y:S02]  /*1d730*/  @P0 IMAD.MOV.U32 R22, RZ, RZ, R3 ;  /* 0x000000ffff160224 */ /* 0x001fe400078e0003 */
[----:B------:R-:W-:Y:S01]  /*1d740*/  @P0 IMAD.MOV.U32 R23, RZ, RZ, R73 ;  /* 0x000000ffff170224 */ /* 0x000fe200078e0049 */
[----:B------:R-:W4:Y:S04]  /*1d750*/  LDL R3, [R1+0x16c0] ;  /* 0x0016c00001037983 */ /* 0x000f280000100800 */
[----:B------:R-:W4:Y:S04]  /*1d760*/  LDL R73, [R1+0x16e0] ;  /* 0x0016e00001497983 */ /* 0x000f280000100800 */
[----:B------:R0:W4:Y:S02]  /*1d770*/  @P0 LDG.E.U16 R251, desc[UR60][R22.64] ;  /* 0x0000003c16fb0981 */ /* 0x000124000c1e1500 */
[----:B0-----:R-:W-:-:S02]  /*1d780*/  @P1 IMAD.MOV.U32 R22, RZ, RZ, R9 ;  /* 0x000000ffff161224 */ /* 0x001fc400078e0009 */
[----:B------:R-:W4:Y:S01]  /*1d790*/  LDL R9, [R1+0x16b8] ;  /* 0x0016b80001097983 */ /* 0x000f220000100800 */
[----:B------:R-:W-:-:S05]  /*1d7a0*/  @P1 IMAD.MOV.U32 R23, RZ, RZ, R72 ;  /* 0x000000ffff171224 */ /* 0x000fca00078e0048 */
[----:B------:R0:W4:Y:S02]  /*1d7b0*/  @P1 LDG.E.U16 R250, desc[UR60][R22.64] ;  /* 0x0000003c16fa1981 */ /* 0x000124000c1e1500 */
[----:B0-----:R-:W-:Y:S02]  /*1d7c0*/  @P1 IMAD.MOV.U32 R22, RZ, RZ, R57 ;  /* 0x000000ffff161224 */ /* 0x001fe400078e0039 */
[----:B------:R-:W4:Y:S01]  /*1d7d0*/  LDL R57, [R1+0x16c8] ;  /* 0x0016c80001397983 */ /* 0x000f220000100800 */
[----:B------:R-:W-:Y:S01]  /*1d7e0*/  @P1 IMAD.MOV.U32 R23, RZ, RZ, R61 ;  /* 0x000000ffff171224 */ /* 0x000fe200078e003d */
[----:B------:R-:W-:-:S04]  /*1d7f0*/  ISETP.GT.AND P0, PT, R12, 0x7e, PT ;  /* 0x0000007e0c00780c */ /* 0x000fc80003f04270 */
[----:B------:R3:W4:Y:S01]  /*1d800*/  @P1 LDG.E.U16 R249, desc[UR60][R22.64] ;  /* 0x0000003c16f91981 */ /* 0x000722000c1e1500 */
[----:B------:R-:W-:Y:S01]  /*1d810*/  PRMT R13, RZ, 0x7610, R13 ;  /* 0x00007610ff0d7816 */ /* 0x000fe2000000000d */
[----:B---3--:R-:W-:Y:S02]  /*1d820*/  @P1 IMAD.MOV.U32 R22, RZ, RZ, R55 ;  /* 0x000000ffff161224 */ /* 0x008fe400078e0037 */
[----:B------:R-:W-:Y:S01]  /*1d830*/  @P1 IMAD.MOV.U32 R23, RZ, RZ, R56 ;  /* 0x000000ffff171224 */ /* 0x000fe200078e0038 */
[----:B------:R-:W3:Y:S04]  /*1d840*/  LDL.LU R55, [R1+0x520] ;  /* 0x0005200001377983 */ /* 0x000ee80000300800 */
[----:B------:R2:W3:Y:S02]  /*1d850*/  @P1 LDG.E.U16 R248, desc[UR60][R22.64] ;  /* 0x0000003c16f81981 */ /* 0x0004e4000c1e1500 */
[----:B--2---:R-:W-:Y:S01]  /*1d860*/  @P1 IMAD.MOV.U32 R22, RZ, RZ, R21 ;  /* 0x000000ffff161224 */ /* 0x004fe200078e0015 */
[----:B------:R-:W-:Y:S01]  /*1d870*/  PRMT R174, RZ, 0x7610, R174 ;  /* 0x00007610ffae7816 */ /* 0x000fe200000000ae */
[----:B----4-:R-:W-:-:S02]  /*1d880*/  @P1 IMAD.MOV.U32 R23, RZ, RZ, R24 ;  /* 0x000000ffff171224 */ /* 0x010fc400078e0018 */
[----:B------:R-:W2:Y:S04]  /*1d890*/  LDL.LU R24, [R1+0x51c] ;  /* 0x00051c0001187983 */ /* 0x000ea80000300800 */
[----:B------:R-:W4:Y:S04]  /*1d8a0*/  LDL.LU R21, [R1+0x518] ;  /* 0x0005180001157983 */ /* 0x000f280000300800 */
[----:B------:R-:W3:Y:S04]  /*1d8b0*/  LDL R72, [R1+0x16e8] ;  /* 0x0016e80001487983 */ /* 0x000ee80000100800 */
[----:B------:R0:W4:Y:S04]  /*1d8c0*/  @P1 LDG.E.U16 R13, desc[UR60][R22.64] ;  /* 0x0000003c160d1981 */ /* 0x000128000c1e1500 */
[----:B------:R-:W2:Y:S04]  /*1d8d0*/  LDL R61, [R1+0x16e4] ;  /* 0x0016e400013d7983 */ /* 0x000ea80000100800 */
[----:B------:R-:W4:Y:S01]  /*1d8e0*/  LDL R56, [R1+0x1730] ;  /* 0x0017300001387983 */ /* 0x000f220000100800 */
[----:B0-----:R-:W-:-:S03]  /*1d8f0*/  @P0 IMAD.MOV.U32 R23, RZ, RZ, R9 ;  /* 0x000000ffff170224 */ /* 0x001fc600078e0009 */
[----:B------:R-:W2:Y:S01]  /*1d900*/  LDL R9, [R1+0x16f8] ;  /* 0x0016f80001097983 */ /* 0x000ea20000100800 */
[----:B------:R-:W-:-:S03]  /*1d910*/  @P0 IMAD.MOV.U32 R22, RZ, RZ, R3 ;  /* 0x000000ffff160224 */ /* 0x000fc600078e0003 */
[----:B------:R-:W4:Y:S04]  /*1d920*/  LDL.LU R3, [R1+0x514] ;  /* 0x0005140001037983 */ /* 0x000f280000300800 */
[----:B------:R0:W4:Y:S02]  /*1d930*/  @P0 LDG.E.U16 R174, desc[UR60][R22.64] ;  /* 0x0000003c16ae0981 */ /* 0x000124000c1e1500 */
[----:B0-----:R-:W-:Y:S02]  /*1d940*/  @P0 IMAD.MOV.U32 R22, RZ, RZ, R57 ;  /* 0x000000ffff160224 */ /* 0x001fe400078e0039 */
[----:B------:R-:W4:Y:S01]  /*1d950*/  LDL R57, [R1+0x16f4] ;  /* 0x0016f40001397983 */ /* 0x000f220000100800 */
[----:B------:R-:W-:Y:S01]  /*1d960*/  PRMT R175, RZ, 0x7610, R175 ;  /* 0x00007610ffaf7816 */ /* 0x000fe200000000af */
[----:B------:R-:W-:Y:S01]  /*1d970*/  @P0 IMAD.MOV.U32 R23, RZ, RZ, R148 ;  /* 0x000000ffff170224 */ /* 0x000fe200078e0094 */
[----:B------:R-:W-:-:S02]  /*1d980*/  PRMT R176, RZ, 0x7610, R176 ;  /* 0x00007610ffb07816 */ /* 0x000fc400000000b0 */
[----:B------:R-:W-:Y:S02]  /*1d990*/  ISETP.GT.AND P1, PT, R12, 0x7f, PT ;  /* 0x0000007f0c00780c */ /* 0x000fe40003f24270 */
[----:B------:R0:W4:Y:S01]  /*1d9a0*/  @P0 LDG.E.U16 R175, desc[UR60][R22.64] ;  /* 0x0000003c16af0981 */ /* 0x000122000c1e1500 */
[----:B------:R-:W-:Y:S01]  /*1d9b0*/  PRMT R177, RZ, 0x7610, R177 ;  /* 0x00007610ffb17816 */ /* 0x000fe200000000b1 */
[----:B0-----:R-:W-:Y:S02]  /*1d9c0*/  @P0 IMAD.MOV.U32 R22, RZ, RZ, R146 ;  /* 0x000000ffff160224 */ /* 0x001fe400078e0092 */
[----:B------:R-:W-:-:S05]  /*1d9d0*/  @P0 IMAD.MOV.U32 R23, RZ, RZ, R147 ;  /* 0x000000ffff170224 */ /* 0x000fca00078e0093 */
        /* <DEDUP_REMOVED lines=8> */
[----:B------:R0:W4:Y:S02]  /*1da60*/  @P1 LDG.E.U16 R110, desc[UR60][R22.64] ;  /* 0x0000003c166e1981 */ /* 0x000124000c1e1500 */
[----:B0-----:R-:W-:Y:S01]  /*1da70*/  @P1 IMAD.MOV.U32 R23, RZ, RZ, R2 ;  /* 0x000000ffff171224 */ /* 0x001fe200078e0002 */
[----:B------:R-:W-:Y:S02]  /*1da80*/  PRMT R112, RZ, 0x7610, R112 ;  /* 0x00007610ff707816 */ /* 0x000fe40000000070 */
[----:B------:R-:W-:Y:S01]  /*1da90*/  PRMT R113, RZ, 0x7610, R113 ;  /* 0x00007610ff717816 */ /* 0x000fe20000000071 */
[----:B------:R0:W-:Y:S04]  /*1daa0*/  STL [R1+0x17f0], R2 ;  /* 0x0017f00201007387 */ /* 0x0001e80000100800 */
[----:B------:R-:W4:Y:S04]  /*1dab0*/  LDL.LU R139, [R1+0x4a0] ;  /* 0x0004a000018b7983 */ /* 0x000f280000300800 */
[----:B0-----:R-:W4:Y:S04]  /*1dac0*/  LDL.LU R2, [R1+0x49c] ;  /* 0x00049c0001027983 */ /* 0x001f280000300800 */
[----:B------:R-:W4:Y:S04]  /*1dad0*/  LDL.LU R224, [R1+0x498] ;  /* 0x0004980001e07983 */ /* 0x000f280000300800 */
[----:B------:R-:W4:Y:S04]  /*1dae0*/  LDL.LU R225, [R1+0x494] ;  /* 0x0004940001e17983 */ /* 0x000f280000300800 */
[----:B------:R-:W4:Y:S01]  /*1daf0*/  LDL.LU R226, [R1+0x414] ;  /* 0x0004140001e27983 */ /* 0x000f220000300800 */
[----:B---3--:R-:W-:-:S05]  /*1db00*/  @P1 IMAD.MOV.U32 R22, RZ, RZ, R72 ;  /* 0x000000ffff161224 */ /* 0x008fca00078e0048 */
[----:B------:R2:W3:Y:S02]  /*1db10*/  @P1 LDG.E.U16 R111, desc[UR60][R22.64] ;  /* 0x0000003c166f1981 */ /* 0x0004e4000c1e1500 */
[----:B--2---:R-:W-:Y:S02]  /*1db20*/  @P1 IMAD.MOV.U32 R22, RZ, RZ, R9 ;  /* 0x000000ffff161224 */ /* 0x004fe400078e0009 */
[----:B------:R-:W0:Y:S01]  /*1db30*/  S2R R9, SR_TID.X ;  /* 0x0000000000097919 */ /* 0x000e220000002100 */
[----:B------:R-:W-:-:S05]  /*1db40*/  @P1 IMAD.MOV.U32 R23, RZ, RZ, R61 ;  /* 0x000000ffff171224 */ /* 0x000fca00078e003d */
[----:B------:R4:W2:Y:S02]  /*1db50*/  @P1 LDG.E.U16 R112, desc[UR60][R22.64] ;  /* 0x0000003c16701981 */ /* 0x0008a4000c1e1500 */
[----:B----4-:R-:W-:Y:S02]  /*1db60*/  @P1 IMAD.MOV.U32 R22, RZ, RZ, R56 ;  /* 0x000000ffff161224 */ /* 0x010fe400078e0038 */
[----:B------:R-:W-:-:S05]  /*1db70*/  @P1 IMAD.MOV.U32 R23, RZ, RZ, R57 ;  /* 0x000000ffff171224 */ /* 0x000fca00078e0039 */
[----:B------:R-:W4:Y:S01]  /*1db80*/  @P1 LDG.E.U16 R113, desc[UR60][R22.64] ;  /* 0x0000003c16711981 */ /* 0x000f22000c1e1500 */
[----:B------:R-:W-:Y:S01]  /*1db90*/  BAR.SYNC.DEFER_BLOCKING 0x0 ;  /* 0x0000000000007b1d */ /* 0x000fe20000010000 */
[----:B0-----:R-:W-:-:S04]  /*1dba0*/  LOP3.LUT R9, R9, 0x7f, RZ, 0xc0, !PT ;  /* 0x0000007f09097812 */ /* 0x001fc800078ec0ff */
[----:B------:R-:W-:Y:S02]  /*1dbb0*/  ISETP.GE.AND P0, PT, R9, R12, PT ;  /* 0x0000000c0900720c */ /* 0x000fe40003f06270 */
[----:B------:R-:W3:Y:S04]  /*1dbc0*/  LDL.LU R9, [R1+0x410] ;  /* 0x0004100001097983 */ /* 0x000ee80000300800 */
[----:B------:R-:W2:Y:S04]  /*1dbd0*/  LDL.LU R149, [R1+0x40c] ;  /* 0x00040c0001957983 */ /* 0x000ea80000300800 */
[----:B------:R-:W4:Y:S04]  /*1dbe0*/  LDL.LU R148, [R1+0x408] ;  /* 0x0004080001947983 */ /* 0x000f280000300800 */
        /* <DEDUP_REMOVED lines=16> */
[----:B------:R0:W-:Y:S04]  /*1dcf0*/  STS.U16 [R10], R55 ;  /* 0x000000370a007388 */ /* 0x0001e80000000400 */
[----:B------:R-:W4:Y:S04]  /*1dd00*/  LDL.LU R56, [R1+0x15c] ;  /* 0x00015c0001387983 */ /* 0x000f280000300800 */
[----:B------:R1:W-:Y:S04]  /*1dd10*/  STS.U16 [R10+0x8000], R24 ;  /* 0x008000180a007388 */ /* 0x0003e80000000400 */
[----:B------:R1:W-:Y:S04]  /*1dd20*/  STS.U16 [R10+0x10000], R21 ;  /* 0x010000150a007388 */ /* 0x0003e80000000400 */
[----:B------:R1:W-:Y:S04]  /*1dd30*/  STS.U16 [R10+0x18000], R3 ;  /* 0x018000030a007388 */ /* 0x0003e80000000400 */
[----:B0-----:R-:W4:Y:S04]  /*1dd40*/  LDL.LU R55, [R1+0x158] ;  /* 0x0001580001377983 */ /* 0x001f280000300800 */
[----:B-1----:R-:W4:Y:S04]  /*1dd50*/  LDL.LU R24, [R1+0x154] ;  /* 0x0001540001187983 */ /* 0x002f280000300800 */
[----:B------:R-:W4:Y:S04]  /*1dd60*/  LDL.LU R21, [R1+0x150] ;  /* 0x0001500001157983 */ /* 0x000f280000300800 */
[----:B------:R-:W4:Y:S04]  /*1dd70*/  LDL.LU R3, [R1+0xdc] ;  /* 0x0000dc0001037983 */ /* 0x000f280000300800 */
[----:B------:R-:W4:Y:S04]  /*1dd80*/  LDL.LU R12, [R1+0xd8] ;  /* 0x0000d800010c7983 */ /* 0x000f280000300800 */
[----:B------:R0:W-:Y:S04]  /*1dd90*/  STS.U16 [R10+0x400], R139 ;  /* 0x0004008b0a007388 */ /* 0x0001e80000000400 */
[----:B------:R1:W-:Y:S04]  /*1dda0*/  STS.U16 [R10+0x8400], R2 ;  /* 0x008400020a007388 */ /* 0x0003e80000000400 */
[----:B0-----:R-:W4:Y:S04]  /*1ddb0*/  LDL.LU R139, [R1+0x1f78] ;  /* 0x001f7800018b7983 */ /* 0x001f280000300800 */
[----:B------:R0:W-:Y:S04]  /*1ddc0*/  STS.U16 [R10+0x10400], R224 ;  /* 0x010400e00a007388 */ /* 0x0001e80000000400 */
[----:B------:R0:W-:Y:S04]  /*1ddd0*/  STS.U16 [R10+0x18400], R225 ;  /* 0x018400e10a007388 */ /* 0x0001e80000000400 */
[----:B------:R0:W-:Y:S04]  /*1dde0*/  STS.U16 [R10+0x800], R226 ;  /* 0x000800e20a007388 */ /* 0x0001e80000000400 */
[----:B-1----:R-:W4:Y:S04]  /*1ddf0*/  LDL.LU R2, [R1+0xd0] ;  /* 0x0000d00001027983 */ /* 0x002f280000300800 */
[----:B0-----:R-:W4:Y:S04]  /*1de00*/  LDL.LU R224, [R1+0x1f74] ;  /* 0x001f740001e07983 */ /* 0x001f280000300800 */
[----:B------:R-:W4:Y:S04]  /*1de10*/  LDL.LU R225, [R1+0x1f70] ;  /* 0x001f700001e17983 */ /* 0x000f280000300800 */
[----:B------:R-:W4:Y:S04]  /*1de20*/  LDL.LU R226, [R1+0x1f6c] ;  /* 0x001f6c0001e27983 */ /* 0x000f280000300800 */
[----:B---3--:R0:W-:Y:S04]  /*1de30*/  STS.U16 [R10+0x8800], R9 ;  /* 0x008800090a007388 */ /* 0x0081e80000000400 */
[----:B--2---:R1:W-:Y:S04]  /*1de40*/  STS.U16 [R10+0x10800], R149 ;  /* 0x010800950a007388 */ /* 0x0043e80000000400 */
[----:B----4-:R2:W-:Y:S04]  /*1de50*/  STS.U16 [R10+0x18800], R148 ;  /* 0x018800940a007388 */ /* 0x0105e80000000400 */
[----:B------:R3:W-:Y:S04]  /*1de60*/  STS.U16 [R10+0xc00], R147 ;  /* 0x000c00930a007388 */ /* 0x0007e80000000400 */
[----:B------:R4:W-:Y:S04]  /*1de70*/  STS.U16 [R10+0x8c00], R146 ;  /* 0x008c00920a007388 */ /* 0x0009e80000000400 */
[----:B------:R4:W-:Y:S04]  /*1de80*/  STS.U16 [R10+0x10c00], R213 ;  /* 0x010c00d50a007388 */ /* 0x0009e80000000400 */
[----:B0-----:R-:W4:Y:S04]  /*1de90*/  LDL.LU R9, [R1+0x1f68] ;  /* 0x001f680001097983 */ /* 0x001f280000300800 */
[----:B-1----:R-:W4:Y:S04]  /*1dea0*/  LDL.LU R149, [R1+0x1f64] ;  /* 0x001f640001957983 */ /* 0x002f280000300800 */
[----:B--2---:R-:W2:Y:S04]  /*1deb0*/  LDL.LU R148, [R1+0x1f60] ;  /* 0x001f600001947983 */ /* 0x004ea80000300800 */
[----:B---3--:R-:W3:Y:S04]  /*1dec0*/  LDL.LU R147, [R1+0x1f5c] ;  /* 0x001f5c0001937983 */ /* 0x008ee80000300800 */
[----:B----4-:R-:W4:Y:S04]  /*1ded0*/  LDL.LU R146, [R1+0x1f58] ;  /* 0x001f580001927983 */ /* 0x010f280000300800 */
[----:B------:R-:W2:Y:S04]  /*1dee0*/  LDL.LU R213, [R1+0x1f54] ;  /* 0x001f540001d57983 */ /* 0x000ea80000300800 */
[----:B------:R0:W-:Y:S04]  /*1def0*/  STS.U16 [R10+0x18c00], R212 ;  /* 0x018c00d40a007388 */ /* 0x0001e80000000400 */
[----:B------:R1:W-:Y:S04]  /*1df00*/  STS.U16 [R10+0x1000], R211 ;  /* 0x001000d30a007388 */ /* 0x0003e80000000400 */
[----:B------:R1:W-:Y:S04]  /*1df10*/  STS.U16 [R10+0x9000], R210 ;  /* 0x009000d20a007388 */ /* 0x0003e80000000400 */
[----:B------:R1:W-:Y:S04]  /*1df20*/  STS.U16 [R10+0x11000], R230 ;  /* 0x011000e60a007388 */ /* 0x0003e80000000400 */
[----:B------:R1:W-:Y:S04]  /*1df30*/  STS.U16 [R10+0x19000], R229 ;  /* 0x019000e50a007388 */ /* 0x0003e80000000400 */
[----:B------:R1:W-:Y:S04]  /*1df40*/  STS.U16 [R10+0x1400], R228 ;  /* 0x001400e40a007388 */ /* 0x0003e80000000400 */
[----:B0-----:R-:W3:Y:S04]  /*1df50*/  LDL.LU R212, [R1+0x1f50] ;  /* 0x001f500001d47983 */ /* 0x001ee80000300800 */
[----:B-1----:R-:W4:Y:S04]  /*1df60*/  LDL.LU R211, [R1+0x1f4c] ;  /* 0x001f4c0001d37983 */ /* 0x002f280000300800 */
[----:B------:R-:W2:Y:S04]  /*1df70*/  LDL.LU R210, [R1+0x1f48] ;  /* 0x001f480001d27983 */ /* 0x000ea80000300800 */
[----:B------:R-:W3:Y:S04]  /*1df80*/  LDL.LU R230, [R1+0x1f44] ;  /* 0x001f440001e67983 */ /* 0x000ee80000300800 */
[----:B------:R-:W4:Y:S04]  /*1df90*/  LDL.LU R229, [R1+0x1f40] ;  /* 0x001f400001e57983 */ /* 0x000f280000300800 */
        /* <DEDUP_REMOVED lines=25> */
[----:B------:R-:W-:Y:S04]  /*1e130*/  STS.U16 [R10+0x13c00], R11 ;  /* 0x013c000b0a007388 */ /* 0x000fe80000000400 */
[----:B------:R-:W-:Y:S04]  /*1e140*/  STS.U16 [R10+0x1bc00], R0 ;  /* 0x01bc00000a007388 */ /* 0x000fe80000000400 */
[----:B------:R-:W-:Y:S04]  /*1e150*/  STS.U16 [R10+0x3400], R140 ;  /* 0x0034008c0a007388 */ /* 0x000fe80000000400 */
[----:B------:R-:W-:Y:S04]  /*1e160*/  STS.U16 [R10+0x1b000], R141 ;  /* 0x01b0008d0a007388 */ /* 0x000fe80000000400 */
[----:B------:R-:W-:Y:S04]  /*1e170*/  STS.U16 [R10+0xa800], R217 ;  /* 0x00a800d90a007388 */ /* 0x000fe80000000400 */
[----:B------:R-:W-:Y:S04]  /*1e180*/  STS.U16 [R10+0x12800], R216 ;  /* 0x012800d80a007388 */ /* 0x000fe80000000400 */
[----:B------:R-:W-:Y:S04]  /*1e190*/  STS.U16 [R10+0x2400], R9 ;  /* 0x002400090a007388 */ /* 0x000fe80000000400 */
[----:B--2---:R0:W-:Y:S04]  /*1e1a0*/  STS.U16 [R10+0x12000], R3 ;  /* 0x012000030a007388 */ /* 0x0041e80000000400 */
[----:B0-----:R-:W2:Y:S04]  /*1e1b0*/  LDL.LU R3, [R1+0x510] ;  /* 0x0005100001037983 */ /* 0x001ea80000300800 */
[----:B------:R-:W2:Y:S04]  /*1e1c0*/  LDL.LU R9, [R1+0x1f08] ;  /* 0x001f080001097983 */ /* 0x000ea80000300800 */
[----:B------:R-:W-:Y:S04]  /*1e1d0*/  STL [R1+0x1758], R10 ;  /* 0x0017580a01007387 */ /* 0x000fe80000100800 */
[----:B------:R-:W3:Y:S04]  /*1e1e0*/  LDL.LU R11, [R1+0x50c] ;  /* 0x00050c00010b7983 */ /* 0x000ee80000300800 */
[----:B------:R-:W4:Y:S04]  /*1e1f0*/  LDL.LU R0, [R1+0x508] ;  /* 0x0005080001007983 */ /* 0x000f280000300800 */
[----:B------:R-:W4:Y:S04]  /*1e200*/  LDL.LU R140, [R1+0x504] ;  /* 0x00050400018c7983 */ /* 0x000f280000300800 */
[----:B------:R-:W4:Y:S04]  /*1e210*/  LDL.LU R141, [R1+0x490] ;  /* 0x00049000018d7983 */ /* 0x000f280000300800 */
[----:B------:R-:W4:Y:S04]  /*1e220*/  LDL.LU R217, [R1+0x48c] ;  /* 0x00048c0001d97983 */ /* 0x000f280000300800 */
[----:B------:R-:W4:Y:S04]  /*1e230*/  LDL.LU R216, [R1+0x488] ;  /* 0x0004880001d87983 */ /* 0x000f280000300800 */
[----:B------:R0:W-:Y:S04]  /*1e240*/  STS.U16 [R10+0x1ac00], R145 ;  /* 0x01ac00910a007388 */ /* 0x0001e80000000400 */
[----:B------:R1:W-:Y:S04]  /*1e250*/  STS.U16 [R10+0x3000], R144 ;  /* 0x003000900a007388 */ /* 0x0003e80000000400 */
[----:B------:R1:W-:Y:S04]  /*1e260*/  STS.U16 [R10+0xb000], R143 ;  /* 0x00b0008f0a007388 */ /* 0x0003e80000000400 */
        /* <DEDUP_REMOVED lines=9> */
[----:B------:R-:W4:Y:S04]  /*1e300*/  LDL.LU R208, [R1+0x374] ;  /* 0x0003740001d07983 */ /* 0x000f280000300800 */
        /* <DEDUP_REMOVED lines=25> */
[----:B------:R-:W-:Y:S04]  /*1e4a0*/  STS.U16 [R10+0xa000], R12 ;  /* 0x00a0000c0a007388 */ /* 0x000fe80000000400 */
[----:B------:R-:W-:Y:S04]  /*1e4b0*/  STS.U16 [R10+0x1a000], R2 ;  /* 0x01a000020a007388 */ /* 0x000fe80000000400 */
[----:B------:R1:W-:Y:S04]  /*1e4c0*/  STS.U16 [R10+0xbc00], R58 ;  /* 0x00bc003a0a007388 */ /* 0x0003e80000000400 */
[----:B0-----:R-:W4:Y:S04]  /*1e4d0*/  LDL.LU R124, [R1+0x1c8] ;  /* 0x0001c800017c7983 */ /* 0x001f280000300800 */
[----:B-1----:R-:W4:Y:S04]  /*1e4e0*/  LDL.LU R125, [R1+0x1c4] ;  /* 0x0001c400017d7983 */ /* 0x002f280000300800 */
[----:B------:R-:W4:Y:S04]  /*1e4f0*/  LDL.LU R58, [R1+0x1c0] ;  /* 0x0001c000013a7983 */ /* 0x000f280000300800 */
[----:B--2---:R0:W-:Y:S04]  /*1e500*/  STS.U16 [R9+0x80], R3 ;  /* 0x0000800309007388 */ /* 0x0041e80000000400 */
[----:B---3--:R1:W-:Y:S04]  /*1e510*/  STS.U16 [R9+0x8080], R11 ;  /* 0x0080800b09007388 */ /* 0x0083e80000000400 */
[----:B----4-:R2:W-:Y:S04]  /*1e520*/  STS.U16 [R9+0x10080], R0 ;  /* 0x0100800009007388 */ /* 0x0105e80000000400 */
[----:B------:R3:W-:Y:S04]  /*1e530*/  STS.U16 [R9+0x18080], R140 ;  /* 0x0180808c09007388 */ /* 0x0007e80000000400 */
[----:B------:R4:W-:Y:S04]  /*1e540*/  STS.U16 [R9+0x480], R141 ;  /* 0x0004808d09007388 */ /* 0x0009e80000000400 */
[----:B0-----:R-:W4:Y:S04]  /*1e550*/  LDL.LU R3, [R1+0x14c] ;  /* 0x00014c0001037983 */ /* 0x001f280000300800 */
[----:B------:R-:W4:Y:S04]  /*1e560*/  LDL.LU R10, [R1+0x148] ;  /* 0x00014800010a7983 */ /* 0x000f280000300800 */
[----:B------:R-:W4:Y:S04]  /*1e570*/  LDL.LU R12, [R1+0x144] ;  /* 0x00014400010c7983 */ /* 0x000f280000300800 */
[----:B------:R-:W4:Y:S04]  /*1e580*/  LDL.LU R2, [R1+0x140] ;  /* 0x0001400001027983 */ /* 0x000f280000300800 */
[----:B-1----:R-:W4:Y:S04]  /*1e590*/  LDL.LU R11, [R1+0x1f04] ;  /* 0x001f0400010b7983 */ /* 0x002f280000300800 */
[----:B--2---:R-:W2:Y:S04]  /*1e5a0*/  LDL.LU R0, [R1+0x1f00] ;  /* 0x001f000001007983 */ /* 0x004ea80000300800 */
[----:B---3--:R-:W3:Y:S04]  /*1e5b0*/  LDL.LU R140, [R1+0x1efc] ;  /* 0x001efc00018c7983 */ /* 0x008ee80000300800 */
[----:B----4-:R-:W4:Y:S04]  /*1e5c0*/  LDL.LU R141, [R1+0x1ef8] ;  /* 0x001ef800018d7983 */ /* 0x010f280000300800 */
[----:B------:R0:W-:Y:S04]  /*1e5d0*/  STS.U16 [R9+0x8480], R217 ;  /* 0x008480d909007388 */ /* 0x0001e80000000400 */
[----:B------:R1:W-:Y:S04]  /*1e5e0*/  STS.U16 [R9+0x10480], R216 ;  /* 0x010480d809007388 */ /* 0x0003e80000000400 */
[----:B0-----:R-:W2:Y:S04]  /*1e5f0*/  LDL.LU R217, [R1+0x1ef4] ;  /* 0x001ef40001d97983 */ /* 0x001ea80000300800 */
[----:B-1----:R-:W2:Y:S04]  /*1e600*/  LDL.LU R216, [R1+0x1ef0] ;  /* 0x001ef00001d87983 */ /* 0x002ea80000300800 */
[----:B------:R0:W-:Y:S04]  /*1e610*/  STS.U16 [R9+0x18480], R145 ;  /* 0x0184809109007388 */ /* 0x0001e80000000400 */
[----:B------:R1:W-:Y:S04]  /*1e620*/  STS.U16 [R9+0x880], R144 ;  /* 0x0008809009007388 */ /* 0x0003e80000000400 */
[----:B------:R1:W-:Y:S04]  /*1e630*/  STS.U16 [R9+0x8880], R143 ;  /* 0x0088808f09007388 */ /* 0x0003e80000000400 */
[----:B------:R1:W-:Y:S04]  /*1e640*/  STS.U16 [R9+0x10880], R142 ;  /* 0x0108808e09007388 */ /* 0x0003e80000000400 */
[----:B------:R1:W-:Y:S04]  /*1e650*/  STS.U16 [R9+0x18880], R209 ;  /* 0x018880d109007388 */ /* 0x0003e80000000400 */
[----:B------:R1:W-:Y:S04]  /*1e660*/  STS.U16 [R9+0xc80], R208 ;  /* 0x000c80d009007388 */ /* 0x0003e80000000400 */
[----:B0-----:R-:W2:Y:S04]  /*1e670*/  LDL.LU R145, [R1+0x1eec] ;  /* 0x001eec0001917983 */ /* 0x001ea80000300800 */
[----:B-1----:R-:W2:Y:S04]  /*1e680*/  LDL.LU R144, [R1+0x1ee8] ;  /* 0x001ee80001907983 */ /* 0x002ea80000300800 */
[----:B------:R-:W2:Y:S04]  /*1e690*/  LDL.LU R143, [R1+0x1ee4] ;  /* 0x001ee400018f7983 */ /* 0x000ea80000300800 */
[----:B------:R-:W2:Y:S04]  /*1e6a0*/  LDL.LU R142, [R1+0x1ee0] ;  /* 0x001ee000018e7983 */ /* 0x000ea80000300800 */
[----:B------:R-:W2:Y:S04]  /*1e6b0*/  LDL.LU R209, [R1+0x1edc] ;  /* 0x001edc0001d17983 */ /* 0x000ea80000300800 */
[----:B------:R-:W2:Y:S04]  /*1e6c0*/  LDL.LU R208, [R1+0x1ed8] ;  /* 0x001ed80001d07983 */ /* 0x000ea80000300800 */
        /* <DEDUP_REMOVED lines=27> */
[----:B------:R-:W-:Y:S04]  /*1e880*/  STS.U16 [R9+0x2480], R139 ;  /* 0x0024808b09007388 */ /* 0x000fe80000000400 */
[----:B0-----:R-:W2:Y:S04]  /*1e890*/  LDL.LU R124, [R1+0x1ea4] ;  /* 0x001ea400017c7983 */ /* 0x001ea80000300800 */
[----:B-1----:R-:W2:Y:S04]  /*1e8a0*/  LDL.LU R125, [R1+0x1ea0] ;  /* 0x001ea000017d7983 */ /* 0x002ea80000300800 */
        /* <DEDUP_REMOVED lines=28> */
[----:B------:R0:W-:Y:S04]  /*1ea70*/  STS.U16 [R9+0x1c80], R3 ;  /* 0x001c800309007388 */ /* 0x0001e80000000400 */
[----:B---3--:R-:W-:Y:S04]  /*1ea80*/  STS.U16 [R9+0x1a080], R140 ;  /* 0x01a0808c09007388 */ /* 0x008fe80000000400 */
[----:B----4-:R-:W-:Y:S04]  /*1ea90*/  STS.U16 [R9+0x12080], R141 ;  /* 0x0120808d09007388 */ /* 0x010fe80000000400 */
[----:B0-----:R-:W3:Y:S04]  /*1eaa0*/  LDL.LU R3, [R1+0x1e98] ;  /* 0x001e980001037983 */ /* 0x001ee80000300800 */
[----:B--2---:R-:W-:Y:S04]  /*1eab0*/  STS.U16 [R9+0xa080], R217 ;  /* 0x00a080d909007388 */ /* 0x004fe80000000400 */
[----:B------:R0:W-:Y:S04]  /*1eac0*/  STS.U16 [R9+0x2080], R216 ;  /* 0x002080d809007388 */ /* 0x0001e80000000400 */
[----:B0-----:R-:W2:Y:S04]  /*1ead0*/  LDL.LU R216, [R1+0x1e94] ;  /* 0x001e940001d87983 */ /* 0x001ea80000300800 */
[----:B------:R-:W4:Y:S04]  /*1eae0*/  LDL.LU R217, [R1+0x1e90] ;  /* 0x001e900001d97983 */ /* 0x000f280000300800 */
[----:B------:R-:W3:Y:S04]  /*1eaf0*/  LDL.LU R141, [R1+0x1e8c] ;  /* 0x001e8c00018d7983 */ /* 0x000ee80000300800 */
[----:B------:R-:W3:Y:S04]  /*1eb00*/  LDL.LU R140, [R1+0x1e88] ;  /* 0x001e8800018c7983 */ /* 0x000ee80000300800 */
[----:B------:R-:W3:Y:S04]  /*1eb10*/  LDL.LU R139, [R1+0x1e84] ;  /* 0x001e8400018b7983 */ /* 0x000ee80000300800 */
[----:B------:R-:W3:Y:S04]  /*1eb20*/  LDL.LU R138, [R1+0x1e80] ;  /* 0x001e8000018a7983 */ /* 0x000ee80000300800 */
[----:B------:R-:W2:Y:S04]  /*1eb30*/  LDL.LU R221, [R1+0x500] ;  /* 0x0005000001dd7983 */ /* 0x000ea80000300800 */
[----:B------:R-:W4:Y:S04]  /*1eb40*/  LDL.LU R220, [R1+0x4fc] ;  /* 0x0004fc0001dc7983 */ /* 0x000f280000300800 */
[----:B------:R-:W3:Y:S04]  /*1eb50*/  LDL.LU R219, [R1+0x4f8] ;  /* 0x0004f80001db7983 */ /* 0x000ee80000300800 */
        /* <DEDUP_REMOVED lines=16> */
[----:B------:R0:W-:Y:S04]  /*1ec60*/  STS.U16 [R9+0x9c80], R10 ;  /* 0x009c800a09007388 */ /* 0x0001e80000000400 */
[----:B------:R-:W3:Y:S04]  /*1ec70*/  LDL.LU R201, [R1+0x2c8] ;  /* 0x0002c80001c97983 */ /* 0x000ee80000300800 */
[----:B------:R1:W-:Y:S04]  /*1ec80*/  STS.U16 [R9+0x11c80], R12 ;  /* 0x011c800c09007388 */ /* 0x0003e80000000400 */
[----:B------:R1:W-:Y:S04]  /*1ec90*/  STS.U16 [R9+0x19c80], R2 ;  /* 0x019c800209007388 */ /* 0x0003e80000000400 */
[----:B0-----:R-:W3:Y:S04]  /*1eca0*/  LDL.LU R10, [R1+0x23c] ;  /* 0x00023c00010a7983 */ /* 0x001ee80000300800 */
[----:B-1----:R-:W3:Y:S04]  /*1ecb0*/  LDL.LU R12, [R1+0x238] ;  /* 0x00023800010c7983 */ /* 0x002ee80000300800 */
[----:B------:R-:W3:Y:S04]  /*1ecc0*/  LDL.LU R2, [R1+0x234] ;  /* 0x0002340001027983 */ /* 0x000ee80000300800 */
[----:B------:R-:W3:Y:S04]  /*1ecd0*/  LDL.LU R205, [R1+0x1e7c] ;  /* 0x001e7c0001cd7983 */ /* 0x000ee80000300800 */
[----:B------:R-:W3:Y:S04]  /*1ece0*/  LDL.LU R204, [R1+0x1e78] ;  /* 0x001e780001cc7983 */ /* 0x000ee80000300800 */
[----:B------:R-:W3:Y:S04]  /*1ecf0*/  LDL.LU R203, [R1+0x1e74] ;  /* 0x001e740001cb7983 */ /* 0x000ee80000300800 */
[----:B------:R-:W3:Y:S04]  /*1ed00*/  LDL.LU R202, [R1+0x1e70] ;  /* 0x001e700001ca7983 */ /* 0x000ee80000300800 */
[----:B------:R-:W3:Y:S04]  /*1ed10*/  LDL.LU R222, [R1+0x1e6c] ;  /* 0x001e6c0001de7983 */ /* 0x000ee80000300800 */
[----:B------:R-:W2:Y:S04]  /*1ed20*/  LDL.LU R8, [R1+0x1e68] ;  /* 0x001e680001087983 */ /* 0x000ea80000300800 */
[----:B------:R0:W-:Y:S04]  /*1ed30*/  STL [R1+0x175c], R9 ;  /* 0x00175c0901007387 */ /* 0x0001e80000100800 */
[----:B0-----:R-:W3:Y:S04]  /*1ed40*/  LDL.LU R9, [R1+0x240] ;  /* 0x0002400001097983 */ /* 0x001ee80000300800 */
[----:B--2---:R0:W-:Y:S04]  /*1ed50*/  STS.U16 [R8+0x100], R221 ;  /* 0x000100dd08007388 */ /* 0x0041e80000000400 */
[----:B----4-:R1:W-:Y:S04]  /*1ed60*/  STS.U16 [R8+0x8100], R220 ;  /* 0x008100dc08007388 */ /* 0x0103e80000000400 */
[----:B---3--:R2:W-:Y:S04]  /*1ed70*/  STS.U16 [R8+0x10100], R219 ;  /* 0x010100db08007388 */ /* 0x0085e80000000400 */
        /* <DEDUP_REMOVED lines=24> */
[----:B0-----:R-:W3:Y:S04]  /*1ef00*/  LDL.LU R198, [R1+0x1e34] ;  /* 0x001e340001c67983 */ /* 0x001ee80000300800 */
[----:B-1----:R-:W4:Y:S04]  /*1ef10*/  LDL.LU R199, [R1+0x1e30] ;  /* 0x001e300001c77983 */ /* 0x002f280000300800 */
        /* <DEDUP_REMOVED lines=51> */
[----:B--2---:R-:W-:Y:S04]  /*1f250*/  STS.U16 [R8+0x19900], R218 ;  /* 0x019900da08007388 */ /* 0x004fe80000000400 */
[----:B---3--:R-:W-:Y:S04]  /*1f260*/  STS.U16 [R8+0x11900], R198 ;  /* 0x011900c608007388 */ /* 0x008fe80000000400 */
[----:B----4-:R0:W-:Y:S04]  /*1f270*/  STS.U16 [R8+0x1900], R200 ;  /* 0x001900c808007388 */ /* 0x0101e80000000400 */
[----:B------:R1:W-:Y:S04]  /*1f280*/  STS.U16 [R8+0x9900], R199 ;  /* 0x009900c708007388 */ /* 0x0003e80000000400 */
[----:B0-----:R-:W2:Y:S04]  /*1f290*/  LDL.LU R200, [R1+0x1e14] ;  /* 0x001e140001c87983 */ /* 0x001ea80000300800 */
[----:B-1----:R-:W3:Y:S04]  /*1f2a0*/  LDL.LU R199, [R1+0x1e10] ;  /* 0x001e100001c77983 */ /* 0x002ee80000300800 */
[----:B------:R-:W4:Y:S04]  /*1f2b0*/  LDL.LU R198, [R1+0x1e0c] ;  /* 0x001e0c0001c67983 */ /* 0x000f280000300800 */
[----:B------:R-:W2:Y:S04]  /*1f2c0*/  LDL.LU R218, [R1+0x1e08] ;  /* 0x001e080001da7983 */ /* 0x000ea80000300800 */
[----:B------:R-:W3:Y:S04]  /*1f2d0*/  LDL.LU R217, [R1+0x1e04] ;  /* 0x001e040001d97983 */ /* 0x000ee80000300800 */
        /* <DEDUP_REMOVED lines=38> */
[----:B------:R-:W2:Y:S04]  /*1f540*/  LDL.LU R7, [R1+0x1da4] ;  /* 0x001da40001077983 */ /* 0x000ea80000300800 */
[----:B------:R0:W-:Y:S04]  /*1f550*/  STL [R1+0x1760], R8 ;  /* 0x0017600801007387 */ /* 0x0001e80000100800 */
[----:B0-----:R-:W4:Y:S04]  /*1f560*/  LDL.LU R8, [R1+0x3d8] ;  /* 0x0003d80001087983 */ /* 0x001f280000300800 */
[----:B--2---:R0:W-:Y:S04]  /*1f570*/  STS.U16 [R7+0x180], R19 ;  /* 0x0001801307007388 */ /* 0x0041e80000000400 */
[----:B---3--:R1:W-:Y:S04]  /*1f580*/  STS.U16 [R7+0x8180], R18 ;  /* 0x0081801207007388 */ /* 0x0083e80000000400 */
        /* <DEDUP_REMOVED lines=11> */
[----:B0-----:R-:W4:Y:S04]  /*1f640*/  LDL.LU R51, [R1+0x1d88] ;  /* 0x001d880001337983 */ /* 0x001f280000300800 */
        /* <DEDUP_REMOVED lines=53> */
[----:B---3--:R-:W-:Y:S04]  /*1f9a0*/  STS.U16 [R7+0x19180], R54 ;  /* 0x0191803607007388 */ /* 0x008fe80000000400 */
[----:B--2---:R-:W-:Y:S04]  /*1f9b0*/  STS.U16 [R7+0x9180], R52 ;  /* 0x0091803407007388 */ /* 0x004fe80000000400 */
[----:B----4-:R-:W-:Y:S04]  /*1f9c0*/  STS.U16 [R7+0x11180], R53 ;  /* 0x0111803507007388 */ /* 0x010fe80000000400 */
[----:B------:R0:W-:Y:S04]  /*1f9d0*/  STS.U16 [R7+0x1180], R51 ;  /* 0x0011803307007388 */ /* 0x0001e80000000400 */
[----:B0-----:R-:W2:Y:S04]  /*1f9e0*/  LDL.LU R51, [R1+0x1d74] ;  /* 0x001d740001337983 */ /* 0x001ea80000300800 */
[----:B------:R-:W3:Y:S04]  /*1f9f0*/  LDL.LU R52, [R1+0x1d70] ;  /* 0x001d700001347983 */ /* 0x000ee80000300800 */
[----:B------:R-:W4:Y:S04]  /*1fa00*/  LDL.LU R53, [R1+0x1d6c] ;  /* 0x001d6c0001357983 */ /* 0x000f280000300800 */
        /* <DEDUP_REMOVED lines=26> */
[----:B------:R-:W3:Y:S04]  /*1fbb0*/  LDL.LU R34, [R1+0x1d10] ;  /* 0x001d100001227983 */ /* 0x000ee80000300800 */
[----:B------:R-:W4:Y:S04]  /*1fbc0*/  LDL.LU R33, [R1+0x1d0c] ;  /* 0x001d0c0001217983 */ /* 0x000f280000300800 */
[----:B------:R-:W2:Y:S04]  /*1fbd0*/  LDL.LU R191, [R1+0x1d08] ;  /* 0x001d080001bf7983 */ /* 0x000ea80000300800 */
        /* <DEDUP_REMOVED lines=12> */
[----:B------:R-:W4:Y:S04]  /*1fca0*/  LDL.LU R192, [R1+0x1cd4] ;  /* 0x001cd40001c07983 */ /* 0x000f280000300800 */
[----:B------:R-:W2:Y:S04]  /*1fcb0*/  LDL.LU R193, [R1+0x1cd0] ;  /* 0x001cd00001c17983 */ /* 0x000ea80000300800 */
[----:B------:R-:W2:Y:S04]  /*1fcc0*/  LDL.LU R6, [R1+0x1ccc] ;  /* 0x001ccc0001067983 */ /* 0x000ea80000300800 */
[----:B------:R-:W3:Y:S04]  /*1fcd0*/  LDL.LU R194, [R1+0x1cc8] ;  /* 0x001cc80001c27983 */ /* 0x000ee80000300800 */
[----:B------:R-:W4:Y:S04]  /*1fce0*/  LDL.LU R178, [R1+0x1cc4] ;  /* 0x001cc40001b27983 */ /* 0x000f280000300800 */
[----:B------:R0:W-:Y:S04]  /*1fcf0*/  STS.U16 [R7+0xbd80], R181 ;  /* 0x00bd80b507007388 */ /* 0x0001e80000000400 */
[----:B------:R1:W-:Y:S04]  /*1fd00*/  STS.U16 [R7+0x13d80], R180 ;  /* 0x013d80b407007388 */ /* 0x0003e80000000400 */
[----:B------:R1:W-:Y:S04]  /*1fd10*/  STS.U16 [R7+0x1bd80], R179 ;  /* 0x01bd80b307007388 */ /* 0x0003e80000000400 */
[----:B------:R-:W-:Y:S04]  /*1fd20*/  STS.U16 [R7+0x18980], R8 ;  /* 0x0189800807007388 */ /* 0x000fe80000000400 */
[----:B0-----:R-:W3:Y:S04]  /*1fd30*/  LDL.LU R181, [R1+0x1cc0] ;  /* 0x001cc00001b57983 */ /* 0x001ee80000300800 */
[----:B-1----:R-:W3:Y:S04]  /*1fd40*/  LDL.LU R180, [R1+0x1cbc] ;  /* 0x001cbc0001b47983 */ /* 0x002ee80000300800 */
[----:B------:R-:W3:Y:S04]  /*1fd50*/  LDL.LU R179, [R1+0x1cb8] ;  /* 0x001cb80001b37983 */ /* 0x000ee80000300800 */
[----:B------:R-:W-:Y:S04]  /*1fd60*/  STL [R1+0x1764], R7 ;  /* 0x0017640701007387 */ /* 0x000fe80000100800 */
[----:B--2---:R-:W-:Y:S04]  /*1fd70*/  STS.U16 [R6+0x10600], R193 ;  /* 0x010600c106007388 */ /* 0x004fe80000000400 */
[----:B----4-:R0:W-:Y:S04]  /*1fd80*/  STS.U16 [R6+0x600], R178 ;  /* 0x000600b206007388 */ /* 0x0101e80000000400 */
[----:B---3--:R1:W-:Y:S04]  /*1fd90*/  STS.U16 [R6+0x8600], R194 ;  /* 0x008600c206007388 */ /* 0x0083e80000000400 */
[----:B------:R2:W-:Y:S04]  /*1fda0*/  STS.U16 [R6+0x18600], R192 ;  /* 0x018600c006007388 */ /* 0x0005e80000000400 */
[----:B------:R3:W-:Y:S04]  /*1fdb0*/  STS.U16 [R6+0xa00], R191 ;  /* 0x000a00bf06007388 */ /* 0x0007e80000000400 */
[----:B------:R4:W-:Y:S04]  /*1fdc0*/  STS.U16 [R6+0x8a00], R33 ;  /* 0x008a002106007388 */ /* 0x0009e80000000400 */
[----:B------:R4:W-:Y:S04]  /*1fdd0*/  STS.U16 [R6+0x10a00], R34 ;  /* 0x010a002206007388 */ /* 0x0009e80000000400 */
[----:B0-----:R-:W4:Y:S04]  /*1fde0*/  LDL.LU R178, [R1+0x1cb4] ;  /* 0x001cb40001b27983 */ /* 0x001f280000300800 */
[----:B-1----:R-:W4:Y:S04]  /*1fdf0*/  LDL.LU R194, [R1+0x1cb0] ;  /* 0x001cb00001c27983 */ /* 0x002f280000300800 */
[----:B------:R-:W4:Y:S04]  /*1fe00*/  LDL.LU R193, [R1+0x1cac] ;  /* 0x001cac0001c17983 */ /* 0x000f280000300800 */
        /* <DEDUP_REMOVED lines=86> */
[----:B---3--:R-:W3:Y:S04]  /*20370*/  LDL.LU R46, [R1+0x1bf8] ;  /* 0x001bf800012e7983 */ /* 0x008ee80000300800 */
[----:B------:R-:W3:Y:S04]  /*20380*/  LDL.LU R45, [R1+0x1bf4] ;  /* 0x001bf400012d7983 */ /* 0x000ee80000300800 */
[----:B------:R0:W-:Y:S04]  /*20390*/  STS.U16 [R6+0xb600], R44 ;  /* 0x00b6002c06007388 */ /* 0x0001e80000000400 */
[----:B------:R1:W-:Y:S04]  /*203a0*/  STS.U16 [R6+0x13600], R43 ;  /* 0x0136002b06007388 */ /* 0x0003e80000000400 */
[----:B------:R4:W-:Y:S04]  /*203b0*/  STS.U16 [R6+0x1b600], R42 ;  /* 0x01b6002a06007388 */ /* 0x0009e80000000400 */
[----:B------:R4:W-:Y:S04]  /*203c0*/  STS.U16 [R6+0x3a00], R41 ;  /* 0x003a002906007388 */ /* 0x0009e80000000400 */
[----:B------:R4:W-:Y:S04]  /*203d0*/  STS.U16 [R6+0xba00], R5 ;  /* 0x00ba000506007388 */ /* 0x0009e80000000400 */
[----:B0-----:R-:W3:Y:S04]  /*203e0*/  LDL.LU R44, [R1+0x1bf0] ;  /* 0x001bf000012c7983 */ /* 0x001ee80000300800 */
[----:B-1----:R-:W3:Y:S04]  /*203f0*/  LDL.LU R43, [R1+0x1bec] ;  /* 0x001bec00012b7983 */ /* 0x002ee80000300800 */
[----:B----4-:R-:W4:Y:S04]  /*20400*/  LDL.LU R42, [R1+0x1be8] ;  /* 0x001be800012a7983 */ /* 0x010f280000300800 */
[----:B------:R-:W3:Y:S04]  /*20410*/  LDL.LU R41, [R1+0x1be4] ;  /* 0x001be40001297983 */ /* 0x000ee80000300800 */
[----:B------:R-:W2:Y:S04]  /*20420*/  LDL.LU R5, [R1+0x1be0] ;  /* 0x001be00001057983 */ /* 0x000ea80000300800 */
[----:B------:R0:W-:Y:S04]  /*20430*/  STS.U16 [R6+0x13a00], R40 ;  /* 0x013a002806007388 */ /* 0x0001e80000000400 */
[----:B------:R1:W-:Y:S04]  /*20440*/  STS.U16 [R6+0x1ba00], R39 ;  /* 0x01ba002706007388 */ /* 0x0003e80000000400 */
[----:B------:R1:W-:Y:S04]  /*20450*/  STS.U16 [R6+0x3e00], R38 ;  /* 0x003e002606007388 */ /* 0x0003e80000000400 */
[----:B------:R1:W-:Y:S04]  /*20460*/  STS.U16 [R6+0xbe00], R37 ;  /* 0x00be002506007388 */ /* 0x0003e80000000400 */
[----:B------:R-:W-:Y:S04]  /*20470*/  STS.U16 [R6+0x200], R9 ;  /* 0x0002000906007388 */ /* 0x000fe80000000400 */
[----:B------:R-:W-:Y:S04]  /*20480*/  STS.U16 [R6+0x8200], R10 ;  /* 0x0082000a06007388 */ /* 0x000fe80000000400 */
[----:B------:R-:W-:Y:S04]  /*20490*/  STS.U16 [R6+0x10200], R12 ;  /* 0x0102000c06007388 */ /* 0x000fe80000000400 */
[----:B------:R-:W-:Y:S04]  /*204a0*/  STS.U16 [R6+0x18200], R2 ;  /* 0x0182000206007388 */ /* 0x000fe80000000400 */
[----:B0-----:R-:W4:Y:S04]  /*204b0*/  LDL.LU R40, [R1+0x1bdc] ;  /* 0x001bdc0001287983 */ /* 0x001f280000300800 */
[----:B-1----:R-:W3:Y:S04]  /*204c0*/  LDL.LU R39, [R1+0x1bd8] ;  /* 0x001bd80001277983 */ /* 0x002ee80000300800 */
[----:B------:R-:W-:Y:S04]  /*204d0*/  STS.U16 [R6+0x13e00], R252 ;  /* 0x013e00fc06007388 */ /* 0x000fe80000000400 */
[----:B------:R-:W4:Y:S04]  /*204e0*/  LDL.LU R38, [R1+0x1bd4] ;  /* 0x001bd40001267983 */ /* 0x000f280000300800 */
[----:B------:R-:W3:Y:S04]  /*204f0*/  LDL.LU R37, [R1+0x1bd0] ;  /* 0x001bd00001257983 */ /* 0x000ee80000300800 */
[----:B------:R-:W-:Y:S04]  /*20500*/  STS.U16 [R6+0x1be00], R251 ;  /* 0x01be00fb06007388 */ /* 0x000fe80000000400 */
[----:B------:R-:W-:Y:S04]  /*20510*/  STL [R1+0x1768], R6 ;  /* 0x0017680601007387 */ /* 0x000fe80000100800 */
[----:B--2---:R0:W-:Y:S04]  /*20520*/  STS.U16 [R5+0x280], R36 ;  /* 0x0002802405007388 */ /* 0x0041e80000000400 */
[----:B------:R1:W-:Y:S04]  /*20530*/  STS.U16 [R5+0x8280], R35 ;  /* 0x0082802305007388 */ /* 0x0003e80000000400 */
[----:B------:R2:W-:Y:S04]  /*20540*/  STS.U16 [R5+0x10280], R34 ;  /* 0x0102802205007388 */ /* 0x0005e80000000400 */
[----:B------:R2:W-:Y:S04]  /*20550*/  STS.U16 [R5+0x18280], R33 ;  /* 0x0182802105007388 */ /* 0x0005e80000000400 */
[----:B------:R2:W-:Y:S04]  /*20560*/  STS.U16 [R5+0x680], R32 ;  /* 0x0006802005007388 */ /* 0x0005e80000000400 */
[----:B------:R2:W-:Y:S04]  /*20570*/  STS.U16 [R5+0x8680], R31 ;  /* 0x0086801f05007388 */ /* 0x0005e80000000400 */
[----:B0-----:R-:W4:Y:S04]  /*20580*/  LDL.LU R36, [R1+0x1bcc] ;  /* 0x001bcc0001247983 */ /* 0x001f280000300800 */
[----:B-1----:R-:W3:Y:S04]  /*20590*/  LDL.LU R35, [R1+0x1bc8] ;  /* 0x001bc80001237983 */ /* 0x002ee80000300800 */
[----:B--2---:R-:W2:Y:S04]  /*205a0*/  LDL.LU R34, [R1+0x1bc4] ;  /* 0x001bc40001227983 */ /* 0x004ea80000300800 */
[----:B------:R-:W4:Y:S04]  /*205b0*/  LDL.LU R33, [R1+0x1bc0] ;  /* 0x001bc00001217983 */ /* 0x000f280000300800 */
[----:B------:R-:W3:Y:S04]  /*205c0*/  LDL.LU R32, [R1+0x1bbc] ;  /* 0x001bbc0001207983 */ /* 0x000ee80000300800 */
[----:B------:R-:W2:Y:S04]  /*205d0*/  LDL.LU R31, [R1+0x1bb8] ;  /* 0x001bb800011f7983 */ /* 0x000ea80000300800 */
[----:B------:R0:W-:Y:S04]  /*205e0*/  STS.U16 [R5+0x10680], R30 ;  /* 0x0106801e05007388 */ /* 0x0001e80000000400 */
[----:B------:R1:W-:Y:S04]  /*205f0*/  STS.U16 [R5+0x18680], R29 ;  /* 0x0186801d05007388 */ /* 0x0003e80000000400 */
[----:B------:R1:W-:Y:S04]  /*20600*/  STS.U16 [R5+0xa80], R28 ;  /* 0x000a801c05007388 */ /* 0x0003e80000000400 */
[----:B------:R1:W-:Y:S04]  /*20610*/  STS.U16 [R5+0x8a80], R27 ;  /* 0x008a801b05007388 */ /* 0x0003e80000000400 */
[----:B------:R1:W-:Y:S04]  /*20620*/  STS.U16 [R5+0x10a80], R26 ;  /* 0x010a801a05007388 */ /* 0x0003e80000000400 */
[----:B------:R1:W-:Y:S04]  /*20630*/  STS.U16 [R5+0x18a80], R25 ;  /* 0x018a801905007388 */ /* 0x0003e80000000400 */
[----:B0-----:R-:W4:Y:S04]  /*20640*/  LDL.LU R30, [R1+0x1bb4] ;  /* 0x001bb400011e7983 */ /* 0x001f280000300800 */
[----:B-1----:R-:W3:Y:S04]  /*20650*/  LDL.LU R29, [R1+0x1bb0] ;  /* 0x001bb000011d7983 */ /* 0x002ee80000300800 */
[----:B------:R-:W2:Y:S04]  /*20660*/  LDL.LU R28, [R1+0x1bac] ;  /* 0x001bac00011c7983 */ /* 0x000ea80000300800 */
        /* <DEDUP_REMOVED lines=17> */
[----:B0-----:R-:W4:Y:S04]  /*20780*/  LDL.LU R114, [R1+0x1b84] ;  /* 0x001b840001727983 */ /* 0x001f280000300800 */
[----:B-1----:R-:W3:Y:S04]  /*20790*/  LDL.LU R4, [R1+0x1b80] ;  /* 0x001b800001047983 */ /* 0x002ee80000300800 */
        /* <DEDUP_REMOVED lines=80> */
[----:B0-----:R-:W2:Y:S04]  /*20ca0*/  LDL.LU R187, [R1+0x1aec] ;  /* 0x001aec0001bb7983 */ /* 0x001ea80000300800 */
[----:B-1----:R-:W2:Y:S04]  /*20cb0*/  LDL.LU R188, [R1+0x1ae8] ;  /* 0x001ae80001bc7983 */ /* 0x002ea80000300800 */
[----:B----4-:R-:W4:Y:S04]  /*20cc0*/  LDL.LU R189, [R1+0x1ae4] ;  /* 0x001ae40001bd7983 */ /* 0x010f280000300800 */
[----:B---3--:R-:W4:Y:S04]  /*20cd0*/  LDL.LU R190, [R1+0x1ae0] ;  /* 0x001ae00001be7983 */ /* 0x008f280000300800 */
[----:B------:R-:W-:Y:S04]  /*20ce0*/  STL [R1+0x176c], R5 ;  /* 0x00176c0501007387 */ /* 0x000fe80000100800 */
[----:B------:R0:W-:Y:S04]  /*20cf0*/  STS.U16 [R4+0x300], R191 ;  /* 0x000300bf04007388 */ /* 0x0001e80000000400 */
[----:B------:R1:W-:Y:S04]  /*20d00*/  STS.U16 [R4+0x8300], R192 ;  /* 0x008300c004007388 */ /* 0x0003e80000000400 */
[----:B------:R3:W-:Y:S04]  /*20d10*/  STS.U16 [R4+0x10300], R193 ;  /* 0x010300c104007388 */ /* 0x0007e80000000400 */
[----:B------:R3:W-:Y:S04]  /*20d20*/  STS.U16 [R4+0x18300], R194 ;  /* 0x018300c204007388 */ /* 0x0007e80000000400 */
[----:B0-----:R-:W4:Y:S04]  /*20d30*/  LDL.LU R191, [R1+0x1adc] ;  /* 0x001adc0001bf7983 */ /* 0x001f280000300800 */
[----:B-1----:R-:W4:Y:S04]  /*20d40*/  LDL.LU R192, [R1+0x1ad8] ;  /* 0x001ad80001c07983 */ /* 0x002f280000300800 */
[----:B---3--:R-:W4:Y:S04]  /*20d50*/  LDL.LU R193, [R1+0x1ad4] ;  /* 0x001ad40001c17983 */ /* 0x008f280000300800 */
[----:B------:R-:W4:Y:S04]  /*20d60*/  LDL.LU R194, [R1+0x1ad0] ;  /* 0x001ad00001c27983 */ /* 0x000f280000300800 */
[----:B------:R-:W3:Y:S04]  /*20d70*/  LDL.LU R10, [R1+0x550] ;  /* 0x00055000010a7983 */ /* 0x000ee80000300800 */
[----:B------:R-:W4:Y:S04]  /*20d80*/  LDL R12, [R1+0x554] ;  /* 0x00055400010c7983 */ /* 0x000f280000100800 */
[----:B------:R0:W-:Y:S04]  /*20d90*/  STS.U16 [R4+0x18700], R62 ;  /* 0x0187003e04007388 */ /* 0x0001e80000000400 */
[----:B------:R-:W4:Y:S04]  /*20da0*/  LDL.LU R2, [R1+0x172c] ;  /* 0x00172c0001027983 */ /* 0x000f280000300800 */
[----:B------:R-:W-:Y:S04]  /*20db0*/  STS.U16 [R4+0xb00], R61 ;  /* 0x000b003d04007388 */ /* 0x000fe80000000400 */
[----:B------:R1:W-:Y:S04]  /*20dc0*/  STS.U16 [R4+0x10f00], R52 ;  /* 0x010f003404007388 */ /* 0x0003e80000000400 */
[----:B0-----:R-:W4:Y:S04]  /*20dd0*/  LDL R62, [R1+0x1728] ;  /* 0x00172800013e7983 */ /* 0x001f280000100800 */
[----:B-1----:R-:W4:Y:S04]  /*20de0*/  LDL R52, [R1+0x70c] ;  /* 0x00070c0001347983 */ /* 0x002f280000100800 */
[----:B------:R-:W4:Y:S04]  /*20df0*/  LDL R61, [R1+0x708] ;  /* 0x00070800013d7983 */ /* 0x000f280000100800 */
[----:B------:R0:W-:Y:S04]  /*20e00*/  STS.U16 [R4+0x18f00], R51 ;  /* 0x018f003304007388 */ /* 0x0001e80000000400 */
[----:B0-----:R-:W4:Y:S04]  /*20e10*/  LDL R51, [R1+0x6cc] ;  /* 0x0006cc0001337983 */ /* 0x001f280000100800 */
[----:B------:R0:W-:Y:S04]  /*20e20*/  STS.U16 [R4+0x8b00], R57 ;  /* 0x008b003904007388 */ /* 0x0001e80000000400 */
[----:B------:R1:W-:Y:S01]  /*20e30*/  STS.U16 [R4+0xf00], R54 ;  /* 0x000f003604007388 */ /* 0x0003e20000000400 */
[----:B------:R-:W-:-:S03]  /*20e40*/  PRMT R49, RZ, 0x7610, R49 ;  /* 0x00007610ff317816 */ /* 0x000fc60000000031 */
[----:B------:R1:W-:Y:S04]  /*20e50*/  STS.U16 [R4+0x18b00], R55 ;  /* 0x018b003704007388 */ /* 0x0003e80000000400 */
[----:B0-----:R-:W4:Y:S04]  /*20e60*/  LDL R57, [R1+0x6c8] ;  /* 0x0006c80001397983 */ /* 0x001f280000100800 */
[----:B-1----:R-:W4:Y:S04]  /*20e70*/  LDL R54, [R1+0x68c] ;  /* 0x00068c0001367983 */ /* 0x002f280000100800 */
[----:B------:R-:W4:Y:S04]  /*20e80*/  LDL.LU R5, [R1+0x578] ;  /* 0x0005780001057983 */ /* 0x000f280000300800 */
[----:B------:R-:W4:Y:S04]  /*20e90*/  LDL.LU R6, [R1+0x570] ;  /* 0x0005700001067983 */ /* 0x000f280000300800 */
[----:B------:R-:W4:Y:S04]  /*20ea0*/  LDL.LU R7, [R1+0x568] ;  /* 0x0005680001077983 */ /* 0x000f280000300800 */
[----:B------:R-:W4:Y:S04]  /*20eb0*/  LDL.LU R8, [R1+0x560] ;  /* 0x0005600001087983 */ /* 0x000f280000300800 */
[----:B------:R-:W4:Y:S04]  /*20ec0*/  LDL.LU R9, [R1+0x558] ;  /* 0x0005580001097983 */ /* 0x000f280000300800 */
[----:B------:R-:W4:Y:S04]  /*20ed0*/  LDL R55, [R1+0x688] ;  /* 0x0006880001377983 */ /* 0x000f280000100800 */
[----:B------:R-:W-:Y:S04]  /*20ee0*/  STS.U16 [R4+0x700], R65 ;  /* 0x0007004104007388 */ /* 0x000fe80000000400 */
[----:B------:R-:W-:Y:S04]  /*20ef0*/  STS.U16 [R4+0x8700], R64 ;  /* 0x0087004004007388 */ /* 0x000fe80000000400 */
[----:B------:R-:W-:Y:S04]  /*20f00*/  STS.U16 [R4+0x10700], R63 ;  /* 0x0107003f04007388 */ /* 0x000fe80000000400 */
[----:B------:R-:W-:Y:S04]  /*20f10*/  STS.U16 [R4+0x10b00], R56 ;  /* 0x010b003804007388 */ /* 0x000fe80000000400 */
[----:B------:R0:W-:Y:S04]  /*20f20*/  STS.U16 [R4+0x8f00], R53 ;  /* 0x008f003504007388 */ /* 0x0001e80000000400 */
[----:B------:R1:W-:Y:S01]  /*20f30*/  STS.U16 [R4+0x1300], R50 ;  /* 0x0013003204007388 */ /* 0x0003e20000000400 */
[----:B------:R-:W-:-:S02]  /*20f40*/  PRMT R114, RZ, 0x7610, R114 ;  /* 0x00007610ff727816 */ /* 0x000fc40000000072 */
[----:B--2---:R-:W-:Y:S01]  /*20f50*/  PRMT R115, RZ, 0x7610, R115 ;  /* 0x00007610ff737816 */ /* 0x004fe20000000073 */
[----:B0-----:R-:W2:Y:S04]  /*20f60*/  LDL R53, [R1+0x64c] ;  /* 0x00064c0001357983 */ /* 0x001ea80000100800 */
[----:B------:R-:W2:Y:S04]  /*20f70*/  LDL.LU R56, [R1+0x60c] ;  /* 0x00060c0001387983 */ /* 0x000ea80000300800 */
[----:B-1----:R-:W2:Y:S01]  /*20f80*/  LDL.LU R50, [R1+0x648] ;  /* 0x0006480001327983 */ /* 0x002ea20000300800 */
[----:B---3--:R-:W-:-:S05]  /*20f90*/  @!P0 IMAD.MOV.U32 R13, RZ, RZ, R10 ;  /* 0x000000ffff0d8224 */ /* 0x008fca00078e000a */
[----:B----4-:R0:W3:Y:S04]  /*20fa0*/  @!P0 LDG.E.U16 R49, desc[UR60][R12.64] ;  /* 0x0000003c0c318981 */ /* 0x0100e8000c1e1500 */
[----:B------:R1:W-:Y:S01]  /*20fb0*/  STL [R1+0x1770], R10 ;  /* 0x0017700a01007387 */ /* 0x0003e20000100800 */
[----:B0-----:R-:W-:Y:S02]  /*20fc0*/  @!P0 IMAD.MOV.U32 R12, RZ, RZ, R2 ;  /* 0x000000ffff0c8224 */ /* 0x001fe400078e0002 */
[----:B------:R-:W-:Y:S01]  /*20fd0*/  @!P0 IMAD.MOV.U32 R13, RZ, RZ, R62 ;  /* 0x000000ffff0d8224 */ /* 0x000fe200078e003e */
[----:B-1----:R-:W4:Y:S04]  /*20fe0*/  LDL.LU R10, [R1+0x55c] ;  /* 0x00055c00010a7983 */ /* 0x002f280000300800 */
[----:B------:R-:W3:Y:S01]  /*20ff0*/  LDL.LU R63, [R1+0x5cc] ;  /* 0x0005cc00013f7983 */ /* 0x000ee20000300800 */
[----:B------:R-:W-:-:S03]  /*21000*/  PRMT R116, RZ, 0x7610, R116 ;  /* 0x00007610ff747816 */ /* 0x000fc60000000074 */
[----:B------:R-:W4:Y:S04]  /*21010*/  LDL R65, [R1+0x588] ;  /* 0x0005880001417983 */ /* 0x000f280000100800 */
[----:B------:R0:W4:Y:S01]  /*21020*/  @!P0 LDG.E.U16 R114, desc[UR60][R12.64] ;  /* 0x0000003c0c728981 */ /* 0x000122000c1e1500 */
[----:B------:R-:W-:Y:S02]  /*21030*/  PRMT R117, RZ, 0x7610, R117 ;  /* 0x00007610ff757816 */ /* 0x000fe40000000075 */
[----:B------:R-:W-:Y:S02]  /*21040*/  PRMT R118, RZ, 0x7610, R118 ;  /* 0x00007610ff767816 */ /* 0x000fe40000000076 */
[----:B------:R-:W-:Y:S01]  /*21050*/  PRMT R119, RZ, 0x7610, R119 ;  /* 0x00007610ff777816 */ /* 0x000fe20000000077 */
[----:B------:R-:W4:Y:S01]  /*21060*/  LDL R62, [R1+0x6c0] ;  /* 0x0006c000013e7983 */ /* 0x000f220000100800 */
[----:B0-----:R-:W-:-:S02]  /*21070*/  @!P0 IMAD.MOV.U32 R12, RZ, RZ, R52 ;  /* 0x000000ffff0c8224 */ /* 0x001fc400078e0034 */
[----:B------:R-:W-:Y:S01]  /*21080*/  @!P0 IMAD.MOV.U32 R13, RZ, RZ, R61 ;  /* 0x000000ffff0d8224 */ /* 0x000fe200078e003d */
[----:B------:R-:W3:Y:S04]  /*21090*/  LDL R52, [R1+0x608] ;  /* 0x0006080001347983 */ /* 0x000ee80000100800 */
[----:B------:R-:W4:Y:S04]  /*210a0*/  LDL R61, [R1+0x58c] ;  /* 0x00058c00013d7983 */ /* 0x000f280000100800 */
[----:B------:R0:W4:Y:S02]  /*210b0*/  @!P0 LDG.E.U16 R115, desc[UR60][R12.64] ;  /* 0x0000003c0c738981 */ /* 0x000124000c1e1500 */
[----:B0-----:R-:W-:-:S02]  /*210c0*/  @!P0 IMAD.MOV.U32 R12, RZ, RZ, R51 ;  /* 0x000000ffff0c8224 */ /* 0x001fc400078e0033 */
[----:B------:R-:W4:Y:S01]  /*210d0*/  LDL R51, [R1+0x5c8] ;  /* 0x0005c80001337983 */ /* 0x000f220000100800 */
[----:B------:R-:W-:-:S03]  /*210e0*/  @!P0 IMAD.MOV.U32 R13, RZ, RZ, R57 ;  /* 0x000000ffff0d8224 */ /* 0x000fc600078e0039 */
[----:B------:R-:W4:Y:S04]  /*210f0*/  LDL R57, [R1+0x1720] ;  /* 0x0017200001397983 */ /* 0x000f280000100800 */
[----:B------:R0:W4:Y:S02]  /*21100*/  @!P0 LDG.E.U16 R116, desc[UR60][R12.64] ;  /* 0x0000003c0c748981 */ /* 0x000124000c1e1500 */
[----:B0-----:R-:W-:Y:S02]  /*21110*/  @!P0 IMAD.MOV.U32 R12, RZ, RZ, R54 ;  /* 0x000000ffff0c8224 */ /* 0x001fe400078e0036 */
[----:B------:R-:W-:Y:S02]  /*21120*/  @!P0 IMAD.MOV.U32 R13, RZ, RZ, R55 ;  /* 0x000000ffff0d8224 */ /* 0x000fe400078e0037 */
[----:B------:R-:W4:Y:S04]  /*21130*/  LDL R55, [R1+0x1724] ;  /* 0x0017240001377983 */ /* 0x000f280000100800 */
[----:B------:R2:W4:Y:S02]  /*21140*/  @!P0 LDG.E.U16 R117, desc[UR60][R12.64] ;  /* 0x0000003c0c758981 */ /* 0x000524000c1e1500 */
[----:B--2---:R-:W-:-:S02]  /*21150*/  @!P0 IMAD.MOV.U32 R12, RZ, RZ, R53 ;  /* 0x000000ffff0c8224 */ /* 0x004fc400078e0035 */
[----:B------:R-:W-:Y:S01]  /*21160*/  @!P0 IMAD.MOV.U32 R13, RZ, RZ, R50 ;  /* 0x000000ffff0d8224 */ /* 0x000fe200078e0032 */
[----:B------:R-:W2:Y:S04]  /*21170*/  LDL R53, [R1+0x700] ;  /* 0x0007000001357983 */ /* 0x000ea80000100800 */
[----:B------:R0:W2:Y:S02]  /*21180*/  @!P0 LDG.E.U16 R118, desc[UR60][R12.64] ;  /* 0x0000003c0c768981 */ /* 0x0000a4000c1e1500 */
[----:B0-----:R-:W-:Y:S02]  /*21190*/  @!P0 IMAD.MOV.U32 R12, RZ, RZ, R56 ;  /* 0x000000ffff0c8224 */ /* 0x001fe400078e0038 */
[----:B---3--:R-:W-:Y:S02]  /*211a0*/  @!P0 IMAD.MOV.U32 R13, RZ, RZ, R52 ;  /* 0x000000ffff0d8224 */ /* 0x008fe400078e0034 */
[----:B------:R-:W3:Y:S04]  /*211b0*/  LDL R52, [R1+0x704] ;  /* 0x0007040001347983 */ /* 0x000ee80000100800 */
[----:B------:R4:W3:Y:S02]  /*211c0*/  @!P0 LDG.E.U16 R119, desc[UR60][R12.64] ;  /* 0x0000003c0c778981 */ /* 0x0008e4000c1e1500 */
[----:B----4-:R-:W-:-:S02]  /*211d0*/  @!P0 IMAD.MOV.U32 R13, RZ, RZ, R51 ;  /* 0x000000ffff0d8224 */ /* 0x010fc400078e0033 */
[----:B------:R-:W4:Y:S01]  /*211e0*/  LDL R51, [R1+0x6c4] ;  /* 0x0006c40001337983 */ /* 0x000f220000100800 */
[----:B------:R-:W-:Y:S01]  /*211f0*/  PRMT R24, RZ, 0x7610, R24 ;  /* 0x00007610ff187816 */ /* 0x000fe20000000018 */
[----:B------:R-:W-:Y:S01]  /*21200*/  @!P0 IMAD.MOV.U32 R12, RZ, RZ, R63 ;  /* 0x000000ffff0c8224 */ /* 0x000fe200078e003f */
[----:B------:R-:W-:Y:S01]  /*21210*/  PRMT R25, RZ, 0x7610, R25 ;  /* 0x00007610ff197816 */ /* 0x000fe20000000019 */
[----:B------:R-:W4:Y:S04]  /*21220*/  LDL.LU R64, [R1+0x684] ;  /* 0x0006840001407983 */ /* 0x000f280000300800 */
[----:B------:R0:W4:Y:S04]  /*21230*/  @!P0 LDG.E.U16 R24, desc[UR60][R12.64] ;  /* 0x0000003c0c188981 */ /* 0x000128000c1e1500 */
[----:B------:R-:W4:Y:S01]  /*21240*/  LDL.LU R54, [R1+0x640] ;  /* 0x0006400001367983 */ /* 0x000f220000300800 */
[----:B------:R-:W-:Y:S01]  /*21250*/  PRMT R26, RZ, 0x7610, R26 ;  /* 0x00007610ff1a7816 */ /* 0x000fe2000000001a */
[----:B0-----:R-:W-:-:S02]  /*21260*/  @!P0 IMAD.MOV.U32 R12, RZ, RZ, R61 ;  /* 0x000000ffff0c8224 */ /* 0x001fc400078e003d */
[----:B------:R-:W-:Y:S01]  /*21270*/  @!P0 IMAD.MOV.U32 R13, RZ, RZ, R65 ;  /* 0x000000ffff0d8224 */ /* 0x000fe200078e0041 */
[----:B------:R-:W4:Y:S04]  /*21280*/  LDL R61, [R1+0x600] ;  /* 0x00060000013d7983 */ /* 0x000f280000100800 */
[----:B------:R-:W4:Y:S04]  /*21290*/  LDL R65, [R1+0x680] ;  /* 0x0006800001417983 */ /* 0x000f280000100800 */
[----:B------:R0:W4:Y:S02]  /*212a0*/  @!P0 LDG.E.U16 R25, desc[UR60][R12.64] ;  /* 0x0000003c0c198981 */ /* 0x000124000c1e1500 */
[----:B0-----:R-:W-:-:S02]  /*212b0*/  @!P0 IMAD.MOV.U32 R12, RZ, RZ, R55 ;  /* 0x000000ffff0c8224 */ /* 0x001fc400078e0037 */
[----:B------:R-:W-:Y:S01]  /*212c0*/  @!P0 IMAD.MOV.U32 R13, RZ, RZ, R57 ;  /* 0x000000ffff0d8224 */ /* 0x000fe200078e0039 */
[----:B------:R-:W4:Y:S01]  /*212d0*/  LDL R55, [R1+0x644] ;  /* 0x0006440001377983 */ /* 0x000f220000100800 */
[----:B------:R-:W-:-:S03]  /*212e0*/  PRMT R27, RZ, 0x7610, R27 ;  /* 0x00007610ff1b7816 */ /* 0x000fc6000000001b */
[----:B------:R-:W4:Y:S04]  /*212f0*/  LDL R57, [R1+0x5c0] ;  /* 0x0005c00001397983 */ /* 0x000f280000100800 */
[----:B------:R2:W4:Y:S02]  /*21300*/  @!P0 LDG.E.U16 R26, desc[UR60][R12.64] ;  /* 0x0000003c0c1a8981 */ /* 0x000524000c1e1500 */
[----:B--2---:R-:W-:Y:S02]  /*21310*/  @!P0 IMAD.MOV.U32 R13, RZ, RZ, R53 ;  /* 0x000000ffff0d8224 */ /* 0x004fe400078e0035 */
[----:B------:R-:W2:Y:S01]  /*21320*/  LDL R53, [R1+0x604] ;  /* 0x0006040001357983 */ /* 0x000ea20000100800 */
[----:B---3--:R-:W-:-:S03]  /*21330*/  @!P0 IMAD.MOV.U32 R12, RZ, RZ, R52 ;  /* 0x000000ffff0c8224 */ /* 0x008fc600078e0034 */
[----:B------:R-:W3:Y:S04]  /*21340*/  LDL R52, [R1+0x5c4] ;  /* 0x0005c40001347983 */ /* 0x000ee80000100800 */
[----:B------:R0:W3:Y:S02]  /*21350*/  @!P0 LDG.E.U16 R27, desc[UR60][R12.64] ;  /* 0x0000003c0c1b8981 */ /* 0x0000e4000c1e1500 */
[----:B0-----:R-:W-:Y:S02]  /*21360*/  @!P0 IMAD.MOV.U32 R13, RZ, RZ, R62 ;  /* 0x000000ffff0d8224 */ /* 0x001fe400078e003e */
[----:B----4-:R-:W-:Y:S02]  /*21370*/  @!P0 IMAD.MOV.U32 R12, RZ, RZ, R51 ;  /* 0x000000ffff0c8224 */ /* 0x010fe400078e0033 */
[----:B------:R-:W4:Y:S04]  /*21380*/  LDL R51, [R1+0x584] ;  /* 0x0005840001337983 */ /* 0x000f280000100800 */
[----:B------:R-:W4:Y:S01]  /*21390*/  LDL.LU R62, [R1+0x580] ;  /* 0x00058000013e7983 */ /* 0x000f220000300800 */
[----:B------:R-:W-:-:S02]  /*213a0*/  PRMT R28, RZ, 0x7610, R28 ;  /* 0x00007610ff1c7816 */ /* 0x000fc4000000001c */
[----:B------:R-:W-:-:S04]  /*213b0*/  PRMT R29, RZ, 0x7610, R29 ;  /* 0x00007610ff1d7816 */ /* 0x000fc8000000001d */
[----:B------:R0:W4:Y:S01]  /*213c0*/  @!P0 LDG.E.U16 R28, desc[UR60][R12.64] ;  /* 0x0000003c0c1c8981 */ /* 0x000122000c1e1500 */
[----:B------:R-:W-:Y:S01]  /*213d0*/  PRMT R30, RZ, 0x7610, R30 ;  /* 0x00007610ff1e7816 */ /* 0x000fe2000000001e */
[----:B0-----:R-:W-:Y:S02]  /*213e0*/  @!P0 IMAD.MOV.U32 R12, RZ, RZ, R64 ;  /* 0x000000ffff0c8224 */ /* 0x001fe400078e0040 */
[----:B------:R-:W-:-:S05]  /*213f0*/  @!P0 IMAD.MOV.U32 R13, RZ, RZ, R65 ;  /* 0x000000ffff0d8224 */ /* 0x000fca00078e0041 */
[----:B------:R0:W4:Y:S01]  /*21400*/  @!P0 LDG.E.U16 R29, desc[UR60][R12.64] ;  /* 0x0000003c0c1d8981 */ /* 0x000122000c1e1500 */
[----:B------:R-:W-:Y:S01]  /*21410*/  PRMT R31, RZ, 0x7610, R31 ;  /* 0x00007610ff1f7816 */ /* 0x000fe2000000001f */
[----:B0-----:R-:W-:Y:S02]  /*21420*/  @!P0 IMAD.MOV.U32 R12, RZ, RZ, R55 ;  /* 0x000000ffff0c8224 */ /* 0x001fe400078e0037 */
[----:B------:R-:W-:Y:S01]  /*21430*/  @!P0 IMAD.MOV.U32 R13, RZ, RZ, R54 ;  /* 0x000000ffff0d8224 */ /* 0x000fe200078e0036 */
[----:B------:R-:W-:Y:S02]  /*21440*/  PRMT R32, RZ, 0x7610, R32 ;  /* 0x00007610ff207816 */ /* 0x000fe40000000020 */
[----:B------:R-:W-:Y:S01]  /*21450*/  PRMT R33, RZ, 0x7610, R33 ;  /* 0x00007610ff217816 */ /* 0x000fe20000000021 */
        /* <DEDUP_REMOVED lines=9> */
[----:B------:R4:W3:Y:S04]  /*214f0*/  @!P0 LDG.E.U16 R32, desc[UR60][R12.64] ;  /* 0x0000003c0c208981 */ /* 0x0008e8000c1e1500 */
[----:B------:R-:W3:Y:S04]  /*21500*/  LDL.LU R57, [R1+0x638] ;  /* 0x0006380001397983 */ /* 0x000ee80000300800 */
[----:B------:R-:W3:Y:S01]  /*21510*/  LDL R65, [R1+0x67c] ;  /* 0x00067c0001417983 */ /* 0x000ee20000100800 */
[----:B----4-:R-:W-:-:S02]  /*21520*/  @!P0 IMAD.MOV.U32 R12, RZ, RZ, R51 ;  /* 0x000000ffff0c8224 */ /* 0x010fc400078e0033 */
[----:B------:R-:W-:Y:S01]  /*21530*/  @!P0 IMAD.MOV.U32 R13, RZ, RZ, R62 ;  /* 0x000000ffff0d8224 */ /* 0x000fe200078e003e */
[----:B------:R-:W4:Y:S04]  /*21540*/  LDL R51, [R1+0x63c] ;  /* 0x00063c0001337983 */ /* 0x000f280000100800 */
[----:B------:R-:W4:Y:S04]  /*21550*/  LDL.LU R61, [R1+0x5f8] ;  /* 0x0005f800013d7983 */ /* 0x000f280000300800 */
[----:B------:R0:W4:Y:S04]  /*21560*/  @!P0 LDG.E.U16 R33, desc[UR60][R12.64] ;  /* 0x0000003c0c218981 */ /* 0x000128000c1e1500 */
[----:B------:R-:W2:Y:S01]  /*21570*/  LDL R13, [R1+0x1718] ;  /* 0x00171800010d7983 */ /* 0x000ea20000100800 */
[----:B------:R-:W-:Y:S01]  /*21580*/  PRMT R34, RZ, 0x7610, R34 ;  /* 0x00007610ff227816 */ /* 0x000fe20000000022 */
[----:B0-----:R-:W-:Y:S01]  /*21590*/  @!P0 IMAD.MOV.U32 R12, RZ, RZ, R55 ;  /* 0x000000ffff0c8224 */ /* 0x001fe200078e0037 */
[----:B------:R-:W-:-:S02]  /*215a0*/  PRMT R35, RZ, 0x7610, R35 ;  /* 0x00007610ff237816 */ /* 0x000fc40000000023 */
[----:B------:R-:W-:Y:S01]  /*215b0*/  PRMT R36, RZ, 0x7610, R36 ;  /* 0x00007610ff247816 */ /* 0x000fe20000000024 */
[----:B------:R-:W4:Y:S04]  /*215c0*/  LDL R55, [R1+0x5fc] ;  /* 0x0005fc0001377983 */ /* 0x000f280000100800 */
[----:B--2---:R0:W2:Y:S04]  /*215d0*/  @!P0 LDG.E.U16 R34, desc[UR60][R12.64] ;  /* 0x0000003c0c228981 */ /* 0x0040a8000c1e1500 */
[----:B------:R-:W3:Y:S01]  /*215e0*/  LDL R13, [R1+0x6f8] ;  /* 0x0006f800010d7983 */ /* 0x000ee20000100800 */
[----:B0-----:R-:W-:Y:S01]  /*215f0*/  @!P0 IMAD.MOV.U32 R12, RZ, RZ, R53 ;  /* 0x000000ffff0c8224 */ /* 0x001fe200078e0035 */
[----:B------:R-:W-:-:S02]  /*21600*/  PRMT R37, RZ, 0x7610, R37 ;  /* 0x00007610ff257816 */ /* 0x000fc40000000025 */
[----:B------:R-:W-:Y:S02]  /*21610*/  PRMT R38, RZ, 0x7610, R38 ;  /* 0x00007610ff267816 */ /* 0x000fe40000000026 */
[----:B------:R-:W-:Y:S01]  /*21620*/  PRMT R39, RZ, 0x7610, R39 ;  /* 0x00007610ff277816 */ /* 0x000fe20000000027 */
[----:B------:R-:W2:Y:S04]  /*21630*/  LDL R53, [R1+0x5bc] ;  /* 0x0005bc0001357983 */ /* 0x000ea80000100800 */
[----:B---3--:R0:W3:Y:S04]  /*21640*/  @!P0 LDG.E.U16 R35, desc[UR60][R12.64] ;  /* 0x0000003c0c238981 */ /* 0x0080e8000c1e1500 */
[----:B------:R-:W4:Y:S01]  /*21650*/  LDL R13, [R1+0x6b8] ;  /* 0x0006b800010d7983 */ /* 0x000f220000100800 */
[----:B0-----:R-:W-:-:S03]  /*21660*/  @!P0 IMAD.MOV.U32 R12, RZ, RZ, R52 ;  /* 0x000000ffff0c8224 */ /* 0x001fc600078e0034 */
[----:B------:R-:W3:Y:S04]  /*21670*/  LDL R52, [R1+0x57c] ;  /* 0x00057c0001347983 */ /* 0x000ee80000100800 */
[----:B----4-:R0:W4:Y:S04]  /*21680*/  @!P0 LDG.E.U16 R36, desc[UR60][R12.64] ;  /* 0x0000003c0c248981 */ /* 0x010128000c1e1500 */
[----:B------:R-:W2:Y:S01]  /*21690*/  LDL R13, [R1+0x678] ;  /* 0x00067800010d7983 */ /* 0x000ea20000100800 */
[----:B0-----:R-:W-:Y:S01]  /*216a0*/  @!P0 IMAD.MOV.U32 R12, RZ, RZ, R65 ;  /* 0x000000ffff0c8224 */ /* 0x001fe200078e0041 */
[----:B------:R-:W-:-:S02]  /*216b0*/  PRMT R40, RZ, 0x7610, R40 ;  /* 0x00007610ff287816 */ /* 0x000fc40000000028 */
[----:B------:R-:W-:Y:S01]  /*216c0*/  PRMT R41, RZ, 0x7610, R41 ;  /* 0x00007610ff297816 */ /* 0x000fe20000000029 */
[----:B------:R-:W4:Y:S04]  /*216d0*/  LDL R65, [R1+0x6f0] ;  /* 0x0006f00001417983 */ /* 0x000f280000100800 */
[----:B--2---:R0:W2:Y:S02]  /*216e0*/  @!P0 LDG.E.U16 R37, desc[UR60][R12.64] ;  /* 0x0000003c0c258981 */ /* 0x0040a4000c1e1500 */
[----:B0-----:R-:W-:Y:S02]  /*216f0*/  @!P0 IMAD.MOV.U32 R12, RZ, RZ, R51 ;  /* 0x000000ffff0c8224 */ /* 0x001fe400078e0033 */
[----:B------:R-:W-:Y:S01]  /*21700*/  @!P0 IMAD.MOV.U32 R13, RZ, RZ, R57 ;  /* 0x000000ffff0d8224 */ /* 0x000fe200078e0039 */
[----:B------:R-:W4:Y:S04]  /*21710*/  LDL R51, [R1+0x1714] ;  /* 0x0017140001337983 */ /* 0x000f280000100800 */
[----:B------:R0:W2:Y:S02]  /*21720*/  @!P0 LDG.E.U16 R38, desc[UR60][R12.64] ;  /* 0x0000003c0c268981 */ /* 0x0000a4000c1e1500 */
[----:B0-----:R-:W-:-:S02]  /*21730*/  @!P0 IMAD.MOV.U32 R12, RZ, RZ, R55 ;  /* 0x000000ffff0c8224 */ /* 0x001fc400078e0037 */
[----:B------:R-:W-:Y:S01]  /*21740*/  @!P0 IMAD.MOV.U32 R13, RZ, RZ, R61 ;  /* 0x000000ffff0d8224 */ /* 0x000fe200078e003d */
[----:B------:R-:W2:Y:S04]  /*21750*/  LDL R55, [R1+0x6f4] ;  /* 0x0006f40001377983 */ /* 0x000ea80000100800 */
[----:B------:R0:W2:Y:S04]  /*21760*/  @!P0 LDG.E.U16 R39, desc[UR60][R12.64] ;  /* 0x0000003c0c278981 */ /* 0x0000a8000c1e1500 */
[----:B------:R-:W3:Y:S01]  /*21770*/  LDL R13, [R1+0x5b8] ;  /* 0x0005b800010d7983 */ /* 0x000ee20000100800 */
[----:B0-----:R-:W-:-:S03]  /*21780*/  @!P0 IMAD.MOV.U32 R12, RZ, RZ, R53 ;  /* 0x000000ffff0c8224 */ /* 0x001fc600078e0035 */
[----:B------:R-:W2:Y:S04]  /*21790*/  LDL R53, [R1+0x6b4] ;  /* 0x0006b40001357983 */ /* 0x000ea80000100800 */
[----:B---3--:R0:W3:Y:S02]  /*217a0*/  @!P0 LDG.E.U16 R40, desc[UR60][R12.64] ;  /* 0x0000003c0c288981 */ /* 0x0080e4000c1e1500 */
[----:B0-----:R-:W-:Y:S02]  /*217b0*/  @!P0 IMAD.MOV.U32 R12, RZ, RZ, R52 ;  /* 0x000000ffff0c8224 */ /* 0x001fe400078e0034 */
[----:B------:R-:W-:Y:S01]  /*217c0*/  @!P0 IMAD.MOV.U32 R13, RZ, RZ, R5 ;  /* 0x000000ffff0d8224 */ /* 0x000fe200078e0005 */
[----:B------:R-:W3:Y:S04]  /*217d0*/  LDL.LU R52, [R1+0x630] ;  /* 0x0006300001347983 */ /* 0x000ee80000300800 */
[----:B------:R0:W-:Y:S04]  /*217e0*/  STL [R1+0x1774], R5 ;  /* 0x0017740501007387 */ /* 0x0001e80000100800 */
[----:B------:R4:W3:Y:S01]  /*217f0*/  @!P0 LDG.E.U16 R41, desc[UR60][R12.64] ;  /* 0x0000003c0c298981 */ /* 0x0008e2000c1e1500 */
[----:B------:R-:W-:-:S02]  /*21800*/  PRMT R42, RZ, 0x7610, R42 ;  /* 0x00007610ff2a7816 */ /* 0x000fc4000000002a */
[----:B------:R-:W-:Y:S02]  /*21810*/  PRMT R43, RZ, 0x7610, R43 ;  /* 0x00007610ff2b7816 */ /* 0x000fe4000000002b */
[----:B------:R-:W-:Y:S01]  /*21820*/  PRMT R44, RZ, 0x7610, R44 ;  /* 0x00007610ff2c7816 */ /* 0x000fe2000000002c */
[----:B0-----:R-:W3:Y:S04]  /*21830*/  LDL R5, [R1+0x634] ;  /* 0x0006340001057983 */ /* 0x001ee80000100800 */
[----:B------:R-:W2:Y:S01]  /*21840*/  LDL R13, [R1+0x1710] ;  /* 0x00171000010d7983 */ /* 0x000ea20000100800 */
[----:B----4-:R-:W-:Y:S01]  /*21850*/  @!P0 IMAD.MOV.U32 R12, RZ, RZ, R51 ;  /* 0x000000ffff0c8224 */ /* 0x010fe200078e0033 */
[----:B------:R-:W-:Y:S02]  /*21860*/  PRMT R45, RZ, 0x7610, R45 ;  /* 0x00007610ff2d7816 */ /* 0x000fe4000000002d */
[----:B------:R-:W-:Y:S01]  /*21870*/  PRMT R46, RZ, 0x7610, R46 ;  /* 0x00007610ff2e7816 */ /* 0x000fe2000000002e */
[----:B------:R-:W4:Y:S04]  /*21880*/  LDL R51, [R1+0x5f4] ;  /* 0x0005f40001337983 */ /* 0x000f280000100800 */
[----:B--2---:R0:W2:Y:S02]  /*21890*/  @!P0 LDG.E.U16 R42, desc[UR60][R12.64] ;  /* 0x0000003c0c2a8981 */ /* 0x0040a4000c1e1500 */
[----:B0-----:R-:W-:-:S02]  /*218a0*/  @!P0 IMAD.MOV.U32 R12, RZ, RZ, R55 ;  /* 0x000000ffff0c8224 */ /* 0x001fc400078e0037 */
[----:B------:R-:W-:Y:S01]  /*218b0*/  @!P0 IMAD.MOV.U32 R13, RZ, RZ, R65 ;  /* 0x000000ffff0d8224 */ /* 0x000fe200078e0041 */
[----:B------:R-:W2:Y:S04]  /*218c0*/  LDL R55, [R1+0x5b4] ;  /* 0x0005b40001377983 */ /* 0x000ea80000100800 */
[----:B------:R-:W2:Y:S04]  /*218d0*/  LDL R65, [R1+0x5b0] ;  /* 0x0005b00001417983 */ /* 0x000ea80000100800 */
[----:B------:R0:W2:Y:S04]  /*218e0*/  @!P0 LDG.E.U16 R43, desc[UR60][R12.64] ;  /* 0x0000003c0c2b8981 */ /* 0x0000a8000c1e1500 */
[----:B------:R-:W3:Y:S01]  /*218f0*/  LDL R13, [R1+0x6b0] ;  /* 0x0006b000010d7983 */ /* 0x000ee20000100800 */
[----:B0-----:R-:W-:-:S03]  /*21900*/  @!P0 IMAD.MOV.U32 R12, RZ, RZ, R53 ;  /* 0x000000ffff0c8224 */ /* 0x001fc600078e0035 */
[----:B------:R-:W2:Y:S04]  /*21910*/  LDL R53, [R1+0x574] ;  /* 0x0005740001357983 */ /* 0x000ea80000100800 */
[----:B---3--:R0:W3:Y:S04]  /*21920*/  @!P0 LDG.E.U16 R44, desc[UR60][R12.64] ;  /* 0x0000003c0c2c8981 */ /* 0x0080e8000c1e1500 */
[----:B------:R-:W0:Y:S04]  /*21930*/  LDL R12, [R1+0x670] ;  /* 0x00067000010c7983 */ /* 0x000e280000100800 */
[----:B------:R-:W0:Y:S02]  /*21940*/  LDL R13, [R1+0x674] ;  /* 0x00067400010d7983 */ /* 0x000e240000100800 */
[----:B0-----:R-:W-:-:S04]  /*21950*/  @!P0 LOP3.LUT R13, R13, R12, RZ, 0x3c, !PT ;  /* 0x0000000c0d0d8212 */ /* 0x001fc800078e3cff */
[----:B------:R-:W-:-:S04]  /*21960*/  @!P0 LOP3.LUT R12, R13, R12, RZ, 0x3c, !PT ;  /* 0x0000000c0d0c8212 */ /* 0x000fc800078e3cff */
[----:B------:R-:W-:-:S05]  /*21970*/  @!P0 LOP3.LUT R13, R13, R12, RZ, 0x3c, !PT ;  /* 0x0000000c0d0d8212 */ /* 0x000fca00078e3cff */
[----:B------:R0:W3:Y:S02]  /*21980*/  @!P0 LDG.E.U16 R45, desc[UR60][R12.64] ;  /* 0x0000003c0c2d8981 */ /* 0x0000e4000c1e1500 */
[----:B0-----:R-:W-:Y:S02]  /*21990*/  @!P0 IMAD.MOV.U32 R12, RZ, RZ, R5 ;  /* 0x000000ffff0c8224 */ /* 0x001fe400078e0005 */
[----:B------:R-:W-:Y:S01]  /*219a0*/  @!P0 IMAD.MOV.U32 R13, RZ, RZ, R52 ;  /* 0x000000ffff0d8224 */ /* 0x000fe200078e0034 */
[----:B------:R-:W-:Y:S02]  /*219b0*/  PRMT R47, RZ, 0x7610, R47 ;  /* 0x00007610ff2f7816 */ /* 0x000fe4000000002f */
[----:B------:R-:W-:Y:S02]  /*219c0*/  PRMT R48, RZ, 0x7610, R48 ;  /* 0x00007610ff307816 */ /* 0x000fe40000000030 */
[----:B------:R-:W-:Y:S01]  /*219d0*/  PRMT R87, RZ, 0x7610, R87 ;  /* 0x00007610ff577816 */ /* 0x000fe20000000057 */
[----:B------:R-:W3:Y:S04]  /*219e0*/  LDL R5, [R1+0x170c] ;  /* 0x00170c0001057983 */ /* 0x000ee80000100800 */
[----:B------:R4:W3:Y:S04]  /*219f0*/  @!P0 LDG.E.U16 R46, desc[UR60][R12.64] ;  /* 0x0000003c0c2e8981 */ /* 0x0008e8000c1e1500 */
[----:B------:R-:W2:Y:S01]  /*21a00*/  LDL R13, [R1+0x5f0] ;  /* 0x0005f000010d7983 */ /* 0x000ea20000100800 */
[----:B----4-:R-:W-:-:S03]  /*21a10*/  @!P0 IMAD.MOV.U32 R12, RZ, RZ, R51 ;  /* 0x000000ffff0c8224 */ /* 0x010fc600078e0033 */
[----:B------:R-:W4:Y:S04]  /*21a20*/  LDL R51, [R1+0x6ec] ;  /* 0x0006ec0001337983 */ /* 0x000f280000100800 */
[----:B--2---:R0:W2:Y:S02]  /*21a30*/  @!P0 LDG.E.U16 R47, desc[UR60][R12.64] ;  /* 0x0000003c0c2f8981 */ /* 0x0040a4000c1e1500 */
[----:B0-----:R-:W-:Y:S02]  /*21a40*/  @!P0 IMAD.MOV.U32 R12, RZ, RZ, R55 ;  /* 0x000000ffff0c8224 */ /* 0x001fe400078e0037 */
[----:B------:R-:W-:Y:S01]  /*21a50*/  @!P0 IMAD.MOV.U32 R13, RZ, RZ, R65 ;  /* 0x000000ffff0d8224 */ /* 0x000fe200078e0041 */
[----:B------:R-:W2:Y:S04]  /*21a60*/  LDL R55, [R1+0x668] ;  /* 0x0006680001377983 */ /* 0x000ea80000100800 */
[----:B------:R0:W2:Y:S02]  /*21a70*/  @!P0 LDG.E.U16 R48, desc[UR60][R12.64] ;  /* 0x0000003c0c308981 */ /* 0x0000a4000c1e1500 */
[----:B0-----:R-:W-:-:S02]  /*21a80*/  @!P0 IMAD.MOV.U32 R12, RZ, RZ, R53 ;  /* 0x000000ffff0c8224 */ /* 0x001fc400078e0035 */
[----:B------:R-:W-:Y:S01]  /*21a90*/  @!P0 IMAD.MOV.U32 R13, RZ, RZ, R6 ;  /* 0x000000ffff0d8224 */ /* 0x000fe200078e0006 */
[----:B------:R-:W2:Y:S04]  /*21aa0*/  LDL R53, [R1+0x66c] ;  /* 0x00066c0001357983 */ /* 0x000ea80000100800 */
[----:B------:R-:W2:Y:S04]  /*21ab0*/  LDL.LU R65, [R1+0x62c] ;  /* 0x00062c0001417983 */ /* 0x000ea80000300800 */
[----:B------:R0:W-:Y:S04]  /*21ac0*/  STL [R1+0x1778], R6 ;  /* 0x0017780601007387 */ /* 0x0001e80000100800 */
[----:B------:R3:W2:Y:S04]  /*21ad0*/  @!P0 LDG.E.U16 R87, desc[UR60][R12.64] ;  /* 0x0000003c0c578981 */ /* 0x0006a8000c1e1500 */
[----:B0-----:R-:W2:Y:S04]  /*21ae0*/  LDL.LU R6, [R1+0x56c] ;  /* 0x00056c0001067983 */ /* 0x001ea80000300800 */
[----:B------:R-:W4:Y:S01]  /*21af0*/  LDL R13, [R1+0x1708] ;  /* 0x00170800010d7983 */ /* 0x000f220000100800 */
[----:B------:R-:W-:Y:S01]  /*21b00*/  PRMT R86, RZ, 0x7610, R86 ;  /* 0x00007610ff567816 */ /* 0x000fe20000000056 */
[----:B---3--:R-:W-:Y:S01]  /*21b10*/  @!P0 IMAD.MOV.U32 R12, RZ, RZ, R5 ;  /* 0x000000ffff0c8224 */ /* 0x008fe200078e0005 */
[----:B------:R-:W-:-:S02]  /*21b20*/  PRMT R85, RZ, 0x7610, R85 ;  /* 0x00007610ff557816 */ /* 0x000fc40000000055 */
[----:B------:R-:W-:Y:S02]  /*21b30*/  PRMT R84, RZ, 0x7610, R84 ;  /* 0x00007610ff547816 */ /* 0x000fe40000000054 */
[----:B------:R-:W-:Y:S02]  /*21b40*/  PRMT R83, RZ, 0x7610, R83 ;  /* 0x00007610ff537816 */ /* 0x000fe40000000053 */
[----:B------:R-:W-:Y:S01]  /*21b50*/  PRMT R82, RZ, 0x7610, R82 ;  /* 0x00007610ff527816 */ /* 0x000fe20000000052 */
[----:B------:R-:W3:Y:S04]  /*21b60*/  LDL R5, [R1+0x5ec] ;  /* 0x0005ec0001057983 */ /* 0x000ee80000100800 */
[----:B----4-:R0:W4:Y:S04]  /*21b70*/  @!P0 LDG.E.U16 R86, desc[UR60][R12.64] ;  /* 0x0000003c0c568981 */ /* 0x010128000c1e1500 */
[----:B------:R-:W2:Y:S01]  /*21b80*/  LDL R13, [R1+0x6e8] ;  /* 0x0006e800010d7983 */ /* 0x000ea20000100800 */
[----:B0-----:R-:W-:Y:S01]  /*21b90*/  @!P0 IMAD.MOV.U32 R12, RZ, RZ, R51 ;  /* 0x000000ffff0c8224 */ /* 0x001fe200078e0033 */
[----:B------:R-:W-:-:S02]  /*21ba0*/  PRMT R81, RZ, 0x7610, R81 ;  /* 0x00007610ff517816 */ /* 0x000fc40000000051 */
[----:B------:R-:W4:Y:S04]  /*21bb0*/  LDL R51, [R1+0x5ac] ;  /* 0x0005ac0001337983 */ /* 0x000f280000100800 */
[----:B--2---:R0:W2:Y:S04]  /*21bc0*/  @!P0 LDG.E.U16 R85, desc[UR60][R12.64] ;  /* 0x0000003c0c558981 */ /* 0x0040a8000c1e1500 */
[----:B------:R-:W0:Y:S04]  /*21bd0*/  LDL R12, [R1+0x6a8] ;  /* 0x0006a800010c7983 */ /* 0x000e280000100800 */
[----:B------:R-:W0:Y:S02]  /*21be0*/  LDL R13, [R1+0x6ac] ;  /* 0x0006ac00010d7983 */ /* 0x000e240000100800 */
[----:B0-----:R-:W-:-:S04]  /*21bf0*/  @!P0 LOP3.LUT R13, R13, R12, RZ, 0x3c, !PT ;  /* 0x0000000c0d0d8212 */ /* 0x001fc800078e3cff */
[----:B------:R-:W-:-:S04]  /*21c00*/  @!P0 LOP3.LUT R12, R13, R12, RZ, 0x3c, !PT ;  /* 0x0000000c0d0c8212 */ /* 0x000fc800078e3cff */
[----:B------:R-:W-:-:S05]  /*21c10*/  @!P0 LOP3.LUT R13, R13, R12, RZ, 0x3c, !PT ;  /* 0x0000000c0d0d8212 */ /* 0x000fca00078e3cff */
[----:B------:R0:W2:Y:S02]  /*21c20*/  @!P0 LDG.E.U16 R84, desc[UR60][R12.64] ;  /* 0x0000003c0c548981 */ /* 0x0000a4000c1e1500 */
[----:B0-----:R-:W-:Y:S02]  /*21c30*/  @!P0 IMAD.MOV.U32 R12, RZ, RZ, R53 ;  /* 0x000000ffff0c8224 */ /* 0x001fe400078e0035 */
[----:B------:R-:W-:Y:S01]  /*21c40*/  @!P0 IMAD.MOV.U32 R13, RZ, RZ, R55 ;  /* 0x000000ffff0d8224 */ /* 0x000fe200078e0037 */
[----:B------:R-:W2:Y:S04]  /*21c50*/  LDL R53, [R1+0x1704] ;  /* 0x0017040001357983 */ /* 0x000ea80000100800 */
[----:B------:R-:W2:Y:S04]  /*21c60*/  LDL R55, [R1+0x1700] ;  /* 0x0017000001377983 */ /* 0x000ea80000100800 */
[----:B------:R0:W2:Y:S04]  /*21c70*/  @!P0 LDG.E.U16 R83, desc[UR60][R12.64] ;  /* 0x0000003c0c538981 */ /* 0x0000a8000c1e1500 */
[----:B------:R-:W3:Y:S01]  /*21c80*/  LDL R13, [R1+0x628] ;  /* 0x00062800010d7983 */ /* 0x000ee20000100800 */
[----:B0-----:R-:W-:-:S05]  /*21c90*/  @!P0 IMAD.MOV.U32 R12, RZ, RZ, R65 ;  /* 0x000000ffff0c8224 */ /* 0x001fca00078e0041 */
[----:B---3--:R0:W3:Y:S04]  /*21ca0*/  @!P0 LDG.E.U16 R82, desc[UR60][R12.64] ;  /* 0x0000003c0c528981 */ /* 0x0080e8000c1e1500 */
[----:B------:R-:W4:Y:S01]  /*21cb0*/  LDL R13, [R1+0x5e8] ;  /* 0x0005e800010d7983 */ /* 0x000f220000100800 */
[----:B0-----:R-:W-:Y:S01]  /*21cc0*/  @!P0 IMAD.MOV.U32 R12, RZ, RZ, R5 ;  /* 0x000000ffff0c8224 */ /* 0x001fe200078e0005 */
[----:B------:R-:W-:Y:S02]  /*21cd0*/  PRMT R80, RZ, 0x7610, R80 ;  /* 0x00007610ff507816 */ /* 0x000fe40000000050 */
[----:B------:R-:W-:Y:S02]  /*21ce0*/  PRMT R79, RZ, 0x7610, R79 ;  /* 0x00007610ff4f7816 */ /* 0x000fe4000000004f */
[----:B------:R-:W-:Y:S01]  /*21cf0*/  PRMT R78, RZ, 0x7610, R78 ;  /* 0x00007610ff4e7816 */ /* 0x000fe2000000004e */
[----:B------:R-:W3:Y:S04]  /*21d00*/  LDL R5, [R1+0x6e4] ;  /* 0x0006e40001057983 */ /* 0x000ee80000100800 */
[----:B----4-:R0:W4:Y:S04]  /*21d10*/  @!P0 LDG.E.U16 R81, desc[UR60][R12.64] ;  /* 0x0000003c0c518981 */ /* 0x010128000c1e1500 */
[----:B------:R-:W2:Y:S01]  /*21d20*/  LDL R13, [R1+0x5a8] ;  /* 0x0005a800010d7983 */ /* 0x000ea20000100800 */
[----:B0-----:R-:W-:-:S03]  /*21d30*/  @!P0 IMAD.MOV.U32 R12, RZ, RZ, R51 ;  /* 0x000000ffff0c8224 */ /* 0x001fc600078e0033 */
[----:B------:R-:W4:Y:S04]  /*21d40*/  LDL.LU R51, [R1+0x624] ;  /* 0x0006240001337983 */ /* 0x000f280000300800 */
[----:B------:R-:W-:Y:S04]  /*21d50*/  STL [R1+0x1780], R6 ;  /* 0x0017800601007387 */ /* 0x000fe80000100800 */
[----:B------:R0:W-:Y:S04]  /*21d60*/  STL [R1+0x177c], R7 ;  /* 0x00177c0701007387 */ /* 0x0001e80000100800 */
[----:B--2---:R1:W2:Y:S02]  /*21d70*/  @!P0 LDG.E.U16 R80, desc[UR60][R12.64] ;  /* 0x0000003c0c508981 */ /* 0x0042a4000c1e1500 */
[----:B-1----:R-:W-:-:S02]  /*21d80*/  @!P0 IMAD.MOV.U32 R12, RZ, RZ, R6 ;  /* 0x000000ffff0c8224 */ /* 0x002fc400078e0006 */
[----:B------:R-:W-:Y:S01]  /*21d90*/  @!P0 IMAD.MOV.U32 R13, RZ, RZ, R7 ;  /* 0x000000ffff0d8224 */ /* 0x000fe200078e0007 */
[----:B------:R-:W-:Y:S02]  /*21da0*/  PRMT R77, RZ, 0x7610, R77 ;  /* 0x00007610ff4d7816 */ /* 0x000fe4000000004d */
[----:B------:R-:W-:Y:S02]  /*21db0*/  PRMT R76, RZ, 0x7610, R76 ;  /* 0x00007610ff4c7816 */ /* 0x000fe4000000004c */
[----:B------:R-:W-:Y:S01]  /*21dc0*/  PRMT R75, RZ, 0x7610, R75 ;  /* 0x00007610ff4b7816 */ /* 0x000fe2000000004b */
[----:B0-----:R-:W2:Y:S04]  /*21dd0*/  LDL R7, [R1+0x5a0] ;  /* 0x0005a00001077983 */ /* 0x001ea80000100800 */
[----:B------:R0:W2:Y:S04]  /*21de0*/  @!P0 LDG.E.U16 R79, desc[UR60][R12.64] ;  /* 0x0000003c0c4f8981 */ /* 0x0000a8000c1e1500 */
[----:B------:R-:W2:Y:S01]  /*21df0*/  LDL R6, [R1+0x5a4] ;  /* 0x0005a40001067983 */ /* 0x000ea20000100800 */
[----:B0-----:R-:W-:-:S02]  /*21e00*/  @!P0 IMAD.MOV.U32 R12, RZ, RZ, R53 ;  /* 0x000000ffff0c8224 */ /* 0x001fc400078e0035 */
[----:B------:R-:W-:Y:S01]  /*21e10*/  @!P0 IMAD.MOV.U32 R13, RZ, RZ, R55 ;  /* 0x000000ffff0d8224 */ /* 0x000fe200078e0037 */
[----:B------:R-:W2:Y:S04]  /*21e20*/  LDL R53, [R1+0x5e4] ;  /* 0x0005e40001357983 */ /* 0x000ea80000100800 */
[----:B------:R-:W2:Y:S04]  /*21e30*/  LDL R55, [R1+0x5e0] ;  /* 0x0005e00001377983 */ /* 0x000ea80000100800 */
[----:B------:R3:W2:Y:S04]  /*21e40*/  @!P0 LDG.E.U16 R78, desc[UR60][R12.64] ;  /* 0x0000003c0c4e8981 */ /* 0x0006a8000c1e1500 */
[----:B------:R-:W4:Y:S01]  /*21e50*/  LDL R13, [R1+0x6e0] ;  /* 0x0006e000010d7983 */ /* 0x000f220000100800 */
[----:B---3--:R-:W-:-:S03]  /*21e60*/  @!P0 IMAD.MOV.U32 R12, RZ, RZ, R5 ;  /* 0x000000ffff0c8224 */ /* 0x008fc600078e0005 */
[----:B------:R-:W3:Y:S04]  /*21e70*/  LDL R5, [R1+0x564] ;  /* 0x0005640001057983 */ /* 0x000ee80000100800 */
[----:B----4-:R0:W4:Y:S04]  /*21e80*/  @!P0 LDG.E.U16 R77, desc[UR60][R12.64] ;  /* 0x0000003c0c4d8981 */ /* 0x010128000c1e1500 */
[----:B------:R-:W0:Y:S04]  /*21e90*/  LDL R12, [R1+0x6a0] ;  /* 0x0006a000010c7983 */ /* 0x000e280000100800 */
[----:B------:R-:W0:Y:S02]  /*21ea0*/  LDL R13, [R1+0x6a4] ;  /* 0x0006a400010d7983 */ /* 0x000e240000100800 */
[----:B0-----:R-:W-:-:S04]  /*21eb0*/  @!P0 LOP3.LUT R13, R13, R12, RZ, 0x3c, !PT ;  /* 0x0000000c0d0d8212 */ /* 0x001fc800078e3cff */
[----:B------:R-:W-:-:S04]  /*21ec0*/  @!P0 LOP3.LUT R12, R13, R12, RZ, 0x3c, !PT ;  /* 0x0000000c0d0c8212 */ /* 0x000fc800078e3cff */
[----:B------:R-:W-:-:S05]  /*21ed0*/  @!P0 LOP3.LUT R13, R13, R12, RZ, 0x3c, !PT ;  /* 0x0000000c0d0d8212 */ /* 0x000fca00078e3cff */
[----:B------:R0:W4:Y:S04]  /*21ee0*/  @!P0 LDG.E.U16 R76, desc[UR60][R12.64] ;  /* 0x0000003c0c4c8981 */ /* 0x000128000c1e1500 */
[----:B------:R-:W0:Y:S04]  /*21ef0*/  LDL R12, [R1+0x660] ;  /* 0x00066000010c7983 */ /* 0x000e280000100800 */
[----:B------:R-:W0:Y:S02]  /*21f00*/  LDL R13, [R1+0x664] ;  /* 0x00066400010d7983 */ /* 0x000e240000100800 */
[----:B0-----:R-:W-:-:S04]  /*21f10*/  @!P0 LOP3.LUT R13, R13, R12, RZ, 0x3c, !PT ;  /* 0x0000000c0d0d8212 */ /* 0x001fc800078e3cff */
[----:B------:R-:W-:-:S04]  /*21f20*/  @!P0 LOP3.LUT R12, R13, R12, RZ, 0x3c, !PT ;  /* 0x0000000c0d0c8212 */ /* 0x000fc800078e3cff */
[----:B------:R-:W-:-:S05]  /*21f30*/  @!P0 LOP3.LUT R13, R13, R12, RZ, 0x3c, !PT ;  /* 0x0000000c0d0d8212 */ /* 0x000fca00078e3cff */
[----:B------:R0:W4:Y:S04]  /*21f40*/  @!P0 LDG.E.U16 R75, desc[UR60][R12.64] ;  /* 0x0000003c0c4b8981 */ /* 0x000128000c1e1500 */
[----:B------:R-:W2:Y:S01]  /*21f50*/  LDL R13, [R1+0x620] ;  /* 0x00062000010d7983 */ /* 0x000ea20000100800 */
[----:B------:R-:W-:Y:S01]  /*21f60*/  PRMT R74, RZ, 0x7610, R74 ;  /* 0x00007610ff4a7816 */ /* 0x000fe2000000004a */
[----:B0-----:R-:W-:Y:S01]  /*21f70*/  @!P0 IMAD.MOV.U32 R12, RZ, RZ, R51 ;  /* 0x000000ffff0c8224 */ /* 0x001fe200078e0033 */
[----:B------:R-:W-:Y:S02]  /*21f80*/  PRMT R73, RZ, 0x7610, R73 ;  /* 0x00007610ff497816 */ /* 0x000fe40000000049 */
[----:B------:R-:W-:Y:S02]  /*21f90*/  PRMT R72, RZ, 0x7610, R72 ;  /* 0x00007610ff487816 */ /* 0x000fe40000000048 */
[----:B------:R-:W-:Y:S01]  /*21fa0*/  PRMT R71, RZ, 0x7610, R71 ;  /* 0x00007610ff477816 */ /* 0x000fe20000000047 */
[----:B--2---:R0:W2:Y:S02]  /*21fb0*/  @!P0 LDG.E.U16 R74, desc[UR60][R12.64] ;  /* 0x0000003c0c4a8981 */ /* 0x0040a4000c1e1500 */
[----:B0-----:R-:W-:-:S02]  /*21fc0*/  @!P0 IMAD.MOV.U32 R12, RZ, RZ, R53 ;  /* 0x000000ffff0c8224 */ /* 0x001fc400078e0035 */
[----:B------:R-:W-:Y:S02]  /*21fd0*/  @!P0 IMAD.MOV.U32 R13, RZ, RZ, R55 ;  /* 0x000000ffff0d8224 */ /* 0x000fe400078e0037 */
[----:B------:R-:W4:Y:S04]  /*21fe0*/  LDL R55, [R1+0x5d8] ;  /* 0x0005d80001377983 */ /* 0x000f280000100800 */
[----:B------:R0:W2:Y:S02]  /*21ff0*/  @!P0 LDG.E.U16 R73, desc[UR60][R12.64] ;  /* 0x0000003c0c498981 */ /* 0x0000a4000c1e1500 */
[----:B0-----:R-:W-:Y:S02]  /*22000*/  @!P0 IMAD.MOV.U32 R12, RZ, RZ, R6 ;  /* 0x000000ffff0c8224 */ /* 0x001fe400078e0006 */
[----:B------:R-:W-:Y:S01]  /*22010*/  @!P0 IMAD.MOV.U32 R13, RZ, RZ, R7 ;  /* 0x000000ffff0d8224 */ /* 0x000fe200078e0007 */
[----:B------:R-:W4:Y:S04]  /*22020*/  LDL.LU R6, [R1+0x5dc] ;  /* 0x0005dc0001067983 */ /* 0x000f280000300800 */
[----:B------:R-:W2:Y:S04]  /*22030*/  LDL.LU R53, [R1+0x61c] ;  /* 0x00061c0001357983 */ /* 0x000ea80000300800 */
[----:B------:R0:W-:Y:S04]  /*22040*/  STL [R1+0x1784], R8 ;  /* 0x0017840801007387 */ /* 0x0001e80000100800 */
[----:B------:R3:W4:Y:S02]  /*22050*/  @!P0 LDG.E.U16 R72, desc[UR60][R12.64] ;  /* 0x0000003c0c488981 */ /* 0x000724000c1e1500 */
[----:B---3--:R-:W-:-:S02]  /*22060*/  @!P0 IMAD.MOV.U32 R12, RZ, RZ, R5 ;  /* 0x000000ffff0c8224 */ /* 0x008fc400078e0005 */
[----:B------:R-:W-:Y:S02]  /*22070*/  @!P0 IMAD.MOV.U32 R13, RZ, RZ, R8 ;  /* 0x000000ffff0d8224 */ /* 0x000fe400078e0008 */
[----:B0-----:R-:W3:Y:S04]  /*22080*/  LDL R8, [R1+0x16fc] ;  /* 0x0016fc0001087983 */ /* 0x001ee80000100800 */
[----:B------:R-:W4:Y:S04]  /*22090*/  LDL.LU R7, [R1+0x598] ;  /* 0x0005980001077983 */ /* 0x000f280000300800 */
[----:B------:R-:W4:Y:S04]  /*220a0*/  LDL.LU R5, [R1+0x590] ;  /* 0x0005900001057983 */ /* 0x000f280000300800 */
[----:B------:R3:W4:Y:S04]  /*220b0*/  @!P0 LDG.E.U16 R71, desc[UR60][R12.64] ;  /* 0x0000003c0c478981 */ /* 0x000728000c1e1500 */
[----:B------:R-:W2:Y:S01]  /*220c0*/  LDL R13, [R1+0x16f0] ;  /* 0x0016f000010d7983 */ /* 0x000ea20000100800 */
[----:B------:R-:W-:Y:S01]  /*220d0*/  PRMT R70, RZ, 0x7610, R70 ;  /* 0x00007610ff467816 */ /* 0x000fe20000000046 */
[----:B---3--:R-:W-:Y:S01]  /*220e0*/  @!P0 IMAD.MOV.U32 R12, RZ, RZ, R8 ;  /* 0x000000ffff0c8224 */ /* 0x008fe200078e0008 */
[----:B------:R-:W-:-:S02]  /*220f0*/  PRMT R69, RZ, 0x7610, R69 ;  /* 0x00007610ff457816 */ /* 0x000fc40000000045 */
[----:B------:R-:W-:Y:S02]  /*22100*/  PRMT R68, RZ, 0x7610, R68 ;  /* 0x00007610ff447816 */ /* 0x000fe40000000044 */
[----:B------:R-:W-:Y:S01]  /*22110*/  PRMT R67, RZ, 0x7610, R67 ;  /* 0x00007610ff437816 */ /* 0x000fe20000000043 */
[----:B------:R-:W3:Y:S04]  /*22120*/  LDL R8, [R1+0x59c] ;  /* 0x00059c0001087983 */ /* 0x000ee80000100800 */
[----:B--2---:R0:W2:Y:S04]  /*22130*/  @!P0 LDG.E.U16 R70, desc[UR60][R12.64] ;  /* 0x0000003c0c468981 */ /* 0x0040a8000c1e1500 */
[----:B------:R-:W0:Y:S04]  /*22140*/  LDL R12, [R1+0x6d8] ;  /* 0x0006d800010c7983 */ /* 0x000e280000100800 */
[----:B------:R-:W0:Y:S02]  /*22150*/  LDL R13, [R1+0x6dc] ;  /* 0x0006dc00010d7983 */ /* 0x000e240000100800 */
[----:B0-----:R-:W-:-:S04]  /*22160*/  @!P0 LOP3.LUT R13, R13, R12, RZ, 0x3c, !PT ;  /* 0x0000000c0d0d8212 */ /* 0x001fc800078e3cff */
[----:B------:R-:W-:-:S04]  /*22170*/  @!P0 LOP3.LUT R12, R13, R12, RZ, 0x3c, !PT ;  /* 0x0000000c0d0c8212 */ /* 0x000fc800078e3cff */
[----:B------:R-:W-:-:S05]  /*22180*/  @!P0 LOP3.LUT R13, R13, R12, RZ, 0x3c, !PT ;  /* 0x0000000c0d0d8212 */ /* 0x000fca00078e3cff */
[----:B------:R0:W2:Y:S04]  /*22190*/  @!P0 LDG.E.U16 R69, desc[UR60][R12.64] ;  /* 0x0000003c0c458981 */ /* 0x0000a8000c1e1500 */
        /* <DEDUP_REMOVED lines=12> */
[----:B------:R-:W4:Y:S01]  /*22260*/  LDL R13, [R1+0x618] ;  /* 0x00061800010d7983 */ /* 0x000f220000100800 */
[----:B------:R-:W-:Y:S01]  /*22270*/  PRMT R66, RZ, 0x7610, R66 ;  /* 0x00007610ff427816 */ /* 0x000fe20000000042 */
[----:B0-----:R-:W-:Y:S01]  /*22280*/  @!P0 IMAD.MOV.U32 R12, RZ, RZ, R53 ;  /* 0x000000ffff0c8224 */ /* 0x001fe200078e0035 */
[----:B------:R-:W-:Y:S02]  /*22290*/  PRMT R60, RZ, 0x7610, R60 ;  /* 0x00007610ff3c7816 */ /* 0x000fe4000000003c */
[----:B------:R-:W-:Y:S02]  /*222a0*/  PRMT R59, RZ, 0x7610, R59 ;  /* 0x00007610ff3b7816 */ /* 0x000fe4000000003b */
[----:B------:R-:W-:Y:S01]  /*222b0*/  PRMT R58, RZ, 0x7610, R58 ;  /* 0x00007610ff3a7816 */ /* 0x000fe2000000003a */
[----:B----4-:R0:W4:Y:S02]  /*222c0*/  @!P0 LDG.E.U16 R66, desc[UR60][R12.64] ;  /* 0x0000003c0c428981 */ /* 0x010124000c1e1500 */
[----:B0-----:R-:W-:-:S02]  /*222d0*/  @!P0 IMAD.MOV.U32 R12, RZ, RZ, R6 ;  /* 0x000000ffff0c8224 */ /* 0x001fc400078e0006 */
[----:B------:R-:W-:-:S05]  /*222e0*/  @!P0 IMAD.MOV.U32 R13, RZ, RZ, R55 ;  /* 0x000000ffff0d8224 */ /* 0x000fca00078e0037 */
[----:B------:R3:W4:Y:S02]  /*222f0*/  @!P0 LDG.E.U16 R60, desc[UR60][R12.64] ;  /* 0x0000003c0c3c8981 */ /* 0x000724000c1e1500 */
[----:B---3--:R-:W-:Y:S02]  /*22300*/  @!P0 IMAD.MOV.U32 R12, RZ, RZ, R8 ;  /* 0x000000ffff0c8224 */ /* 0x008fe400078e0008 */
[----:B------:R-:W-:Y:S01]  /*22310*/  @!P0 IMAD.MOV.U32 R13, RZ, RZ, R7 ;  /* 0x000000ffff0d8224 */ /* 0x000fe200078e0007 */
[----:B------:R-:W3:Y:S04]  /*22320*/  LDL.LU R8, [R1+0x650] ;  /* 0x0006500001087983 */ /* 0x000ee80000300800 */
[----:B------:R-:W2:Y:S04]  /*22330*/  LDL.LU R55, [R1+0x614] ;  /* 0x0006140001377983 */ /* 0x000ea80000300800 */
[----:B------:R0:W-:Y:S04]  /*22340*/  STL [R1+0x1788], R7 ;  /* 0x0017880701007387 */ /* 0x0001e80000100800 */
[----:B------:R1:W4:Y:S04]  /*22350*/  @!P0 LDG.E.U16 R59, desc[UR60][R12.64] ;  /* 0x0000003c0c3b8981 */ /* 0x000328000c1e1500 */
[----:B0-----:R-:W3:Y:S01]  /*22360*/  LDL R7, [R1+0x16ec] ;  /* 0x0016ec0001077983 */ /* 0x001ee20000100800 */
[----:B-1----:R-:W-:-:S02]  /*22370*/  @!P0 IMAD.MOV.U32 R12, RZ, RZ, R10 ;  /* 0x000000ffff0c8224 */ /* 0x002fc400078e000a */
[----:B------:R-:W-:Y:S01]  /*22380*/  @!P0 IMAD.MOV.U32 R13, RZ, RZ, R9 ;  /* 0x000000ffff0d8224 */ /* 0x000fe200078e0009 */
[----:B------:R0:W-:Y:S04]  /*22390*/  STL [R1+0x1790], R10 ;  /* 0x0017900a01007387 */ /* 0x0001e80000100800 */
[----:B------:R3:W4:Y:S04]  /*223a0*/  @!P0 LDG.E.U16 R58, desc[UR60][R12.64] ;  /* 0x0000003c0c3a8981 */ /* 0x000728000c1e1500 */
[----:B0-----:R-:W2:Y:S04]  /*223b0*/  LDL.LU R10, [R1+0x5d4] ;  /* 0x0005d400010a7983 */ /* 0x001ea80000300800 */
[----:B------:R0:W-:Y:S04]  /*223c0*/  STL [R1+0x178c], R9 ;  /* 0x00178c0901007387 */ /* 0x0001e80000100800 */
[----:B------:R-:W4:Y:S01]  /*223d0*/  LDL R13, [R1+0x710] ;  /* 0x00071000010d7983 */ /* 0x000f220000100800 */
[----:B------:R-:W-:-:S02]  /*223e0*/  PRMT R252, RZ, 0x7610, R252 ;  /* 0x00007610fffc7816 */ /* 0x000fc400000000fc */
[----:B------:R-:W-:Y:S02]  /*223f0*/  PRMT R251, RZ, 0x7610, R251 ;  /* 0x00007610fffb7816 */ /* 0x000fe400000000fb */
[----:B------:R-:W-:Y:S02]  /*22400*/  PRMT R250, RZ, 0x7610, R250 ;  /* 0x00007610fffa7816 */ /* 0x000fe400000000fa */
[----:B------:R-:W-:Y:S01]  /*22410*/  PRMT R249, RZ, 0x7610, R249 ;  /* 0x00007610fff97816 */ /* 0x000fe200000000f9 */
[----:B0-----:R-:W2:Y:S01]  /*22420*/  LDL R9, [R1+0x5d0] ;  /* 0x0005d00001097983 */ /* 0x001ea20000100800 */
        /* <DEDUP_REMOVED lines=15> */
[----:B------:R-:W0:Y:S04]  /*22520*/  LDL R13, [R1+0x654] ;  /* 0x00065400010d7983 */ /* 0x000e280000100800 */
[----:B------:R1:W-:Y:S04]  /*22530*/  STS.U16 [R4+0x9300], R195 ;  /* 0x009300c304007388 */ /* 0x0003e80000000400 */
        /* <DEDUP_REMOVED lines=41> */
[----:B------:R4:W-:Y:S01]  /*227d0*/  STS.U16 [R4+0x1bb00], R173 ;  /* 0x01bb00ad04007388 */ /* 0x0009e20000000400 */
[----:B0-----:R-:W-:-:S02]  /*227e0*/  @!P0 IMAD.MOV.U32 R12, RZ, RZ, R13 ;  /* 0x000000ffff0c8224 */ /* 0x001fc400078e000d */
[----:B------:R-:W-:-:S05]  /*227f0*/  @!P0 IMAD.MOV.U32 R13, RZ, RZ, R8 ;  /* 0x000000ffff0d8224 */ /* 0x000fca00078e0008 */
[----:B------:R0:W4:Y:S04]  /*22800*/  @!P0 LDG.E.U16 R249, desc[UR60][R12.64] ;  /* 0x0000003c0cf98981 */ /* 0x000128000c1e1500 */
[----:B------:R-:W4:Y:S04]  /*22810*/  LDL R13, [R1+0x610] ;  /* 0x00061000010d7983 */ /* 0x000f280000100800 */
[----:B--2---:R-:W-:Y:S04]  /*22820*/  STL [R1+0x17e8], R10 ;  /* 0x0017e80a01007387 */ /* 0x004fe80000100800 */
[----:B------:R-:W-:Y:S04]  /*22830*/  STL [R1+0x1794], R5 ;  /* 0x0017940501007387 */ /* 0x000fe80000100800 */
[----:B-1----:R-:W2:Y:S04]  /*22840*/  LDL.LU R195, [R1+0x1acc] ;  /* 0x001acc0001c37983 */ /* 0x002ea80000300800 */
[----:B---3--:R-:W2:Y:S04]  /*22850*/  LDL.LU R196, [R1+0x1ac8] ;  /* 0x001ac80001c47983 */ /* 0x008ea80000300800 */
[----:B------:R-:W2:Y:S04]  /*22860*/  LDL.LU R197, [R1+0x1ac4] ;  /* 0x001ac40001c57983 */ /* 0x000ea80000300800 */
        /* <DEDUP_REMOVED lines=33> */
[----:B----4-:R-:W3:Y:S04]  /*22a80*/  LDL.LU R167, [R1+0x1a3c] ;  /* 0x001a3c0001a77983 */ /* 0x010ee80000300800 */
[----:B------:R-:W3:Y:S04]  /*22a90*/  LDL.LU R168, [R1+0x1a38] ;  /* 0x001a380001a87983 */ /* 0x000ee80000300800 */
[----:B------:R-:W3:Y:S04]  /*22aa0*/  LDL.LU R169, [R1+0x1a34] ;  /* 0x001a340001a97983 */ /* 0x000ee80000300800 */
[----:B------:R-:W3:Y:S04]  /*22ab0*/  LDL.LU R170, [R1+0x1a30] ;  /* 0x001a300001aa7983 */ /* 0x000ee80000300800 */
[----:B------:R-:W3:Y:S04]  /*22ac0*/  LDL.LU R171, [R1+0x1a2c] ;  /* 0x001a2c0001ab7983 */ /* 0x000ee80000300800 */
[----:B------:R-:W3:Y:S04]  /*22ad0*/  LDL.LU R172, [R1+0x1a28] ;  /* 0x001a280001ac7983 */ /* 0x000ee80000300800 */
[----:B------:R-:W3:Y:S04]  /*22ae0*/  LDL.LU R173, [R1+0x1a24] ;  /* 0x001a240001ad7983 */ /* 0x000ee80000300800 */
[----:B------:R1:W-:Y:S04]  /*22af0*/  STS.U16 [R4+0x3f00], R174 ;  /* 0x003f00ae04007388 */ /* 0x0003e80000000400 */
[----:B------:R4:W-:Y:S04]  /*22b00*/  STS.U16 [R4+0xbf00], R175 ;  /* 0x00bf00af04007388 */ /* 0x0009e80000000400 */
[----:B------:R0:W-:Y:S04]  /*22b10*/  STS.U16 [R4+0x13f00], R176 ;  /* 0x013f00b004007388 */ /* 0x0001e80000000400 */
[----:B------:R0:W-:Y:S04]  /*22b20*/  STS.U16 [R4+0x1bf00], R177 ;  /* 0x01bf00b104007388 */ /* 0x0001e80000000400 */
[----:B------:R0:W-:Y:S04]  /*22b30*/  STS.U16 [R3+0x380], R178 ;  /* 0x000380b203007388 */ /* 0x0001e80000000400 */
[----:B------:R0:W-:Y:S04]  /*22b40*/  STS.U16 [R3+0x8380], R179 ;  /* 0x008380b303007388 */ /* 0x0001e80000000400 */
[----:B-1----:R-:W3:Y:S04]  /*22b50*/  LDL.LU R174, [R1+0x1a20] ;  /* 0x001a200001ae7983 */ /* 0x002ee80000300800 */
[----:B----4-:R-:W3:Y:S04]  /*22b60*/  LDL.LU R175, [R1+0x1a1c] ;  /* 0x001a1c0001af7983 */ /* 0x010ee80000300800 */
[----:B0-----:R-:W3:Y:S04]  /*22b70*/  LDL.LU R176, [R1+0x1a18] ;  /* 0x001a180001b07983 */ /* 0x001ee80000300800 */
[----:B------:R-:W3:Y:S04]  /*22b80*/  LDL.LU R177, [R1+0x1a14] ;  /* 0x001a140001b17983 */ /* 0x000ee80000300800 */
[----:B------:R-:W-:Y:S04]  /*22b90*/  STL [R1+0x1798], R4 ;  /* 0x0017980401007387 */ /* 0x000fe80000100800 */
        /* <DEDUP_REMOVED lines=8> */
[----:B0-----:R-:W3:Y:S04]  /*22c20*/  LDL.LU R180, [R1+0x1a08] ;  /* 0x001a080001b47983 */ /* 0x001ee80000300800 */
[----:B-1----:R-:W3:Y:S04]  /*22c30*/  LDL.LU R181, [R1+0x1a04] ;  /* 0x001a040001b57983 */ /* 0x002ee80000300800 */
[----:B----4-:R-:W3:Y:S04]  /*22c40*/  LDL.LU R182, [R1+0x1a00] ;  /* 0x001a000001b67983 */ /* 0x010ee80000300800 */
[----:B------:R-:W3:Y:S04]  /*22c50*/  LDL.LU R183, [R1+0x19fc] ;  /* 0x0019fc0001b77983 */ /* 0x000ee80000300800 */
        /* <DEDUP_REMOVED lines=34> */
[----:B--2---:R-:W4:Y:S04]  /*22e80*/  LDL.LU R136, [R1+0x19b8] ;  /* 0x0019b80001887983 */ /* 0x004f280000300800 */
        /* <DEDUP_REMOVED lines=25> */
[----:B------:R-:W4:Y:S01]  /*23020*/  LDL.LU R150, [R1+0x1980] ;  /* 0x0019800001967983 */ /* 0x000f220000300800 */
[----:B------:R-:W-:-:S03]  /*23030*/  PRMT R248, RZ, 0x7610, R248 ;  /* 0x00007610fff87816 */ /* 0x000fc600000000f8 */
[----:B------:R-:W4:Y:S04]  /*23040*/  LDL.LU R151, [R1+0x197c] ;  /* 0x00197c0001977983 */ /* 0x000f280000300800 */
[----:B------:R0:W-:Y:S01]  /*23050*/  STS.U16 [R3+0x12780], R88 ;  /* 0x0127805803007388 */ /* 0x0001e20000000400 */
[----:B------:R-:W-:-:S03]  /*23060*/  @!P0 IMAD.MOV.U32 R12, RZ, RZ, R55 ;  /* 0x000000ffff0c8224 */ /* 0x000fc600078e0037 */
[----:B------:R1:W-:Y:S04]  /*23070*/  STS.U16 [R3+0x1a780], R89 ;  /* 0x01a7805903007388 */ /* 0x0003e80000000400 */
[----:B------:R2:W-:Y:S04]  /*23080*/  STS.U16 [R3+0x2b80], R90 ;  /* 0x002b805a03007388 */ /* 0x0005e80000000400 */
[----:B------:R2:W-:Y:S04]  /*23090*/  STS.U16 [R3+0xab80], R91 ;  /* 0x00ab805b03007388 */ /* 0x0005e80000000400 */
[----:B------:R2:W-:Y:S04]  /*230a0*/  STS.U16 [R3+0x12b80], R92 ;  /* 0x012b805c03007388 */ /* 0x0005e80000000400 */
[----:B------:R2:W-:Y:S04]  /*230b0*/  STS.U16 [R3+0x1ab80], R93 ;  /* 0x01ab805d03007388 */ /* 0x0005e80000000400 */
[----:B0-----:R-:W4:Y:S04]  /*230c0*/  LDL.LU R88, [R1+0x1978] ;  /* 0x0019780001587983 */ /* 0x001f280000300800 */
[----:B-1----:R-:W4:Y:S04]  /*230d0*/  LDL.LU R89, [R1+0x1974] ;  /* 0x0019740001597983 */ /* 0x002f280000300800 */
[----:B--2---:R-:W2:Y:S04]  /*230e0*/  LDL.LU R90, [R1+0x1970] ;  /* 0x00197000015a7983 */ /* 0x004ea80000300800 */
[----:B------:R-:W2:Y:S04]  /*230f0*/  LDL.LU R91, [R1+0x196c] ;  /* 0x00196c00015b7983 */ /* 0x000ea80000300800 */
[----:B------:R-:W2:Y:S01]  /*23100*/  LDL.LU R92, [R1+0x1968] ;  /* 0x00196800015c7983 */ /* 0x000ea20000300800 */
[----:B------:R-:W-:-:S03]  /*23110*/  PRMT R23, RZ, 0x7610, R23 ;  /* 0x00007610ff177816 */ /* 0x000fc60000000017 */
        /* <DEDUP_REMOVED lines=9> */
[----:B---3--:R-:W2:Y:S04]  /*231b0*/  LDL.LU R96, [R1+0x1958] ;  /* 0x0019580001607983 */ /* 0x008ea80000300800 */
[----:B------:R-:W2:Y:S04]  /*231c0*/  LDL.LU R97, [R1+0x1954] ;  /* 0x0019540001617983 */ /* 0x000ea80000300800 */
[----:B------:R-:W2:Y:S04]  /*231d0*/  LDL.LU R98, [R1+0x1950] ;  /* 0x0019500001627983 */ /* 0x000ea80000300800 */
[----:B------:R-:W2:Y:S04]  /*231e0*/  LDL.LU R99, [R1+0x194c] ;  /* 0x00194c0001637983 */ /* 0x000ea80000300800 */
[----:B------:R0:W-:Y:S04]  /*231f0*/  STS.U16 [R3+0x13380], R100 ;  /* 0x0133806403007388 */ /* 0x0001e80000000400 */
[----:B0-----:R-:W2:Y:S04]  /*23200*/  LDL.LU R100, [R1+0x1948] ;  /* 0x0019480001647983 */ /* 0x001ea80000300800 */
[----:B------:R0:W3:Y:S02]  /*23210*/  @!P0 LDG.E.U16 R248, desc[UR60][R12.64] ;  /* 0x0000003c0cf88981 */ /* 0x0000e4000c1e1500 */
[----:B0-----:R-:W-:-:S02]  /*23220*/  @!P0 IMAD.MOV.U32 R12, RZ, RZ, R10 ;  /* 0x000000ffff0c8224 */ /* 0x001fc400078e000a */
[----:B------:R-:W-:-:S05]  /*23230*/  @!P0 IMAD.MOV.U32 R13, RZ, RZ, R9 ;  /* 0x000000ffff0d8224 */ /* 0x000fca00078e0009 */
[----:B------:R0:W4:Y:S02]  /*23240*/  @!P0 LDG.E.U16 R23, desc[UR60][R12.64] ;  /* 0x0000003c0c178981 */ /* 0x000124000c1e1500 */
[----:B0-----:R-:W-:Y:S02]  /*23250*/  @!P0 IMAD.MOV.U32 R12, RZ, RZ, R7 ;  /* 0x000000ffff0c8224 */ /* 0x001fe400078e0007 */
[----:B------:R-:W2:Y:S04]  /*23260*/  LDL R7, [R1+0xa0] ;  /* 0x0000a00001077983 */ /* 0x000ea80000100800 */
        /* <DEDUP_REMOVED lines=13> */
[----:B------:R1:W-:Y:S01]  /*23340*/  STS.U16 [R3+0x13b80], R108 ;  /* 0x013b806c03007388 */ /* 0x0003e20000000400 */
[----:B------:R-:W-:-:S03]  /*23350*/  @!P0 IMAD.MOV.U32 R13, RZ, RZ, R5 ;  /* 0x000000ffff0d8224 */ /* 0x000fc600078e0005 */
[----:B0-----:R-:W4:Y:S04]  /*23360*/  LDL.LU R107, [R1+0x192c] ;  /* 0x00192c00016b7983 */ /* 0x001f280000300800 */
[----:B-1----:R-:W4:Y:S04]  /*23370*/  LDL.LU R108, [R1+0x1928] ;  /* 0x00192800016c7983 */ /* 0x002f280000300800 */
[----:B------:R-:W3:Y:S04]  /*23380*/  LDL R5, [R1+0x9c] ;  /* 0x00009c0001057983 */ /* 0x000ee80000100800 */
        /* <DEDUP_REMOVED lines=10> */
[----:B------:R-:W-:Y:S04]  /*23430*/  STL [R1+0x179c], R3 ;  /* 0x00179c0301007387 */ /* 0x000fe80000100800 */
[----:B--2---:R0:W-:Y:S04]  /*23440*/  STS.U16 [R7+0x20000], R114 ;  /* 0x0200007207007388 */ /* 0x0041e80000000400 */
[----:B------:R1:W-:Y:S04]  /*23450*/  STS.U16 [R7+0x20400], R115 ;  /* 0x0204007307007388 */ /* 0x0003e80000000400 */
[----:B0-----:R-:W2:Y:S04]  /*23460*/  LDL.LU R114, [R1+0x1910] ;  /* 0x0019100001727983 */ /* 0x001ea80000300800 */
[----:B-1----:R-:W2:Y:S04]  /*23470*/  LDL.LU R115, [R1+0x190c] ;  /* 0x00190c0001737983 */ /* 0x002ea80000300800 */
[----:B------:R-:W4:Y:S04]  /*23480*/  LDL R4, [R1+0x98] ;  /* 0x0000980001047983 */ /* 0x000f280000100800 */
        /* <DEDUP_REMOVED lines=12> */
[----:B---3--:R0:W-:Y:S04]  /*23550*/  STS.U16 [R5+0x20080], R26 ;  /* 0x0200801a05007388 */ /* 0x0081e80000000400 */
[----:B------:R1:W-:Y:S04]  /*23560*/  STS.U16 [R5+0x20480], R27 ;  /* 0x0204801b05007388 */ /* 0x0003e80000000400 */
[----:B0-----:R-:W3:Y:S04]  /*23570*/  LDL.LU R26, [R1+0x18f0] ;  /* 0x0018f000011a7983 */ /* 0x001ee80000300800 */
[----:B-1----:R-:W3:Y:S04]  /*23580*/  LDL.LU R27, [R1+0x18ec] ;  /* 0x0018ec00011b7983 */ /* 0x002ee80000300800 */
[----:B------:R-:W2:Y:S04]  /*23590*/  LDL R3, [R1+0x94] ;  /* 0x0000940001037983 */ /* 0x000ea80000100800 */
        /* <DEDUP_REMOVED lines=12> */
[----:B----4-:R0:W-:Y:S04]  /*23660*/  STS.U16 [R4+0x20100], R34 ;  /* 0x0201002204007388 */ /* 0x0101e80000000400 */
[----:B------:R1:W-:Y:S04]  /*23670*/  STS.U16 [R4+0x20500], R35 ;  /* 0x0205002304007388 */ /* 0x0003e80000000400 */
[----:B0-----:R-:W3:Y:S04]  /*23680*/  LDL.LU R34, [R1+0x18d0] ;  /* 0x0018d00001227983 */ /* 0x001ee80000300800 */
[----:B-1----:R-:W3:Y:S04]  /*23690*/  LDL.LU R35, [R1+0x18cc] ;  /* 0x0018cc0001237983 */ /* 0x002ee80000300800 */
[----:B------:R-:W4:Y:S04]  /*236a0*/  LDL R5, [R1+0x90] ;  /* 0x0000900001057983 */ /* 0x000f280000100800 */
        /* <DEDUP_REMOVED lines=12> */
[----:B--2---:R0:W-:Y:S04]  /*23770*/  STS.U16 [R3+0x20180], R42 ;  /* 0x0201802a03007388 */ /* 0x0041e80000000400 */
[----:B------:R1:W-:Y:S04]  /*23780*/  STS.U16 [R3+0x20580], R43 ;  /* 0x0205802b03007388 */ /* 0x0003e80000000400 */
[----:B------:R2:W-:Y:S04]  /*23790*/  STS.U16 [R3+0x20980], R44 ;  /* 0x0209802c03007388 */ /* 0x0005e80000000400 */
[----:B------:R2:W-:Y:S04]  /*237a0*/  STS.U16 [R3+0x20d80], R45 ;  /* 0x020d802d03007388 */ /* 0x0005e80000000400 */
[----:B------:R2:W-:Y:S04]  /*237b0*/  STS.U16 [R3+0x21180], R46 ;  /* 0x0211802e03007388 */ /* 0x0005e80000000400 */
[----:B0-----:R-:W3:Y:S04]  /*237c0*/  LDL.LU R42, [R1+0x18b0] ;  /* 0x0018b000012a7983 */ /* 0x001ee80000300800 */
[----:B-1----:R-:W3:Y:S04]  /*237d0*/  LDL.LU R43, [R1+0x18ac] ;  /* 0x0018ac00012b7983 */ /* 0x002ee80000300800 */
[----:B------:R-:W3:Y:S04]  /*237e0*/  LDL R4, [R1+0x8c] ;  /* 0x00008c0001047983 */ /* 0x000ee80000100800 */
[----:B--2---:R-:W2:Y:S04]  /*237f0*/  LDL.LU R44, [R1+0x18a8] ;  /* 0x0018a800012c7983 */ /* 0x004ea80000300800 */
[----:B------:R-:W2:Y:S04]  /*23800*/  LDL.LU R45, [R1+0x18a4] ;  /* 0x0018a400012d7983 */ /* 0x000ea80000300800 */
[----:B------:R-:W2:Y:S04]  /*23810*/  LDL.LU R46, [R1+0x18a0] ;  /* 0x0018a000012e7983 */ /* 0x000ea80000300800 */
[----:B------:R0:W-:Y:S04]  /*23820*/  STS.U16 [R3+0x21580], R47 ;  /* 0x0215802f03007388 */ /* 0x0001e80000000400 */
[----:B------:R1:W-:Y:S04]  /*23830*/  STS.U16 [R3+0x21980], R48 ;  /* 0x0219803003007388 */ /* 0x0003e80000000400 */
[----:B------:R1:W-:Y:S04]  /*23840*/  STS.U16 [R3+0x21d80], R87 ;  /* 0x021d805703007388 */ /* 0x0003e80000000400 */
[----:B0-----:R-:W2:Y:S04]  /*23850*/  LDL.LU R47, [R1+0x189c] ;  /* 0x00189c00012f7983 */ /* 0x001ea80000300800 */
[----:B-1----:R-:W2:Y:S04]  /*23860*/  LDL.LU R48, [R1+0x1898] ;  /* 0x0018980001307983 */ /* 0x002ea80000300800 */
[----:B------:R-:W2:Y:S04]  /*23870*/  LDL R3, [R1+0x88] ;  /* 0x0000880001037983 */ /* 0x000ea80000100800 */
[----:B----4-:R-:W-:Y:S04]  /*23880*/  STS.U16 [R5+0x20200], R86 ;  /* 0x0202005605007388 */ /* 0x010fe80000000400 */
[----:B------:R-:W-:Y:S04]  /*23890*/  STS.U16 [R5+0x20600], R85 ;  /* 0x0206005505007388 */ /* 0x000fe80000000400 */
[----:B------:R-:W-:Y:S04]  /*238a0*/  STS.U16 [R5+0x20a00], R84 ;  /* 0x020a005405007388 */ /* 0x000fe80000000400 */
[----:B------:R-:W-:Y:S04]  /*238b0*/  STS.U16 [R5+0x20e00], R83 ;  /* 0x020e005305007388 */ /* 0x000fe80000000400 */
[----:B------:R-:W-:Y:S04]  /*238c0*/  STS.U16 [R5+0x21200], R82 ;  /* 0x0212005205007388 */ /* 0x000fe80000000400 */
[----:B------:R-:W-:Y:S04]  /*238d0*/  STS.U16 [R5+0x21600], R81 ;  /* 0x0216005105007388 */ /* 0x000fe80000000400 */
[----:B------:R-:W-:Y:S04]  /*238e0*/  STS.U16 [R5+0x21a00], R80 ;  /* 0x021a005005007388 */ /* 0x000fe80000000400 */
[----:B------:R0:W-:Y:S02]  /*238f0*/  STS.U16 [R5+0x21e00], R79 ;  /* 0x021e004f05007388 */ /* 0x0001e40000000400 */
[----:B0-----:R-:W-:-:S02]  /*23900*/  IMAD.MOV.U32 R5, RZ, RZ, R52 ;  /* 0x000000ffff057224 */ /* 0x001fc400078e0034 */
[----:B------:R-:W4:Y:S01]  /*23910*/  LDL R52, [R1+0x84] ;  /* 0x0000840001347983 */ /* 0x000f220000100800 */
[----:B------:R-:W-:-:S06]  /*23920*/  PRMT R22, RZ, 0x7610, R22 ;  /* 0x00007610ff167816 */ /* 0x000fcc0000000016 */
[----:B------:R0:W4:Y:S04]  /*23930*/  @!P0 LDG.E.U16 R22, desc[UR60][R12.64] ;  /* 0x0000003c0c168981 */ /* 0x000128000c1e1500 */
[----:B---3--:R-:W-:Y:S04]  /*23940*/  STS.U16 [R4+0x20280], R78 ;  /* 0x0202804e04007388 */ /* 0x008fe80000000400 */
[----:B------:R-:W-:Y:S04]  /*23950*/  STS.U16 [R4+0x20680], R77 ;  /* 0x0206804d04007388 */ /* 0x000fe80000000400 */
[----:B------:R-:W-:Y:S04]  /*23960*/  STS.U16 [R4+0x20a80], R76 ;  /* 0x020a804c04007388 */ /* 0x000fe80000000400 */
[----:B------:R-:W-:Y:S04]  /*23970*/  STS.U16 [R4+0x20e80], R75 ;  /* 0x020e804b04007388 */ /* 0x000fe80000000400 */
[----:B------:R-:W-:Y:S04]  /*23980*/  STS.U16 [R4+0x21280], R74 ;  /* 0x0212804a04007388 */ /* 0x000fe80000000400 */
[----:B------:R-:W-:Y:S04]  /*23990*/  STS.U16 [R4+0x21680], R73 ;  /* 0x0216804904007388 */ /* 0x000fe80000000400 */
[----:B------:R-:W-:Y:S04]  /*239a0*/  STS.U16 [R4+0x21a80], R72 ;  /* 0x021a804804007388 */ /* 0x000fe80000000400 */
[----:B------:R1:W-:Y:S01]  /*239b0*/  STS.U16 [R4+0x21e80], R71 ;  /* 0x021e804704007388 */ /* 0x0003e20000000400 */
[----:B0-----:R-:W-:-:S03]  /*239c0*/  IMAD.MOV.U32 R12, RZ, RZ, R8 ;  /* 0x000000ffff0c7224 */ /* 0x001fc600078e0008 */
[----:B--2---:R-:W-:Y:S04]  /*239d0*/  STS.U16 [R3+0x20300], R70 ;  /* 0x0203004603007388 */ /* 0x004fe80000000400 */
[----:B------:R-:W-:Y:S04]  /*239e0*/  STS.U16 [R3+0x20700], R69 ;  /* 0x0207004503007388 */ /* 0x000fe80000000400 */
[----:B------:R-:W-:Y:S04]  /*239f0*/  STS.U16 [R3+0x20b00], R68 ;  /* 0x020b004403007388 */ /* 0x000fe80000000400 */
[----:B------:R-:W-:Y:S04]  /*23a00*/  STS.U16 [R3+0x20f00], R67 ;  /* 0x020f004303007388 */ /* 0x000fe80000000400 */
[----:B------:R-:W-:Y:S04]  /*23a10*/  STS.U16 [R3+0x21300], R66 ;  /* 0x0213004203007388 */ /* 0x000fe80000000400 */
[----:B------:R-:W-:Y:S04]  /*23a20*/  STS.U16 [R3+0x21700], R60 ;  /* 0x0217003c03007388 */ /* 0x000fe80000000400 */
[----:B------:R-:W-:Y:S04]  /*23a30*/  STS.U16 [R3+0x21b00], R59 ;  /* 0x021b003b03007388 */ /* 0x000fe80000000400 */
[----:B------:R0:W-:Y:S01]  /*23a40*/  STS.U16 [R3+0x21f00], R58 ;  /* 0x021f003a03007388 */ /* 0x0001e20000000400 */
[----:B-1----:R-:W-:-:S02]  /*23a50*/  IMAD.MOV.U32 R4, RZ, RZ, R56 ;  /* 0x000000ffff047224 */ /* 0x002fc400078e0038 */
[----:B------:R-:W-:Y:S02]  /*23a60*/  IMAD.MOV.U32 R9, RZ, RZ, R6 ;  /* 0x000000ffff097224 */ /* 0x000fe400078e0006 */
[----:B------:R-:W-:Y:S02]  /*23a70*/  IMAD.MOV.U32 R7, RZ, RZ, R61 ;  /* 0x000000ffff077224 */ /* 0x000fe400078e003d */
[----:B------:R-:W-:Y:S02]  /*23a80*/  IMAD.MOV.U32 R6, RZ, RZ, R63 ;  /* 0x000000ffff067224 */ /* 0x000fe400078e003f */
[----:B------:R-:W-:Y:S02]  /*23a90*/  IMAD.MOV.U32 R8, RZ, RZ, R62 ;  /* 0x000000ffff087224 */ /* 0x000fe400078e003e */
[----:B------:R-:W-:Y:S02]  /*23aa0*/  IMAD.MOV.U32 R13, RZ, RZ, R65 ;  /* 0x000000ffff0d7224 */ /* 0x000fe400078e0041 */
[----:B0-----:R-:W-:-:S02]  /*23ab0*/  IMAD.MOV.U32 R3, RZ, RZ, R57 ;  /* 0x000000ffff037224 */ /* 0x001fc400078e0039 */
[----:B------:R-:W2:Y:S04]  /*23ac0*/  LDL.LU.64 R56, [R1] ;  /* 0x0000000001387983 */ /* 0x000ea80000300a00 */
[----:B------:R-:W2:Y:S04]  /*23ad0*/  LDL.LU.64 R58, [R1+0x8] ;  /* 0x00000800013a7983 */ /* 0x000ea80000300a00 */
[----:B------:R-:W2:Y:S01]  /*23ae0*/  LDL.LU.64 R60, [R1+0x10] ;  /* 0x00001000013c7983 */ /* 0x000ea20000300a00 */
[----:B------:R-:W-:-:S03]  /*23af0*/  IMAD.MOV.U32 R10, RZ, RZ, R64 ;  /* 0x000000ffff0a7224 */ /* 0x000fc600078e0040 */
[----:B------:R-:W2:Y:S04]  /*23b00*/  LDL.LU.64 R62, [R1+0x18] ;  /* 0x00001800013e7983 */ /* 0x000ea80000300a00 */
        /* <DEDUP_REMOVED lines=12> */
[----:B----4-:R0:W-:Y:S04]  /*23bd0*/  STS.U16 [R52+0x21f80], R49 ;  /* 0x021f803134007388 */ /* 0x0101e80000000400 */
[----:B------:R1:W-:Y:S04]  /*23be0*/  STS.U16 [R52+0x20380], R252 ;  /* 0x020380fc34007388 */ /* 0x0003e80000000400 */
[----:B0-----:R-:W3:Y:S04]  /*23bf0*/  LDL.LU R49, [R1+0x1894] ;  /* 0x0018940001317983 */ /* 0x001ee80000300800 */
[----:B-1----:R-:W4:Y:S04]  /*23c00*/  LDL R252, [R1+0x174c] ;  /* 0x00174c0001fc7983 */ /* 0x002f280000100800 */
[----:B------:R0:W-:Y:S04]  /*23c10*/  STS.U16 [R52+0x20780], R251 ;  /* 0x020780fb34007388 */ /* 0x0001e80000000400 */
[----:B------:R1:W-:Y:S04]  /*23c20*/  STS.U16 [R52+0x20b80], R250 ;  /* 0x020b80fa34007388 */ /* 0x0003e80000000400 */
[----:B------:R-:W-:Y:S04]  /*23c30*/  STS.U16 [R52+0x20f80], R249 ;  /* 0x020f80f934007388 */ /* 0x000fe80000000400 */
[----:B------:R-:W-:Y:S04]  /*23c40*/  STS.U16 [R52+0x21380], R248 ;  /* 0x021380f834007388 */ /* 0x000fe80000000400 */
[----:B------:R-:W-:Y:S04]  /*23c50*/  STS.U16 [R52+0x21780], R23 ;  /* 0x0217801734007388 */ /* 0x000fe80000000400 */
[----:B------:R1:W-:Y:S01]  /*23c60*/  STS.U16 [R52+0x21b80], R22 ;  /* 0x021b801634007388 */ /* 0x0003e20000000400 */
[----:B------:R0:W-:Y:S06]  /*23c70*/  MEMBAR.ALL.CTA ;  /* 0x0000000000007992 */ /* 0x0001ec0000008000 */
[----:B0-----:R-:W0:Y:S02]  /*23c80*/  FENCE.VIEW.ASYNC.S ;  /* 0x00000000000073c6 */ /* 0x001e240000000000 */
[----:B0-----:R-:W-:Y:S06]  /*23c90*/  BAR.SYNC.DEFER_BLOCKING 0x0 ;  /* 0x0000000000007b1d */ /* 0x001fec0000010000 */
[----:B------:R-:W-:Y:S01]  /*23ca0*/  UMOV UR33, 0x40000040 ;  /* 0x4000004000217882 */ /* 0x000fe20000000000 */
[----:B--2---:R-:W-:Y:S01]  /*23cb0*/  WARPGROUP.ARRIVE ;  /* 0x00000000000079c5 */ /* 0x004fe20000000000 */
[----:B----4-:R-:W-:-:S13]  /*23cc0*/  R2UR UR32, R252 ;  /* 0x00000000fc2072ca */ /* 0x010fda00000e0000 */
[----:B------:R-:W-:Y:S03]  /*23cd0*/  HGMMA.64x64x16.F32.BF16 R56, gdesc[UR32].tnspA, R56, gsb0 ;  /* 0x20e00000203879f0 */ /* 0x000fe60008001838 */
[----:B------:R-:W-:Y:S02]  /*23ce0*/  WARPGROUP.DEPBAR.LE gsb0, 0x0 ;  /* 0x00008000000079c5 */ /* 0x000fe40000010000 */
[----:B------:R-:W-:-:S06]  /*23cf0*/  WARPGROUP.ARRIVE ;  /* 0x00000000000079c5 */ /* 0x000fcc0000000000 */
        /* <DEDUP_REMOVED lines=18> */
[----:B------:R-:W-:Y:S01]  /*23e20*/  HGMMA.64x64x16.F32.BF16 R56, gdesc[UR28].tnspA, R56, gsb0 ;  /* 0x20e000001c3879f0 */ /* 0x000fe20008001838 */
[----:B------:R-:W-:Y:S01]  /*23e30*/  UIADD3.64 UR52, UR4, 0x380, URZ ;  /* 0x0000038004347897 */ /* 0x000fe2000fffe03f */
[----:B------:R-:W-:Y:S01]  /*23e40*/  UMOV UR54, UR34 ;  /* 0x0000002200367c82 */ /* 0x000fe20008000000 */
[----:B------:R-:W-:Y:S01]  /*23e50*/  UMOV UR55, UR35 ;  /* 0x0000002300377c82 */ /* 0x000fe20008000000 */
        /* <DEDUP_REMOVED lines=213> */
[----:B------:R-:W-:Y:S01]  /*24bb0*/  IMAD.MOV.U32 R251, RZ, RZ, R50 ;  /* 0x000000fffffb7224 */ /* 0x000fe200078e0032 */
[----:B------:R-:W-:Y:S01]  /*24bc0*/  UIADD3.64 UR52, UR4, 0x1580, URZ ;  /* 0x0000158004347897 */ /* 0x000fe2000fffe03f */
[----:B------:R-:W3:Y:S01]  /*24bd0*/  LDL.LU R50, [R1+0x1890] ;  /* 0x0018900001327983 */ /* 0x000ee20000300800 */
[----:B-1----:R-:W-:-:S03]  /*24be0*/  IMAD.MOV.U32 R250, RZ, RZ, R51 ;  /* 0x000000fffffa7224 */ /* 0x002fc600078e0033 */
[----:B------:R-:W3:Y:S04]  /*24bf0*/  LDL.LU R51, [R1+0x188c] ;  /* 0x00188c0001337983 */ /* 0x000ee80000300800 */
[----:B------:R-:W3:Y:S04]  /*24c00*/  LDL.LU R52, [R1+0x1888] ;  /* 0x0018880001347983 */ /* 0x000ee80000300800 */
[----:B------:R-:W-:Y:S04]  /*24c10*/  STL.64 [R1], R56 ;  /* 0x0000003801007387 */ /* 0x000fe80000100a00 */
[----:B------:R-:W-:Y:S04]  /*24c20*/  STL.64 [R1+0x8], R58 ;  /* 0x0000083a01007387 */ /* 0x000fe80000100a00 */
[----:B------:R-:W-:Y:S04]  /*24c30*/  STL.64 [R1+0x10], R60 ;  /* 0x0000103c01007387 */ /* 0x000fe80000100a00 */
[----:B------:R-:W-:Y:S01]  /*24c40*/  STL.64 [R1+0x18], R62 ;  /* 0x0000183e01007387 */ /* 0x000fe20000100a00 */
[----:B------:R-:W-:Y:S01]  /*24c50*/  UMOV UR54, UR18 ;  /* 0x0000001200367c82 */ /* 0x000fe20008000000 */
[----:B------:R-:W-:-:S02]  /*24c60*/  UMOV UR55, UR19 ;  /* 0x0000001300377c82 */ /* 0x000fc40008000000 */
[----:B------:R-:W-:Y:S04]  /*24c70*/  STL.64 [R1+0x20], R64 ;  /* 0x0000204001007387 */ /* 0x000fe80000100a00 */
        /* <DEDUP_REMOVED lines=10> */
[----:B------:R0:W-:Y:S04]  /*24d20*/  STL.64 [R1+0x78], R86 ;  /* 0x0000785601007387 */ /* 0x0001e80000100a00 */
[----:B0-----:R-:W2:Y:S04]  /*24d30*/  LDL.LU.64 R86, [R1+0x1880] ;  /* 0x0018800001567983 */ /* 0x001ea80000300a00 */
        /* <DEDUP_REMOVED lines=10> */
[----:B------:R-:W2:Y:S01]  /*24de0*/  LDL.LU.64 R64, [R1+0x1828] ;  /* 0x0018280001407983 */ /* 0x000ea20000300a00 */
[----:B------:R-:W-:-:S02]  /*24df0*/  WARPGROUP.DEPBAR.LE gsb0, 0x0 ;  /* 0x00008000000079c5 */ /* 0x000fc40000010000 */
[----:B------:R-:W-:Y:S01]  /*24e00*/  WARPGROUP.ARRIVE ;  /* 0x00000000000079c5 */ /* 0x000fe20000000000 */
[----:B------:R-:W-:Y:S02]  /*24e10*/  IMAD.MOV.U32 R22, RZ, RZ, R251 ;  /* 0x000000ffff167224 */ /* 0x000fe400078e00fb */
[----:B------:R-:W-:Y:S01]  /*24e20*/  IMAD.MOV.U32 R252, RZ, RZ, R60 ;  /* 0x000000fffffc7224 */ /* 0x000fe200078e003c */
[----:B------:R-:W2:Y:S02]  /*24e30*/  LDL.LU.64 R62, [R1+0x1820] ;  /* 0x00182000013e7983 */ /* 0x000ea40000300a00 */
[----:B------:R-:W-:Y:S01]  /*24e40*/  HGMMA.64x64x16.F32.BF16 R88, gdesc[UR52].tnspA, R88, gsb0 ;  /* 0x20e00000345879f0 */ /* 0x000fe20008001858 */
[----:B------:R-:W-:Y:S02]  /*24e50*/  IMAD.MOV.U32 R23, RZ, RZ, R250 ;  /* 0x000000ffff177224 */ /* 0x000fe400078e00fa */
[----:B------:R-:W-:Y:S02]  /*24e60*/  IMAD.MOV.U32 R251, RZ, RZ, R59 ;  /* 0x000000fffffb7224 */ /* 0x000fe400078e003b */
[----:B------:R-:W-:Y:S01]  /*24e70*/  IMAD.MOV.U32 R249, RZ, RZ, R58 ;  /* 0x000000fffff97224 */ /* 0x000fe200078e003a */
[----:B------:R-:W2:Y:S01]  /*24e80*/  LDL.LU.64 R60, [R1+0x1818] ;  /* 0x00181800013c7983 */ /* 0x000ea20000300a00 */
[----:B------:R-:W-:-:S02]  /*24e90*/  IMAD.MOV.U32 R250, RZ, RZ, R57 ;  /* 0x000000fffffa7224 */ /* 0x000fc400078e0039 */
[----:B------:R-:W-:Y:S01]  /*24ea0*/  IMAD.MOV.U32 R248, RZ, RZ, R56 ;  /* 0x000000fffff87224 */ /* 0x000fe200078e0038 */
[----:B------:R-:W2:Y:S04]  /*24eb0*/  LDL.LU.64 R58, [R1+0x1810] ;  /* 0x00181000013a7983 */ /* 0x000ea80000300a00 */
[----:B------:R-:W2:Y:S01]  /*24ec0*/  LDL.LU.64 R56, [R1+0x1808] ;  /* 0x0018080001387983 */ /* 0x000ea20000300a00 */
        /* <DEDUP_REMOVED lines=22> */
[----:B--2---:R-:W-:-:S06]  /*25030*/  WARPGROUP.ARRIVE ;  /* 0x00000000000079c5 */ /* 0x004fcc0000000000 */
        /* <DEDUP_REMOVED lines=22> */
[----:B------:R0:W-:Y:S04]  /*251a0*/  STL [R1+0x17b0], R248 ;  /* 0x0017b0f801007387 */ /* 0x0001e80000100800 */
[----:B------:R1:W-:Y:S04]  /*251b0*/  STL [R1+0x17ac], R249 ;  /* 0x0017acf901007387 */ /* 0x0003e80000100800 */
[----:B------:R2:W-:Y:S01]  /*251c0*/  STL [R1+0x17a8], R250 ;  /* 0x0017a8fa01007387 */ /* 0x0005e20000100800 */
[----:B0-----:R-:W-:-:S02]  /*251d0*/  IMAD.MOV.U32 R248, RZ, RZ, R55 ;  /* 0x000000fffff87224 */ /* 0x001fc400078e0037 */
[----:B-1----:R-:W-:Y:S02]  /*251e0*/  IMAD.MOV.U32 R249, RZ, RZ, R54 ;  /* 0x000000fffff97224 */ /* 0x002fe400078e0036 */
[----:B--2---:R-:W-:Y:S02]  /*251f0*/  IMAD.MOV.U32 R250, RZ, RZ, R53 ;  /* 0x000000fffffa7224 */ /* 0x004fe400078e0035 */
[----:B------:R-:W3:Y:S04]  /*25200*/  LDL.LU R53, [R1+0x1800] ;  /* 0x0018000001357983 */ /* 0x000ee80000300800 */
[----:B------:R-:W3:Y:S04]  /*25210*/  LDL.LU R54, [R1+0x17fc] ;  /* 0x0017fc0001367983 */ /* 0x000ee80000300800 */
[----:B------:R-:W3:Y:S01]  /*25220*/  LDL.LU R55, [R1+0x17f8] ;  /* 0x0017f80001377983 */ /* 0x000ee20000300800 */
[----:B------:R-:W-:-:S02]  /*25230*/  WARPGROUP.DEPBAR.LE gsb0, 0x0 ;  /* 0x00008000000079c5 */ /* 0x000fc40000010000 */
        /* <DEDUP_REMOVED lines=24> */
[----:B---3--:R-:W-:-:S06]  /*253c0*/  WARPGROUP.ARRIVE ;  /* 0x00000000000079c5 */ /* 0x008fcc0000000000 */
[----:B------:R-:W-:Y:S01]  /*253d0*/  HGMMA.64x64x16.F32.BF16 R24, gdesc[UR52].tnspA, R24, gsb0 ;  /* 0x20e00000341879f0 */ /* 0x000fe20008001818 */
[----:B------:R0:W-:Y:S01]  /*253e0*/  STL [R1+0x17a4], R251 ;  /* 0x0017a4fb01007387 */ /* 0x0001e20000100800 */
[----:B------:R-:W-:-:S03]  /*253f0*/  UIADD3.64 UR56, UR4, 0x1c00, URZ ;  /* 0x00001c0004387897 */ /* 0x000fc6000fffe03f */
[----:B0-----:R-:W2:Y:S04]  /*25400*/  LDL.LU R251, [R1+0x173c] ;  /* 0x00173c0001fb7983 */ /* 0x001ea80000300800 */
[----:B------:R0:W-:Y:S04]  /*25410*/  STL [R1+0x17a0], R252 ;  /* 0x0017a0fc01007387 */ /* 0x0001e80000100800 */
[----:B0-----:R-:W3:Y:S04]  /*25420*/  LDL.LU R252, [R1+0x1740] ;  /* 0x0017400001fc7983 */ /* 0x001ee80000300800 */
[----:B------:R0:W-:Y:S04]  /*25430*/  STL [R1+0x17e4], R235 ;  /* 0x0017e4eb01007387 */ /* 0x0001e80000100800 */
[----:B0-----:R-:W4:Y:S04]  /*25440*/  LDL.LU R235, [R1+0x1744] ;  /* 0x0017440001eb7983 */ /* 0x001f280000300800 */
[----:B------:R0:W-:Y:S01]  /*25450*/  STL [R1+0x17e0], R236 ;  /* 0x0017e0ec01007387 */ /* 0x0001e20000100800 */
[----:B------:R-:W-:Y:S01]  /*25460*/  UMOV UR58, UR6 ;  /* 0x00000006003a7c82 */ /* 0x000fe20008000000 */
[----:B------:R-:W-:-:S02]  /*25470*/  UMOV UR59, UR7 ;  /* 0x00000007003b7c82 */ /* 0x000fc40008000000 */
[----:B0-----:R-:W4:Y:S04]  /*25480*/  LDL.LU R236, [R1+0x1748] ;  /* 0x0017480001ec7983 */ /* 0x001f280000300800 */
[----:B------:R0:W-:Y:S04]  /*25490*/  STL [R1+0x17dc], R237 ;  /* 0x0017dced01007387 */ /* 0x0001e80000100800 */
[----:B------:R-:W-:Y:S04]  /*254a0*/  STL [R1+0x17d8], R238 ;  /* 0x0017d8ee01007387 */ /* 0x000fe80000100800 */
[----:B------:R1:W-:Y:S04]  /*254b0*/  STL [R1+0x17d4], R239 ;  /* 0x0017d4ef01007387 */ /* 0x0003e80000100800 */
[----:B------:R-:W-:Y:S04]  /*254c0*/  STL [R1+0x17d0], R240 ;  /* 0x0017d0f001007387 */ /* 0x000fe80000100800 */
[----:B------:R-:W-:Y:S04]  /*254d0*/  STL [R1+0x17cc], R241 ;  /* 0x0017ccf101007387 */ /* 0x000fe80000100800 */
[----:B------:R1:W-:Y:S04]  /*254e0*/  STL [R1+0x17c8], R242 ;  /* 0x0017c8f201007387 */ /* 0x0003e80000100800 */
[----:B------:R-:W-:Y:S04]  /*254f0*/  STL [R1+0x17c4], R243 ;  /* 0x0017c4f301007387 */ /* 0x000fe80000100800 */
[----:B------:R-:W-:Y:S04]  /*25500*/  STL [R1+0x17c0], R244 ;  /* 0x0017c0f401007387 */ /* 0x000fe80000100800 */
[----:B------:R-:W-:Y:S04]  /*25510*/  STL [R1+0x17bc], R245 ;  /* 0x0017bcf501007387 */ /* 0x000fe80000100800 */
[----:B------:R-:W-:Y:S04]  /*25520*/  STL [R1+0x17b8], R246 ;  /* 0x0017b8f601007387 */ /* 0x000fe80000100800 */
[----:B------:R-:W-:Y:S01]  /*25530*/  STL [R1+0x17b4], R247 ;  /* 0x0017b4f701007387 */ /* 0x000fe20000100800 */
[----:B------:R-:W-:-:S02]  /*25540*/  WARPGROUP.DEPBAR.LE gsb0, 0x0 ;  /* 0x00008000000079c5 */ /* 0x000fc40000010000 */
[----:B------:R-:W-:-:S06]  /*25550*/  WARPGROUP.ARRIVE ;  /* 0x00000000000079c5 */ /* 0x000fcc0000000000 */
[----:B------:R-:W-:Y:S01]  /*25560*/  HGMMA.64x64x16.F32.BF16 R24, gdesc[UR56].tnspA, R24, gsb0 ;  /* 0x20e00000381879f0 */ /* 0x000fe20008001818 */
[----:B------:R-:W-:Y:S02]  /*25570*/  R2UR UR57, R0 ;  /* 0x00000000003972ca */ /* 0x000fe400000e0000 */
[----:B------:R-:W4:Y:S04]  /*25580*/  LDL.LU R0, [R1+0x17f4] ;  /* 0x0017f40001007983 */ /* 0x000f280000300800 */
[----:B0-----:R-:W4:Y:S04]  /*25590*/  LDL.LU R237, [R1+0x284] ;  /* 0x0002840001ed7983 */ /* 0x001f280000300800 */
[----:B-1----:R-:W4:Y:S01]  /*255a0*/  LDL R239, [R1+0x1750] ;  /* 0x0017500001ef7983 */ /* 0x002f220000100800 */
[----:B------:R-:W-:-:S03]  /*255b0*/  R2UR UR56, R11 ;  /* 0x000000000b3872ca */ /* 0x000fc600000e0000 */
[----:B------:R-:W4:Y:S01]  /*255c0*/  LDL.LU R242, [R1+0x160c] ;  /* 0x00160c0001f27983 */ /* 0x000f220000300800 */
[----:B------:R-:W0:Y:S03]  /*255d0*/  LDC R11, c[0x0][0x238] ;  /* 0x00008e00ff0b7b82 */ /* 0x000e260000000800 */
[----:B------:R-:W4:Y:S04]  /*255e0*/  LDL.LU R241, [R1+0x1604] ;  /* 0x0016040001f17983 */ /* 0x000f280000300800 */
[----:B------:R-:W4:Y:S01]  /*255f0*/  LDL.LU R238, [R1+0x15fc] ;  /* 0x0015fc0001ee7983 */ /* 0x000f220000300800 */
[----:B0-----:R-:W-:-:S04]  /*25600*/  IMAD.SHL.U32 R11, R11, 0x80, RZ ;  /* 0x000000800b0b7824 */ /* 0x001fc800078e00ff */
[----:B------:R-:W-:Y:S01]  /*25610*/  IMAD.SHL.U32 R11, R11, 0x2, RZ ;  /* 0x000000020b0b7824 */ /* 0x000fe200078e00ff */
[----:B--2---:R-:W-:Y:S01]  /*25620*/  R2UR UR52, R251 ;  /* 0x00000000fb3472ca */ /* 0x004fe200000e0000 */
[----:B------:R-:W-:Y:S01]  /*25630*/  IMAD.MOV.U32 R251, RZ, RZ, R22 ;  /* 0x000000fffffb7224 */ /* 0x000fe200078e0016 */
[----:B---3--:R-:W-:Y:S01]  /*25640*/  R2UR UR53, R252 ;  /* 0x00000000fc3572ca */ /* 0x008fe200000e0000 */
[----:B------:R-:W-:Y:S01]  /*25650*/  IMAD.MOV.U32 R252, RZ, RZ, R23 ;  /* 0x000000fffffc7224 */ /* 0x000fe200078e0017 */
[-C--:B------:R-:W-:Y:S02]  /*25660*/  IADD3 R23, P2, R14, R11.reuse, RZ ;  /* 0x0000000b0e177210 */ /* 0x080fe40007f5e0ff */
[----:B----4-:R-:W-:Y:S01]  /*25670*/  R2UR UR48, R235 ;  /* 0x00000000eb3072ca */ /* 0x010fe200000e0000 */
[----:B------:R-:W-:Y:S01]  /*25680*/  IMAD.MOV.U32 R235, RZ, RZ, R12 ;  /* 0x000000ffffeb7224 */ /* 0x000fe200078e000c */
[----:B------:R-:W-:-:S05]  /*25690*/  IADD3 R12, P0, R20, R11, RZ ;  /* 0x0000000b140c7210 */ /* 0x000fca0007f1e0ff */
[--C-:B------:R-:W-:Y:S02]  /*256a0*/  IMAD.X R20, R21, 0x1, R0.reuse, P0 ;  /* 0x0000000115147824 */ /* 0x100fe400000e0600 */
[----:B------:R-:W-:Y:S01]  /*256b0*/  VIADD R237, R237, 0x1 ;  /* 0x00000001eded7836 */ /* 0x000fe20000000000 */
[----:B------:R-:W-:Y:S01]  /*256c0*/  IADD3 R22, P0, R16, R11, RZ ;  /* 0x0000000b10167210 */ /* 0x000fe20007f1e0ff */
[----:B------:R-:W-:-:S03]  /*256d0*/  IMAD.X R14, R15, 0x1, R0, P2 ;  /* 0x000000010f0e7824 */ /* 0x000fc600010e0600 */
[----:B------:R0:W-:Y:S04]  /*256e0*/  STL [R1+0x284], R237 ;  /* 0x000284ed01007387 */ /* 0x0001e80000100800 */
[----:B------:R-:W2:Y:S01]  /*256f0*/  LDL.LU R15, [R1+0x15f4] ;  /* 0x0015f400010f7983 */ /* 0x000ea20000300800 */
[----:B------:R-:W-:-:S03]  /*25700*/  IMAD.X R16, R17, 0x1, R0, P0 ;  /* 0x0000000111107824 */ /* 0x000fc600000e0600 */
[----:B------:R-:W3:Y:S01]  /*25710*/  LDL.LU R240, [R1+0x15ec] ;  /* 0x0015ec0001f07983 */ /* 0x000ee20000300800 */
[----:B------:R-:W-:-:S03]  /*25720*/  ISETP.NE.U32.AND P0, PT, R237, R239, PT ;  /* 0x000000efed00720c */ /* 0x000fc60003f05070 */
[----:B------:R-:W4:Y:S04]  /*25730*/  LDL.LU R239, [R1+0x15e4] ;  /* 0x0015e40001ef7983 */ /* 0x000f280000300800 */
[----:B0-----:R-:W4:Y:S01]  /*25740*/  LDL.LU R237, [R1+0x1608] ;  /* 0x0016080001ed7983 */ /* 0x001f220000300800 */
[----:B------:R-:W-:Y:S01]  /*25750*/  R2UR UR49, R236 ;  /* 0x00000000ec3172ca */ /* 0x000fe200000e0000 */
[----:B------:R-:W-:Y:S01]  /*25760*/  IMAD.MOV.U32 R236, RZ, RZ, R13 ;  /* 0x000000ffffec7224 */ /* 0x000fe200078e000d */
[-C--:B------:R-:W-:Y:S02]  /*25770*/  IADD3 R13, P1, R18, R11.reuse, RZ ;  /* 0x0000000b120d7210 */ /* 0x080fe40007f3e0ff */
[-C--:B------:R-:W-:Y:S02]  /*25780*/  IADD3 R242, P6, R242, R11.reuse, RZ ;  /* 0x0000000bf2f27210 */ /* 0x080fe40007fde0ff */
[-C--:B------:R-:W-:Y:S01]  /*25790*/  IADD3 R238, P2, R238, R11.reuse, RZ ;  /* 0x0000000beeee7210 */ /* 0x080fe20007f5e0ff */
[----:B------:R-:W-:Y:S01]  /*257a0*/  IMAD.X R18, R19, 0x1, R0, P1 ;  /* 0x0000000113127824 */ /* 0x000fe200008e0600 */
[-C--:B------:R-:W-:Y:S01]  /*257b0*/  IADD3 R241, P1, R241, R11.reuse, RZ ;  /* 0x0000000bf1f17210 */ /* 0x080fe20007f3e0ff */
[----:B------:R0:W-:Y:S04]  /*257c0*/  STL [R1+0x160c], R242 ;  /* 0x00160cf201007387 */ /* 0x0001e80000100800 */
[----:B------:R1:W-:Y:S04]  /*257d0*/  STL [R1+0x1604], R241 ;  /* 0x001604f101007387 */ /* 0x0003e80000100800 */
[----:B------:R-:W4:Y:S04]  /*257e0*/  LDL.LU R17, [R1+0x15dc] ;  /* 0x0015dc0001117983 */ /* 0x000f280000300800 */
[----:B------:R1:W-:Y:S04]  /*257f0*/  STL [R1+0x15fc], R238 ;  /* 0x0015fcee01007387 */ /* 0x0003e80000100800 */
[----:B------:R-:W4:Y:S04]  /*25800*/  LDL.LU R247, [R1+0x1600] ;  /* 0x0016000001f77983 */ /* 0x000f280000300800 */
[----:B------:R-:W4:Y:S04]  /*25810*/  LDL.LU R246, [R1+0x15d4] ;  /* 0x0015d40001f67983 */ /* 0x000f280000300800 */
[----:B------:R-:W4:Y:S04]  /*25820*/  LDL.LU R245, [R1+0x15f8] ;  /* 0x0015f80001f57983 */ /* 0x000f280000300800 */
[----:B------:R-:W4:Y:S04]  /*25830*/  LDL.LU R244, [R1+0x15cc] ;  /* 0x0015cc0001f47983 */ /* 0x000f280000300800 */
[----:B------:R-:W4:Y:S04]  /*25840*/  LDL.LU R243, [R1+0x15f0] ;  /* 0x0015f00001f37983 */ /* 0x000f280000300800 */
[----:B0-----:R-:W4:Y:S04]  /*25850*/  LDL.LU R242, [R1+0x15c4] ;  /* 0x0015c40001f27983 */ /* 0x001f280000300800 */
[----:B-1----:R-:W4:Y:S04]  /*25860*/  LDL.LU R241, [R1+0x15e8] ;  /* 0x0015e80001f17983 */ /* 0x002f280000300800 */
[----:B------:R-:W4:Y:S01]  /*25870*/  LDL.LU R238, [R1+0x15bc] ;  /* 0x0015bc0001ee7983 */ /* 0x000f220000300800 */
[----:B--2---:R-:W-:-:S02]  /*25880*/  IADD3 R15, P3, R15, R11, RZ ;  /* 0x0000000b0f0f7210 */ /* 0x004fc40007f7e0ff */
[-C--:B---3--:R-:W-:Y:S02]  /*25890*/  IADD3 R240, P4, R240, R11.reuse, RZ ;  /* 0x0000000bf0f07210 */ /* 0x088fe40007f9e0ff */
[----:B----4-:R-:W-:Y:S01]  /*258a0*/  IADD3 R239, P5, R239, R11, RZ ;  /* 0x0000000befef7210 */ /* 0x010fe20007fbe0ff */
[----:B------:R-:W-:Y:S04]  /*258b0*/  STL [R1+0x15f4], R15 ;  /* 0x0015f40f01007387 */ /* 0x000fe80000100800 */
[----:B------:R0:W-:Y:S01]  /*258c0*/  STL [R1+0x15ec], R240 ;  /* 0x0015ecf001007387 */ /* 0x0001e20000100800 */
[----:B------:R-:W-:-:S03]  /*258d0*/  IMAD.X R237, R237, 0x1, R0, P6 ;  /* 0x00000001eded7824 */ /* 0x000fc600030e0600 */
[----:B0-----:R-:W2:Y:S04]  /*258e0*/  LDL.LU R240, [R1+0x15e0] ;  /* 0x0015e00001f07983 */ /* 0x001ea80000300800 */
[----:B------:R0:W-:Y:S04]  /*258f0*/  STL [R1+0x15e4], R239 ;  /* 0x0015e4ef01007387 */ /* 0x0001e80000100800 */
[----:B0-----:R-:W3:Y:S04]  /*25900*/  LDL.LU R239, [R1+0x15b4] ;  /* 0x0015b40001ef7983 */ /* 0x001ee80000300800 */
[----:B------:R0:W-:Y:S04]  /*25910*/  STL [R1+0x1608], R237 ;  /* 0x001608ed01007387 */ /* 0x0001e80000100800 */
[----:B0-----:R-:W4:Y:S01]  /*25920*/  LDL.LU R237, [R1+0x15d8] ;  /* 0x0015d80001ed7983 */ /* 0x001f220000300800 */
[-C--:B------:R-:W-:Y:S01]  /*25930*/  IADD3 R17, P6, R17, R11.reuse, RZ ;  /* 0x0000000b11117210 */ /* 0x080fe20007fde0ff */
[--C-:B------:R-:W-:Y:S01]  /*25940*/  IMAD.X R247, R247, 0x1, R0.reuse, P1 ;  /* 0x00000001f7f77824 */ /* 0x100fe200008e0600 */
[-C--:B------:R-:W-:Y:S01]  /*25950*/  IADD3 R246, P1, R246, R11.reuse, RZ ;  /* 0x0000000bf6f67210 */ /* 0x080fe20007f3e0ff */
[--C-:B------:R-:W-:Y:S01]  /*25960*/  IMAD.X R245, R245, 0x1, R0.reuse, P2 ;  /* 0x00000001f5f57824 */ /* 0x100fe200010e0600 */
[----:B------:R-:W-:Y:S01]  /*25970*/  IADD3 R244, P2, R244, R11, RZ ;  /* 0x0000000bf4f47210 */ /* 0x000fe20007f5e0ff */
[----:B------:R-:W-:Y:S01]  /*25980*/  STL [R1+0x15dc], R17 ;  /* 0x0015dc1101007387 */ /* 0x000fe20000100800 */
[----:B------:R-:W-:-:S03]  /*25990*/  IMAD.X R243, R243, 0x1, R0, P3 ;  /* 0x00000001f3f37824 */ /* 0x000fc600018e0600 */
[----:B------:R-:W-:Y:S01]  /*259a0*/  STL [R1+0x1600], R247 ;  /* 0x001600f701007387 */ /* 0x000fe20000100800 */
[----:B------:R-:W-:-:S03]  /*259b0*/  IADD3 R242, P3, R242, R11, RZ ;  /* 0x0000000bf2f27210 */ /* 0x000fc60007f7e0ff */
[----:B------:R-:W-:Y:S04]  /*259c0*/  STL [R1+0x15d4], R246 ;  /* 0x0015d4f601007387 */ /* 0x000fe80000100800 */
[----:B------:R-:W-:Y:S01]  /*259d0*/  STL [R1+0x15f8], R245 ;  /* 0x0015f8f501007387 */ /* 0x000fe20000100800 */
[----:B------:R-:W-:-:S03]  /*259e0*/  IMAD.X R241, R241, 0x1, R0, P4 ;  /* 0x00000001f1f17824 */ /* 0x000fc600020e0600 */
[----:B------:R-:W-:Y:S01]  /*259f0*/  STL [R1+0x15cc], R244 ;  /* 0x0015ccf401007387 */ /* 0x000fe20000100800 */
[----:B------:R-:W-:-:S03]  /*25a00*/  IADD3 R238, P4, R238, R11, RZ ;  /* 0x0000000beeee7210 */ /* 0x000fc60007f9e0ff */
[----:B------:R-:W-:Y:S04]  /*25a10*/  STL [R1+0x15f0], R243 ;  /* 0x0015f0f301007387 */ /* 0x000fe80000100800 */
[----:B------:R0:W-:Y:S04]  /*25a20*/  STL [R1+0x15c4], R242 ;  /* 0x0015c4f201007387 */ /* 0x0001e80000100800 */
[----:B------:R-:W4:Y:S04]  /*25a30*/  LDL.LU R15, [R1+0x15ac] ;  /* 0x0015ac00010f7983 */ /* 0x000f280000300800 */
[----:B------:R1:W-:Y:S04]  /*25a40*/  STL [R1+0x15e8], R241 ;  /* 0x0015e8f101007387 */ /* 0x0003e80000100800 */
[----:B0-----:R-:W4:Y:S04]  /*25a50*/  LDL.LU R242, [R1+0x15d0] ;  /* 0x0015d00001f27983 */ /* 0x001f280000300800 */
[----:B------:R0:W-:Y:S04]  /*25a60*/  STL [R1+0x15bc], R238 ;  /* 0x0015bcee01007387 */ /* 0x0001e80000100800 */
[----:B-1----:R-:W4:Y:S04]  /*25a70*/  LDL.LU R241, [R1+0x15a4] ;  /* 0x0015a40001f17983 */ /* 0x002f280000300800 */
[----:B0-----:R-:W4:Y:S01]  /*25a80*/  LDL.LU R238, [R1+0x15c8] ;  /* 0x0015c80001ee7983 */ /* 0x001f220000300800 */
[----:B--2---:R-:W-:-:S05]  /*25a90*/  IMAD.X R240, R240, 0x1, R0, P5 ;  /* 0x00000001f0f07824 */ /* 0x004fca00028e0600 */
[----:B------:R0:W-:Y:S01]  /*25aa0*/  STL [R1+0x15e0], R240 ;  /* 0x0015e0f001007387 */ /* 0x0001e20000100800 */
[----:B---3--:R-:W-:-:S05]  /*25ab0*/  IADD3 R239, P5, R239, R11, RZ ;  /* 0x0000000befef7210 */ /* 0x008fca0007fbe0ff */
[----:B------:R1:W-:Y:S04]  /*25ac0*/  STL [R1+0x15b4], R239 ;  /* 0x0015b4ef01007387 */ /* 0x0003e80000100800 */
[----:B------:R-:W2:Y:S01]  /*25ad0*/  LDL.LU R17, [R1+0x159c] ;  /* 0x00159c0001117983 */ /* 0x000ea20000300800 */
[----:B----4-:R-:W-:-:S05]  /*25ae0*/  IMAD.X R237, R237, 0x1, R0, P6 ;  /* 0x00000001eded7824 */ /* 0x010fca00030e0600 */
        /* <DEDUP_REMOVED lines=8> */
[----:B---3--:R-:W3:Y:S01]  /*25b70*/  LDL.LU R237, [R1+0x157c] ;  /* 0x00157c0001ed7983 */ /* 0x008ee20000300800 */
[----:B------:R-:W-:-:S05]  /*25b80*/  IADD3 R15, P6, R15, R11, RZ ;  /* 0x0000000b0f0f7210 */ /* 0x000fca0007fde0ff */
[----:B------:R-:W-:Y:S01]  /*25b90*/  STL [R1+0x15ac], R15 ;  /* 0x0015ac0f01007387 */ /* 0x000fe20000100800 */
[----:B------:R-:W-:Y:S01]  /*25ba0*/  IMAD.X R242, R242, 0x1, R0, P1 ;  /* 0x00000001f2f27824 */ /* 0x000fe200008e0600 */
[----:B------:R-:W-:-:S04]  /*25bb0*/  IADD3 R241, P1, R241, R11, RZ ;  /* 0x0000000bf1f17210 */ /* 0x000fc80007f3e0ff */
[----:B------:R0:W-:Y:S01]  /*25bc0*/  STL [R1+0x15d0], R242 ;  /* 0x0015d0f201007387 */ /* 0x0001e20000100800 */
[----:B------:R-:W-:-:S03]  /*25bd0*/  IMAD.X R238, R238, 0x1, R0, P2 ;  /* 0x00000001eeee7824 */ /* 0x000fc600010e0600 */
[----:B0-----:R-:W3:Y:S04]  /*25be0*/  LDL.LU R242, [R1+0x15a0] ;  /* 0x0015a00001f27983 */ /* 0x001ee80000300800 */
[----:B------:R0:W-:Y:S04]  /*25bf0*/  STL [R1+0x15a4], R241 ;  /* 0x0015a4f101007387 */ /* 0x0001e80000100800 */
[----:B0-----:R-:W3:Y:S04]  /*25c00*/  LDL.LU R241, [R1+0x1574] ;  /* 0x0015740001f17983 */ /* 0x001ee80000300800 */
[----:B------:R0:W-:Y:S04]  /*25c10*/  STL [R1+0x15c8], R238 ;  /* 0x0015c8ee01007387 */ /* 0x0001e80000100800 */
[----:B0-----:R-:W3:Y:S01]  /*25c20*/  LDL.LU R238, [R1+0x1598] ;  /* 0x0015980001ee7983 */ /* 0x001ee20000300800 */
[----:B--2---:R-:W-:-:S05]  /*25c30*/  IADD3 R17, P2, R17, R11, RZ ;  /* 0x0000000b11117210 */ /* 0x004fca0007f5e0ff */
[----:B------:R-:W-:Y:S01]  /*25c40*/  STL [R1+0x159c], R17 ;  /* 0x00159c1101007387 */ /* 0x000fe20000100800 */
[--C-:B----4-:R-:W-:Y:S01]  /*25c50*/  IMAD.X R247, R247, 0x1, R0.reuse, P3 ;  /* 0x00000001f7f77824 */ /* 0x110fe200018e0600 */
[-C--:B------:R-:W-:Y:S01]  /*25c60*/  IADD3 R246, P3, R246, R11.reuse, RZ ;  /* 0x0000000bf6f67210 */ /* 0x080fe20007f7e0ff */
[--C-:B------:R-:W-:Y:S01]  /*25c70*/  IMAD.X R245, R245, 0x1, R0.reuse, P4 ;  /* 0x00000001f5f57824 */ /* 0x100fe200020e0600 */
[-C--:B------:R-:W-:Y:S01]  /*25c80*/  IADD3 R244, P4, R244, R11.reuse, RZ ;  /* 0x0000000bf4f47210 */ /* 0x080fe20007f9e0ff */
[----:B------:R-:W-:Y:S01]  /*25c90*/  IMAD.X R243, R243, 0x1, R0, P5 ;  /* 0x00000001f3f37824 */ /* 0x000fe200028e0600 */
[----:B------:R-:W-:Y:S01]  /*25ca0*/  STL [R1+0x15c0], R247 ;  /* 0x0015c0f701007387 */ /* 0x000fe20000100800 */
[----:B------:R-:W-:-:S03]  /*25cb0*/  IADD3 R240, P5, R240, R11, RZ ;  /* 0x0000000bf0f07210 */ /* 0x000fc60007fbe0ff */
[----:B------:R-:W-:Y:S04]  /*25cc0*/  STL [R1+0x1594], R246 ;  /* 0x001594f601007387 */ /* 0x000fe80000100800 */
[----:B------:R-:W-:Y:S01]  /*25cd0*/  STL [R1+0x15b8], R245 ;  /* 0x0015b8f501007387 */ /* 0x000fe20000100800 */
[----:B------:R-:W-:-:S03]  /*25ce0*/  IMAD.X R239, R239, 0x1, R0, P6 ;  /* 0x00000001efef7824 */ /* 0x000fc600030e0600 */
[----:B------:R-:W-:Y:S01]  /*25cf0*/  STL [R1+0x158c], R244 ;  /* 0x00158cf401007387 */ /* 0x000fe20000100800 */
[----:B---3--:R-:W-:-:S03]  /*25d00*/  IADD3 R237, P6, R237, R11, RZ ;  /* 0x0000000beded7210 */ /* 0x008fc60007fde0ff */
[----:B------:R-:W-:Y:S04]  /*25d10*/  STL [R1+0x15b0], R243 ;  /* 0x0015b0f301007387 */ /* 0x000fe80000100800 */
[----:B------:R0:W-:Y:S04]  /*25d20*/  STL [R1+0x1584], R240 ;  /* 0x001584f001007387 */ /* 0x0001e80000100800 */
[----:B------:R-:W2:Y:S04]  /*25d30*/  LDL.LU R15, [R1+0x156c] ;  /* 0x00156c00010f7983 */ /* 0x000ea80000300800 */
[----:B------:R1:W-:Y:S04]  /*25d40*/  STL [R1+0x15a8], R239 ;  /* 0x0015a8ef01007387 */ /* 0x0003e80000100800 */
[----:B0-----:R-:W3:Y:S04]  /*25d50*/  LDL.LU R240, [R1+0x1590] ;  /* 0x0015900001f07983 */ /* 0x001ee80000300800 */
[----:B------:R0:W-:Y:S04]  /*25d60*/  STL [R1+0x157c], R237 ;  /* 0x00157ced01007387 */ /* 0x0001e80000100800 */
[----:B-1----:R-:W4:Y:S04]  /*25d70*/  LDL.LU R239, [R1+0x1564] ;  /* 0x0015640001ef7983 */ /* 0x002f280000300800 */
[----:B0-----:R-:W4:Y:S01]  /*25d80*/  LDL.LU R237, [R1+0x1588] ;  /* 0x0015880001ed7983 */ /* 0x001f220000300800 */
[----:B------:R-:W-:-:S05]  /*25d90*/  IMAD.X R242, R242, 0x1, R0, P1 ;  /* 0x00000001f2f27824 */ /* 0x000fca00008e0600 */
[----:B------:R0:W-:Y:S01]  /*25da0*/  STL [R1+0x15a0], R242 ;  /* 0x0015a0f201007387 */ /* 0x0001e20000100800 */
[----:B------:R-:W-:-:S05]  /*25db0*/  IADD3 R241, P1, R241, R11, RZ ;  /* 0x0000000bf1f17210 */ /* 0x000fca0007f3e0ff */
[----:B------:R1:W-:Y:S04]  /*25dc0*/  STL [R1+0x1574], R241 ;  /* 0x001574f101007387 */ /* 0x0003e80000100800 */
[----:B------:R-:W4:Y:S01]  /*25dd0*/  LDL.LU R17, [R1+0x155c] ;  /* 0x00155c0001117983 */ /* 0x000f220000300800 */
[----:B------:R-:W-:-:S05]  /*25de0*/  IMAD.X R238, R238, 0x1, R0, P2 ;  /* 0x00000001eeee7824 */ /* 0x000fca00010e0600 */
        /* <DEDUP_REMOVED lines=9> */
[----:B--2---:R-:W-:-:S05]  /*25e80*/  IADD3 R15, P2, R15, R11, RZ ;  /* 0x0000000b0f0f7210 */ /* 0x004fca0007f5e0ff */
[----:B------:R-:W-:Y:S01]  /*25e90*/  STL [R1+0x156c], R15 ;  /* 0x00156c0f01007387 */ /* 0x000fe20000100800 */
[----:B---3--:R-:W-:Y:S01]  /*25ea0*/  IMAD.X R240, R240, 0x1, R0, P3 ;  /* 0x00000001f0f07824 */ /* 0x008fe200018e0600 */
[----:B----4-:R-:W-:-:S04]  /*25eb0*/  IADD3 R239, P3, R239, R11, RZ ;  /* 0x0000000befef7210 */ /* 0x010fc80007f7e0ff */
        /* <DEDUP_REMOVED lines=679> */
[----:B------:R-:W-:-:S05]  /*28930*/  IADD3 R17, P2, R17, R11, RZ ;  /* 0x0000000b11117210 */ /* 0x000fca0007f5e0ff */
[----:B------:R-:W-:Y:S01]  /*28940*/  STL [R1+0x11dc], R17 ;  /* 0x0011dc1101007387 */ /* 0x000fe20000100800 */
[--C-:B------:R-:W-:Y:S01]  /*28950*/  IMAD.X R247, R247, 0x1, R0.reuse, P3 ;  /* 0x00000001f7f77824 */ /* 0x100fe200018e0600 */
        /* <DEDUP_REMOVED lines=2205> */
[----:B------:R-:W-:-:S02]  /*31330*/  IMAD.MOV.U32 R21, RZ, RZ, R20 ;  /* 0x000000ffff157224 */ /* 0x000fc400078e0014 */
[----:B------:R-:W-:Y:S02]  /*31340*/  IMAD.MOV.U32 R20, RZ, RZ, R12 ;  /* 0x000000ffff147224 */ /* 0x000fe400078e000c */
[----:B------:R-:W0:Y:S01]  /*31350*/  LDC R12, c[0x0][0x23c] ;  /* 0x00008f00ff0c7b82 */ /* 0x000e220000000800 */
        /* <DEDUP_REMOVED lines=8> */
[-C--:B------:R-:W-:Y:S01]  /*313e0*/  IADD3 R242, P1, R242, R11.reuse, RZ ;  /* 0x0000000bf2f27210 */ /* 0x080fe20007f3e0ff */
[----:B------:R-:W-:Y:S02]  /*313f0*/  IMAD.X R241, R241, 0x1, R0, P2 ;  /* 0x00000001f1f17824 */ /* 0x000fe400010e0600 */
[----:B------:R-:W-:Y:S01]  /*31400*/  STL [R1+0x16dc], R246 ;  /* 0x0016dcf601007387 */ /* 0x000fe20000100800 */
[----:B------:R-:W-:-:S03]  /*31410*/  IADD3 R238, P2, R238, R11, RZ ;  /* 0x0000000beeee7210 */ /* 0x000fc60007f5e0ff */
[----:B------:R-:W-:Y:S04]  /*31420*/  STL [R1+0x16a4], R245 ;  /* 0x0016a4f501007387 */ /* 0x000fe80000100800 */
[----:B------:R-:W-:Y:S04]  /*31430*/  STL [R1+0x16e0], R244 ;  /* 0x0016e0f401007387 */ /* 0x000fe80000100800 */
[----:B------:R-:W-:Y:S04]  /*31440*/  STL [R1+0x16b0], R243 ;  /* 0x0016b0f301007387 */ /* 0x000fe80000100800 */
[----:B------:R-:W-:Y:S01]  /*31450*/  STL [R1+0x16e8], R242 ;  /* 0x0016e8f201007387 */ /* 0x000fe20000100800 */
[----:B0-----:R-:W-:-:S03]  /*31460*/  IMAD.SHL.U32 R12, R12, 0x80, RZ ;  /* 0x000000800c0c7824 */ /* 0x001fc600078e00ff */
[----:B------:R0:W-:Y:S04]  /*31470*/  STL [R1+0x16f8], R238 ;  /* 0x0016f8ee01007387 */ /* 0x0001e80000100800 */
[----:B------:R-:W-:Y:S01]  /*31480*/  STL [R1+0x16b8], R241 ;  /* 0x0016b8f101007387 */ /* 0x000fe20000100800 */
[----:B------:R-:W-:Y:S02]  /*31490*/  IMAD.SHL.U32 R12, R12, 0x2, RZ ;  /* 0x000000020c0c7824 */ /* 0x000fe400078e00ff */
[----:B------:R-:W-:Y:S02]  /*314a0*/  IMAD.MOV.U32 R19, RZ, RZ, R18 ;  /* 0x000000ffff137224 */ /* 0x000fe400078e0012 */
[----:B------:R-:W-:Y:S01]  /*314b0*/  IMAD.MOV.U32 R18, RZ, RZ, R13 ;  /* 0x000000ffff127224 */ /* 0x000fe200078e000d */
[----:B0-----:R-:W4:Y:S01]  /*314c0*/  LDL.LU R238, [R1+0x16d0] ;  /* 0x0016d00001ee7983 */ /* 0x001f220000300800 */
[----:B--2---:R-:W-:-:S05]  /*314d0*/  IMAD.X R240, R240, 0x1, R0, P3 ;  /* 0x00000001f0f07824 */ /* 0x004fca00018e0600 */
[----:B------:R-:W-:Y:S01]  /*314e0*/  STL [R1+0x16ac], R240 ;  /* 0x0016acf001007387 */ /* 0x000fe20000100800 */
[----:B---3--:R-:W-:-:S05]  /*314f0*/  IADD3 R239, P3, R239, R11, RZ ;  /* 0x0000000befef7210 */ /* 0x008fca0007f7e0ff */
[----:B------:R-:W-:Y:S04]  /*31500*/  STL [R1+0x1730], R239 ;  /* 0x001730ef01007387 */ /* 0x000fe80000100800 */
[----:B------:R-:W2:Y:S01]  /*31510*/  LDL.LU R13, [R1+0x1724] ;  /* 0x00172400010d7983 */ /* 0x000ea20000300800 */
[----:B----4-:R-:W-:Y:S01]  /*31520*/  IMAD.X R237, R237, 0x1, R0, P4 ;  /* 0x00000001eded7824 */ /* 0x010fe200020e0600 */
[----:B------:R-:W-:-:S04]  /*31530*/  IADD3 R2, P4, R2, R12, RZ ;  /* 0x0000000c02027210 */ /* 0x000fc80007f9e0ff */
[----:B------:R-:W-:Y:S04]  /*31540*/  STL [R1+0x16c4], R237 ;  /* 0x0016c4ed01007387 */ /* 0x000fe80000100800 */
[----:B------:R-:W3:Y:S04]  /*31550*/  LDL.LU R15, [R1+0x16d8] ;  /* 0x0016d800010f7983 */ /* 0x000ee80000300800 */
[----:B------:R-:W4:Y:S04]  /*31560*/  LDL.LU R17, [R1+0x171c] ;  /* 0x00171c0001117983 */ /* 0x000f280000300800 */
[----:B------:R0:W-:Y:S04]  /*31570*/  STL [R1+0x172c], R2 ;  /* 0x00172c0201007387 */ /* 0x0001e80000100800 */
[----:B0-----:R-:W4:Y:S04]  /*31580*/  LDL.LU R2, [R1+0x17f0] ;  /* 0x0017f00001027983 */ /* 0x001f280000300800 */
        /* <DEDUP_REMOVED lines=9> */
[----:B------:R-:W4:Y:S01]  /*31620*/  LDL.LU R239, [R1+0x1718] ;  /* 0x0017180001ef7983 */ /* 0x000f220000300800 */
[----:B------:R-:W-:-:S05]  /*31630*/  IMAD.X R238, R238, 0x1, R0, P5 ;  /* 0x00000001eeee7824 */ /* 0x000fca00028e0600 */
[----:B------:R0:W-:Y:S04]  /*31640*/  STL [R1+0x16d0], R238 ;  /* 0x0016d0ee01007387 */ /* 0x0001e80000100800 */
[----:B0-----:R-:W4:Y:S01]  /*31650*/  LDL.LU R238, [R1+0x70c] ;  /* 0x00070c0001ee7983 */ /* 0x001f220000300800 */
[----:B--2---:R-:W-:-:S05]  /*31660*/  IADD3 R13, P5, R13, R12, RZ ;  /* 0x0000000c0d0d7210 */ /* 0x004fca0007fbe0ff */
[----:B------:R-:W-:Y:S01]  /*31670*/  STL [R1+0x1724], R13 ;  /* 0x0017240d01007387 */ /* 0x000fe20000100800 */
[--C-:B---3--:R-:W-:Y:S02]  /*31680*/  IMAD.X R15, R15, 0x1, R0.reuse, P6 ;  /* 0x000000010f0f7824 */ /* 0x108fe400030e0600 */
[----:B----4-:R-:W-:-:S05]  /*31690*/  IMAD.X R2, R2, 0x1, R0, P1 ;  /* 0x0000000102027824 */ /* 0x010fca00008e0600 */
[----:B------:R0:W-:Y:S04]  /*316a0*/  STL [R1+0x16cc], R2 ;  /* 0x0016cc0201007387 */ /* 0x0001e80000100800 */
[----:B------:R-:W-:Y:S04]  /*316b0*/  STL [R1+0x16d8], R15 ;  /* 0x0016d80f01007387 */ /* 0x000fe80000100800 */
[----:B0-----:R-:W2:Y:S01]  /*316c0*/  LDL.LU R2, [R1+0x17ec] ;  /* 0x0017ec0001027983 */ /* 0x001ea20000300800 */
[-C--:B------:R-:W-:Y:S02]  /*316d0*/  IADD3 R17, P6, R17, R12.reuse, RZ ;  /* 0x0000000c11117210 */ /* 0x080fe40007fde0ff */
[-C--:B------:R-:W-:Y:S01]  /*316e0*/  IADD3 R247, P1, R247, R12.reuse, RZ ;  /* 0x0000000cf7f77210 */ /* 0x080fe20007f3e0ff */
[--C-:B------:R-:W-:Y:S01]  /*316f0*/  IMAD.X R246, R246, 0x1, R0.reuse, P2 ;  /* 0x00000001f6f67824 */ /* 0x100fe200010e0600 */
[-C--:B------:R-:W-:Y:S01]  /*31700*/  IADD3 R245, P2, R245, R12.reuse, RZ ;  /* 0x0000000cf5f57210 */ /* 0x080fe20007f5e0ff */
[----:B------:R-:W-:Y:S01]  /*31710*/  IMAD.X R244, R244, 0x1, R0, P3 ;  /* 0x00000001f4f47824 */ /* 0x000fe200018e0600 */
[----:B------:R-:W-:Y:S01]  /*31720*/  STL [R1+0x171c], R17 ;  /* 0x00171c1101007387 */ /* 0x000fe20000100800 */
[----:B------:R-:W-:-:S03]  /*31730*/  IADD3 R243, P3, R243, R12, RZ ;  /* 0x0000000cf3f37210 */ /* 0x000fc60007f7e0ff */
[----:B------:R-:W-:Y:S04]  /*31740*/  STL [R1+0x1714], R247 ;  /* 0x001714f701007387 */ /* 0x000fe80000100800 */
[----:B------:R-:W-:Y:S04]  /*31750*/  STL [R1+0x16e4], R246 ;  /* 0x0016e4f601007387 */ /* 0x000fe80000100800 */
[----:B------:R-:W-:Y:S04]  /*31760*/  STL [R1+0x170c], R245 ;  /* 0x00170cf501007387 */ /* 0x000fe80000100800 */
[----:B------:R-:W-:Y:S04]  /*31770*/  STL [R1+0x16f4], R244 ;  /* 0x0016f4f401007387 */ /* 0x000fe80000100800 */
[----:B------:R-:W-:Y:S01]  /*31780*/  STL [R1+0x1704], R243 ;  /* 0x001704f301007387 */ /* 0x000fe20000100800 */
[----:B--2---:R-:W-:Y:S01]  /*31790*/  IMAD.X R242, R242, 0x1, R2, P4 ;  /* 0x00000001f2f27824 */ /* 0x004fe200020e0602 */
[----:B------:R-:W-:-:S05]  /*317a0*/  IADD3 R237, P4, R237, R12, RZ ;  /* 0x0000000ceded7210 */ /* 0x000fca0007f9e0ff */
[----:B------:R0:W-:Y:S04]  /*317b0*/  STL [R1+0x16fc], R237 ;  /* 0x0016fced01007387 */ /* 0x0001e80000100800 */
[----:B------:R1:W-:Y:S04]  /*317c0*/  STL [R1+0x1728], R242 ;  /* 0x001728f201007387 */ /* 0x0003e80000100800 */
[----:B0-----:R-:W2:Y:S01]  /*317d0*/  LDL.LU R237, [R1+0x1710] ;  /* 0x0017100001ed7983 */ /* 0x001ea20000300800 */
[--C-:B------:R-:W-:Y:S01]  /*317e0*/  IMAD.X R241, R241, 0x1, R2.reuse, P5 ;  /* 0x00000001f1f17824 */ /* 0x100fe200028e0602 */
[-C--:B------:R-:W-:Y:S01]  /*317f0*/  IADD3 R240, P5, R240, R12.reuse, RZ ;  /* 0x0000000cf0f07210 */ /* 0x080fe20007fbe0ff */
[----:B------:R-:W-:Y:S01]  /*31800*/  IMAD.X R239, R239, 0x1, R2, P6 ;  /* 0x00000001efef7824 */ /* 0x000fe200030e0602 */
[----:B------:R-:W-:-:S02]  /*31810*/  IADD3 R238, P6, R238, R12, RZ ;  /* 0x0000000ceeee7210 */ /* 0x000fc40007fde0ff */
[----:B------:R-:W-:Y:S04]  /*31820*/  STL [R1+0x1720], R241 ;  /* 0x001720f101007387 */ /* 0x000fe80000100800 */
[----:B------:R-:W-:Y:S04]  /*31830*/  STL [R1+0x16ec], R240 ;  /* 0x0016ecf001007387 */ /* 0x000fe80000100800 */
[----:B------:R-:W-:Y:S04]  /*31840*/  STL [R1+0x1718], R239 ;  /* 0x001718ef01007387 */ /* 0x000fe80000100800 */
[----:B------:R-:W3:Y:S04]  /*31850*/  LDL.LU R11, [R1+0x704] ;  /* 0x00070400010b7983 */ /* 0x000ee80000300800 */
[----:B------:R0:W-:Y:S04]  /*31860*/  STL [R1+0x70c], R238 ;  /* 0x00070cee01007387 */ /* 0x0001e80000100800 */
        /* <DEDUP_REMOVED lines=8> */
[----:B-1----:R-:W4:Y:S04]  /*318f0*/  LDL.LU R242, [R1+0x708] ;  /* 0x0007080001f27983 */ /* 0x002f280000300800 */
[----:B0-----:R-:W4:Y:S04]  /*31900*/  LDL.LU R238, [R1+0x6dc] ;  /* 0x0006dc0001ee7983 */ /* 0x001f280000300800 */
[----:B------:R-:W4:Y:S04]  /*31910*/  LDL.LU R241, [R1+0x700] ;  /* 0x0007000001f17983 */ /* 0x000f280000300800 */
[----:B------:R-:W4:Y:S04]  /*31920*/  LDL.LU R240, [R1+0x6d4] ;  /* 0x0006d40001f07983 */ /* 0x000f280000300800 */
[----:B------:R-:W4:Y:S01]  /*31930*/  LDL.LU R239, [R1+0x6f8] ;  /* 0x0006f80001ef7983 */ /* 0x000f220000300800 */
[----:B--2---:R-:W-:-:S05]  /*31940*/  IMAD.X R237, R237, 0x1, R2, P1 ;  /* 0x00000001eded7824 */ /* 0x004fca00008e0602 */
[----:B------:R0:W-:Y:S04]  /*31950*/  STL [R1+0x1710], R237 ;  /* 0x001710ed01007387 */ /* 0x0001e80000100800 */
[----:B0-----:R-:W2:Y:S01]  /*31960*/  LDL.LU R237, [R1+0x6cc] ;  /* 0x0006cc0001ed7983 */ /* 0x001ea20000300800 */
[-C--:B---3--:R-:W-:Y:S01]  /*31970*/  IADD3 R11, P1, R11, R12.reuse, RZ ;  /* 0x0000000c0b0b7210 */ /* 0x088fe20007f3e0ff */
[--C-:B----4-:R-:W-:Y:S01]  /*31980*/  IMAD.X R13, R13, 0x1, R2.reuse, P2 ;  /* 0x000000010d0d7824 */ /* 0x110fe200010e0602 */
[-C--:B------:R-:W-:Y:S01]  /*31990*/  IADD3 R15, P2, R15, R12.reuse, RZ ;  /* 0x0000000c0f0f7210 */ /* 0x080fe20007f5e0ff */
[--C-:B------:R-:W-:Y:S01]  /*319a0*/  IMAD.X R17, R17, 0x1, R2.reuse, P3 ;  /* 0x0000000111117824 */ /* 0x100fe200018e0602 */
[----:B------:R-:W-:Y:S01]  /*319b0*/  IADD3 R247, P3, R247, R12, RZ ;  /* 0x0000000cf7f77210 */ /* 0x000fe20007f7e0ff */
[----:B------:R-:W-:Y:S01]  /*319c0*/  STL [R1+0x704], R11 ;  /* 0x0007040b01007387 */ /* 0x000fe20000100800 */
[----:B------:R-:W-:-:S03]  /*319d0*/  IMAD.X R246, R246, 0x1, R2, P4 ;  /* 0x00000001f6f67824 */ /* 0x000fc600020e0602 */
[----:B------:R-:W-:Y:S01]  /*319e0*/  STL [R1+0x1708], R13 ;  /* 0x0017080d01007387 */ /* 0x000fe20000100800 */
[----:B------:R-:W-:-:S03]  /*319f0*/  IADD3 R245, P4, R245, R12, RZ ;  /* 0x0000000cf5f57210 */ /* 0x000fc60007f9e0ff */
        /* <DEDUP_REMOVED lines=10> */
[----:B------:R-:W-:Y:S04]  /*31aa0*/  STL [R1+0x6e4], R243 ;  /* 0x0006e4f301007387 */ /* 0x000fe80000100800 */
[----:B------:R0:W-:Y:S04]  /*31ab0*/  STL [R1+0x6dc], R238 ;  /* 0x0006dcee01007387 */ /* 0x0001e80000100800 */
[----:B------:R-:W-:Y:S04]  /*31ac0*/  STL [R1+0x708], R242 ;  /* 0x000708f201007387 */ /* 0x000fe80000100800 */
[----:B0-----:R-:W3:Y:S01]  /*31ad0*/  LDL.LU R238, [R1+0x6f0] ;  /* 0x0006f00001ee7983 */ /* 0x001ee20000300800 */
[--C-:B------:R-:W-:Y:S01]  /*31ae0*/  IMAD.X R241, R241, 0x1, R2.reuse, P1 ;  /* 0x00000001f1f17824 */ /* 0x100fe200008e0602 */
[----:B------:R-:W-:Y:S01]  /*31af0*/  IADD3 R240, P1, R240, R12, RZ ;  /* 0x0000000cf0f07210 */ /* 0x000fe20007f3e0ff */
[----:B------:R-:W-:-:S03]  /*31b00*/  IMAD.X R239, R239, 0x1, R2, P2 ;  /* 0x00000001efef7824 */ /* 0x000fc600010e0602 */
[----:B------:R-:W-:Y:S04]  /*31b10*/  STL [R1+0x700], R241 ;  /* 0x000700f101007387 */ /* 0x000fe80000100800 */
[----:B------:R-:W-:Y:S04]  /*31b20*/  STL [R1+0x6d4], R240 ;  /* 0x0006d4f001007387 */ /* 0x000fe80000100800 */
[----:B------:R-:W-:Y:S04]  /*31b30*/  STL [R1+0x6f8], R239 ;  /* 0x0006f8ef01007387 */ /* 0x000fe80000100800 */
[----:B------:R-:W4:Y:S01]  /*31b40*/  LDL.LU R11, [R1+0x6c4] ;  /* 0x0006c400010b7983 */ /* 0x000f220000300800 */
[----:B--2---:R-:W-:-:S05]  /*31b50*/  IADD3 R237, P2, R237, R12, RZ ;  /* 0x0000000ceded7210 */ /* 0x004fca0007f5e0ff */
[----:B------:R0:W-:Y:S04]  /*31b60*/  STL [R1+0x6cc], R237 ;  /* 0x0006cced01007387 */ /* 0x0001e80000100800 */
[----:B------:R-:W2:Y:S04]  /*31b70*/  LDL.LU R13, [R1+0x6e8] ;  /* 0x0006e800010d7983 */ /* 0x000ea80000300800 */
[----:B------:R-:W2:Y:S04]  /*31b80*/  LDL.LU R15, [R1+0x6bc] ;  /* 0x0006bc00010f7983 */ /* 0x000ea80000300800 */
[----:B------:R-:W2:Y:S04]  /*31b90*/  LDL.LU R17, [R1+0x6e0] ;  /* 0x0006e00001117983 */ /* 0x000ea80000300800 */
[----:B------:R-:W2:Y:S04]  /*31ba0*/  LDL.LU R247, [R1+0x6b4] ;  /* 0x0006b40001f77983 */ /* 0x000ea80000300800 */
[----:B------:R-:W2:Y:S04]  /*31bb0*/  LDL.LU R246, [R1+0x6d8] ;  /* 0x0006d80001f67983 */ /* 0x000ea80000300800 */
[----:B------:R-:W2:Y:S04]  /*31bc0*/  LDL.LU R245, [R1+0x6ac] ;  /* 0x0006ac0001f57983 */ /* 0x000ea80000300800 */
[----:B------:R-:W2:Y:S01]  /*31bd0*/  LDL.LU R244, [R1+0x6d0] ;  /* 0x0006d00001f47983 */ /* 0x000ea20000300800 */
[----:B0-----:R-:W-:-:S03]  /*31be0*/  IMAD.MOV.U32 R237, RZ, RZ, R236 ;  /* 0x000000ffffed7224 */ /* 0x001fc600078e00ec */
[----:B------:R-:W2:Y:S01]  /*31bf0*/  LDL.LU R243, [R1+0x6a4] ;  /* 0x0006a40001f37983 */ /* 0x000ea20000300800 */
[----:B------:R-:W-:-:S03]  /*31c00*/  IMAD.MOV.U32 R236, RZ, RZ, R235 ;  /* 0x000000ffffec7224 */ /* 0x000fc600078e00eb */
[----:B------:R-:W2:Y:S04]  /*31c10*/  LDL.LU R242, [R1+0x6c8] ;  /* 0x0006c80001f27983 */ /* 0x000ea80000300800 */
[----:B------:R-:W2:Y:S04]  /*31c20*/  LDL.LU R235, [R1+0x69c] ;  /* 0x00069c0001eb7983 */ /* 0x000ea80000300800 */
[----:B------:R-:W2:Y:S04]  /*31c30*/  LDL.LU R241, [R1+0x6c0] ;  /* 0x0006c00001f17983 */ /* 0x000ea80000300800 */
[----:B------:R-:W2:Y:S04]  /*31c40*/  LDL.LU R240, [R1+0x694] ;  /* 0x0006940001f07983 */ /* 0x000ea80000300800 */
[----:B------:R-:W2:Y:S01]  /*31c50*/  LDL.LU R239, [R1+0x6b8] ;  /* 0x0006b80001ef7983 */ /* 0x000ea20000300800 */
[----:B---3--:R-:W-:-:S05]  /*31c60*/  IMAD.X R238, R238, 0x1, R2, P3 ;  /* 0x00000001eeee7824 */ /* 0x008fca00018e0602 */
[----:B------:R0:W-:Y:S04]  /*31c70*/  STL [R1+0x6f0], R238 ;  /* 0x0006f0ee01007387 */ /* 0x0001e80000100800 */
[----:B0-----:R-:W3:Y:S01]  /*31c80*/  LDL.LU R238, [R1+0x68c] ;  /* 0x00068c0001ee7983 */ /* 0x001ee20000300800 */
[----:B----4-:R-:W-:-:S05]  /*31c90*/  IADD3 R11, P3, R11, R12, RZ ;  /* 0x0000000c0b0b7210 */ /* 0x010fca0007f7e0ff */
[----:B------:R-:W-:Y:S01]  /*31ca0*/  STL [R1+0x6c4], R11 ;  /* 0x0006c40b01007387 */ /* 0x000fe20000100800 */
[--C-:B--2---:R-:W-:Y:S01]  /*31cb0*/  IMAD.X R13, R13, 0x1, R2.reuse, P4 ;  /* 0x000000010d0d7824 */ /* 0x104fe200020e0602 */
[-C--:B------:R-:W-:Y:S01]  /*31cc0*/  IADD3 R15, P4, R15, R12.reuse, RZ ;  /* 0x0000000c0f0f7210 */ /* 0x080fe20007f9e0ff */
[--C-:B------:R-:W-:Y:S01]  /*31cd0*/  IMAD.X R17, R17, 0x1, R2.reuse, P5 ;  /* 0x0000000111117824 */ /* 0x100fe200028e0602 */
[-C--:B------:R-:W-:Y:S01]  /*31ce0*/  IADD3 R247, P5, R247, R12.reuse, RZ ;  /* 0x0000000cf7f77210 */ /* 0x080fe20007fbe0ff */
[----:B------:R-:W-:Y:S01]  /*31cf0*/  IMAD.X R246, R246, 0x1, R2, P6 ;  /* 0x00000001f6f67824 */ /* 0x000fe200030e0602 */
        /* <DEDUP_REMOVED lines=15> */
[----:B0-----:R-:W2:Y:S01]  /*31df0*/  LDL.LU R235, [R1+0x6b0] ;  /* 0x0006b00001eb7983 */ /* 0x001ea20000300800 */
[--C-:B------:R-:W-:Y:S01]  /*31e00*/  IMAD.X R241, R241, 0x1, R2.reuse, P3 ;  /* 0x00000001f1f17824 */ /* 0x100fe200018e0602 */
[----:B------:R-:W-:Y:S01]  /*31e10*/  IADD3 R240, P3, R240, R12, RZ ;  /* 0x0000000cf0f07210 */ /* 0x000fe20007f7e0ff */
[----:B------:R-:W-:-:S03]  /*31e20*/  IMAD.X R239, R239, 0x1, R2, P4 ;  /* 0x00000001efef7824 */ /* 0x000fc600020e0602 */
[----:B------:R-:W-:Y:S04]  /*31e30*/  STL [R1+0x6c0], R241 ;  /* 0x0006c0f101007387 */ /* 0x000fe80000100800 */
[----:B------:R-:W-:Y:S04]  /*31e40*/  STL [R1+0x694], R240 ;  /* 0x000694f001007387 */ /* 0x000fe80000100800 */
[----:B------:R0:W-:Y:S04]  /*31e50*/  STL [R1+0x6b8], R239 ;  /* 0x0006b8ef01007387 */ /* 0x0001e80000100800 */
[----:B------:R-:W4:Y:S01]  /*31e60*/  LDL.LU R11, [R1+0x6a8] ;  /* 0x0006a800010b7983 */ /* 0x000f220000300800 */
[----:B---3--:R-:W-:-:S05]  /*31e70*/  IADD3 R238, P4, R238, R12, RZ ;  /* 0x0000000ceeee7210 */ /* 0x008fca0007f9e0ff */
[----:B------:R1:W-:Y:S04]  /*31e80*/  STL [R1+0x68c], R238 ;  /* 0x00068cee01007387 */ /* 0x0003e80000100800 */
[----:B------:R-:W3:Y:S01]  /*31e90*/  LDL.LU R13, [R1+0x67c] ;  /* 0x00067c00010d7983 */ /* 0x000ee20000300800 */
[----:B0-----:R-:W-:-:S03]  /*31ea0*/  IMAD.MOV.U32 R239, RZ, RZ, R237 ;  /* 0x000000ffffef7224 */ /* 0x001fc600078e00ed */
[----:B------:R-:W3:Y:S01]  /*31eb0*/  LDL.LU R15, [R1+0x6a0] ;  /* 0x0006a000010f7983 */ /* 0x000ee20000300800 */
[----:B------:R-:W-:-:S03]  /*31ec0*/  IMAD.MOV.U32 R237, RZ, RZ, R252 ;  /* 0x000000ffffed7224 */ /* 0x000fc600078e00fc */
[----:B------:R-:W3:Y:S01]  /*31ed0*/  LDL.LU R17, [R1+0x674] ;  /* 0x0006740001117983 */ /* 0x000ee20000300800 */
[----:B------:R-:W-:Y:S02]  /*31ee0*/  IMAD.MOV.U32 R252, RZ, RZ, R251 ;  /* 0x000000fffffc7224 */ /* 0x000fe400078e00fb */
[----:B------:R-:W-:Y:S01]  /*31ef0*/  IMAD.MOV.U32 R251, RZ, RZ, R250 ;  /* 0x000000fffffb7224 */ /* 0x000fe200078e00fa */
[----:B------:R-:W3:Y:S01]  /*31f00*/  LDL.LU R247, [R1+0x698] ;  /* 0x0006980001f77983 */ /* 0x000ee20000300800 */
[----:B------:R-:W-:-:S03]  /*31f10*/  IMAD.MOV.U32 R250, RZ, RZ, R249 ;  /* 0x000000fffffa7224 */ /* 0x000fc600078e00f9 */
        /* <DEDUP_REMOVED lines=8> */
[----:B------:R-:W3:Y:S04]  /*31fa0*/  LDL.LU R242, [R1+0x65c] ;  /* 0x00065c0001f27983 */ /* 0x000ee80000300800 */
[----:B------:R-:W3:Y:S04]  /*31fb0*/  LDL.LU R5, [R1+0x680] ;  /* 0x0006800001057983 */ /* 0x000ee80000300800 */
[----:B------:R-:W3:Y:S01]  /*31fc0*/  LDL.LU R241, [R1+0x654] ;  /* 0x0006540001f17983 */ /* 0x000ee20000300800 */
[----:B-1----:R-:W-:-:S03]  /*31fd0*/  IMAD.MOV.U32 R238, RZ, RZ, R236 ;  /* 0x000000ffffee7224 */ /* 0x002fc600078e00ec */
[----:B------:R-:W3:Y:S04]  /*31fe0*/  LDL.LU R240, [R1+0x678] ;  /* 0x0006780001f07983 */ /* 0x000ee80000300800 */
[----:B------:R-:W3:Y:S01]  /*31ff0*/  LDL.LU R236, [R1+0x64c] ;  /* 0x00064c0001ec7983 */ /* 0x000ee20000300800 */
[----:B--2---:R-:W-:-:S05]  /*32000*/  IMAD.X R235, R235, 0x1, R2, P5 ;  /* 0x00000001ebeb7824 */ /* 0x004fca00028e0602 */
[----:B------:R0:W-:Y:S04]  /*32010*/  STL [R1+0x6b0], R235 ;  /* 0x0006b0eb01007387 */ /* 0x0001e80000100800 */
[----:B0-----:R-:W2:Y:S01]  /*32020*/  LDL.LU R235, [R1+0x670] ;  /* 0x0006700001eb7983 */ /* 0x001ea20000300800 */
[-C--:B------:R-:W-:Y:S01]  /*32030*/  IADD3 R10, P5, R10, R12.reuse, RZ ;  /* 0x0000000c0a0a7210 */ /* 0x080fe20007fbe0ff */
[--C-:B----4-:R-:W-:Y:S01]  /*32040*/  IMAD.X R11, R11, 0x1, R2.reuse, P6 ;  /* 0x000000010b0b7824 */ /* 0x110fe200030e0602 */
[-C--:B---3--:R-:W-:Y:S01]  /*32050*/  IADD3 R13, P6, R13, R12.reuse, RZ ;  /* 0x0000000c0d0d7210 */ /* 0x088fe20007fde0ff */
[--C-:B------:R-:W-:Y:S02]  /*32060*/  IMAD.X R15, R15, 0x1, R2.reuse, P1 ;  /* 0x000000010f0f7824 */ /* 0x100fe400008e0602 */
[----:B------:R0:W-:Y:S01]  /*32070*/  STL [R1+0x684], R10 ;  /* 0x0006840a01007387 */ /* 0x0001e20000100800 */
[-C--:B------:R-:W-:Y:S01]  /*32080*/  IADD3 R17, P1, R17, R12.reuse, RZ ;  /* 0x0000000c11117210 */ /* 0x080fe20007f3e0ff */
[--C-:B------:R-:W-:Y:S01]  /*32090*/  IMAD.X R247, R247, 0x1, R2.reuse, P2 ;  /* 0x00000001f7f77824 */ /* 0x100fe200010e0602 */
[-C--:B------:R-:W-:Y:S01]  /*320a0*/  IADD3 R246, P2, R246, R12.reuse, RZ ;  /* 0x0000000cf6f67210 */ /* 0x080fe20007f5e0ff */
[----:B------:R-:W-:Y:S01]  /*320b0*/  IMAD.X R245, R245, 0x1, R2, P3 ;  /* 0x00000001f5f57824 */ /* 0x000fe200018e0602 */
[----:B0-----:R-:W3:Y:S04]  /*320c0*/  LDL.LU R10, [R1+0x17e8] ;  /* 0x0017e800010a7983 */ /* 0x001ee80000300800 */
[----:B------:R-:W-:Y:S04]  /*320d0*/  STL [R1+0x6a8], R11 ;  /* 0x0006a80b01007387 */ /* 0x000fe80000100800 */
[----:B------:R-:W-:Y:S04]  /*320e0*/  STL [R1+0x67c], R13 ;  /* 0x00067c0d01007387 */ /* 0x000fe80000100800 */
[----:B------:R-:W-:Y:S01]  /*320f0*/  STL [R1+0x6a0], R15 ;  /* 0x0006a00f01007387 */ /* 0x000fe20000100800 */
[----:B------:R-:W-:-:S03]  /*32100*/  IADD3 R244, P3, R244, R12, RZ ;  /* 0x0000000cf4f47210 */ /* 0x000fc60007f7e0ff */
[----:B------:R-:W-:Y:S01]  /*32110*/  STL [R1+0x674], R17 ;  /* 0x0006741101007387 */ /* 0x000fe20000100800 */
[----:B------:R-:W-:-:S03]  /*32120*/  IMAD.X R5, R5, 0x1, R2, P5 ;  /* 0x0000000105057824 */ /* 0x000fc600028e0602 */
[----:B------:R-:W-:Y:S01]  /*32130*/  STL [R1+0x698], R247 ;  /* 0x000698f701007387 */ /* 0x000fe20000100800 */
[----:B------:R-:W-:-:S03]  /*32140*/  IMAD.X R243, R243, 0x1, R2, P4 ;  /* 0x00000001f3f37824 */ /* 0x000fc600020e0602 */
[----:B------:R-:W-:Y:S01]  /*32150*/  STL [R1+0x66c], R246 ;  /* 0x00066cf601007387 */ /* 0x000fe20000100800 */
[----:B------:R-:W-:-:S03]  /*32160*/  IADD3 R242, P4, R242, R12, RZ ;  /* 0x0000000cf2f27210 */ /* 0x000fc60007f9e0ff */
[----:B------:R-:W-:Y:S04]  /*32170*/  STL [R1+0x690], R245 ;  /* 0x000690f501007387 */ /* 0x000fe80000100800 */
[----:B------:R-:W-:Y:S04]  /*32180*/  STL [R1+0x664], R244 ;  /* 0x000664f401007387 */ /* 0x000fe80000100800 */
[----:B------:R0:W-:Y:S04]  /*32190*/  STL [R1+0x680], R5 ;  /* 0x0006800501007387 */ /* 0x0001e80000100800 */
[----:B------:R1:W-:Y:S04]  /*321a0*/  STL [R1+0x688], R243 ;  /* 0x000688f301007387 */ /* 0x0003e80000100800 */
[----:B------:R4:W-:Y:S01]  /*321b0*/  STL [R1+0x65c], R242 ;  /* 0x00065cf201007387 */ /* 0x0009e20000100800 */
[----:B0-----:R-:W-:-:S03]  /*321c0*/  IMAD.MOV.U32 R5, RZ, RZ, R9 ;  /* 0x000000ffff057224 */ /* 0x001fc600078e0009 */
[----:B------:R-:W3:Y:S01]  /*321d0*/  LDL.LU R9, [R1+0x644] ;  /* 0x0006440001097983 */ /* 0x000ee20000300800 */
[-C--:B------:R-:W-:Y:S01]  /*321e0*/  IADD3 R241, P5, R241, R12.reuse, RZ ;  /* 0x0000000cf1f17210 */ /* 0x080fe20007fbe0ff */
[----:B------:R-:W-:Y:S01]  /*321f0*/  IMAD.X R240, R240, 0x1, R2, P6 ;  /* 0x00000001f0f07824 */ /* 0x000fe200030e0602 */
[----:B------:R-:W-:-:S03]  /*32200*/  IADD3 R236, P6, R236, R12, RZ ;  /* 0x0000000cecec7210 */ /* 0x000fc60007fde0ff */
[----:B------:R0:W-:Y:S04]  /*32210*/  STL [R1+0x654], R241 ;  /* 0x000654f101007387 */ /* 0x0001e80000100800 */
[----:B------:R0:W-:Y:S04]  /*32220*/  STL [R1+0x678], R240 ;  /* 0x000678f001007387 */ /* 0x0001e80000100800 */
[----:B------:R-:W-:Y:S01]  /*32230*/  STL [R1+0x64c], R236 ;  /* 0x00064cec01007387 */ /* 0x000fe20000100800 */
[----:B------:R-:W-:Y:S02]  /*32240*/  IMAD.MOV.U32 R247, RZ, RZ, R238 ;  /* 0x000000fffff77224 */ /* 0x000fe400078e00ee */
[----:B------:R-:W-:-:S02]  /*32250*/  IMAD.MOV.U32 R246, RZ, RZ, R237 ;  /* 0x000000fffff67224 */ /* 0x000fc400078e00ed */
[----:B------:R-:W-:Y:S02]  /*32260*/  IMAD.MOV.U32 R245, RZ, RZ, R252 ;  /* 0x000000fffff57224 */ /* 0x000fe400078e00fc */
[----:B------:R-:W-:Y:S02]  /*32270*/  IMAD.MOV.U32 R244, RZ, RZ, R251 ;  /* 0x000000fffff47224 */ /* 0x000fe400078e00fb */
[----:B-1----:R-:W-:Y:S02]  /*32280*/  IMAD.MOV.U32 R243, RZ, RZ, R250 ;  /* 0x000000fffff37224 */ /* 0x002fe400078e00fa */
[----:B----4-:R-:W-:Y:S02]  /*32290*/  IMAD.MOV.U32 R242, RZ, RZ, R249 ;  /* 0x000000fffff27224 */ /* 0x010fe400078e00f9 */
[----:B0-----:R-:W-:Y:S02]  /*322a0*/  IMAD.MOV.U32 R241, RZ, RZ, R248 ;  /* 0x000000fffff17224 */ /* 0x001fe400078e00f8 */
[----:B------:R-:W-:-:S02]  /*322b0*/  IMAD.MOV.U32 R240, RZ, RZ, R3 ;  /* 0x000000fffff07224 */ /* 0x000fc400078e0003 */
[----:B------:R-:W-:Y:S02]  /*322c0*/  IMAD.MOV.U32 R3, RZ, RZ, R5 ;  /* 0x000000ffff037224 */ /* 0x000fe400078e0005 */
[----:B------:R-:W-:Y:S02]  /*322d0*/  IMAD.MOV.U32 R17, RZ, RZ, R239 ;  /* 0x000000ffff117224 */ /* 0x000fe400078e00ef */
[----:B------:R-:W-:Y:S02]  /*322e0*/  IMAD.MOV.U32 R239, RZ, RZ, R4 ;  /* 0x000000ffffef7224 */ /* 0x000fe400078e0004 */
[----:B--2---:R-:W-:-:S05]  /*322f0*/  IMAD.X R235, R235, 0x1, R2, P1 ;  /* 0x00000001ebeb7824 */ /* 0x004fca00008e0602 */
[----:B------:R0:W-:Y:S04]  /*32300*/  STL [R1+0x670], R235 ;  /* 0x000670eb01007387 */ /* 0x0001e80000100800 */
[----:B0-----:R-:W2:Y:S04]  /*32310*/  LDL.LU R235, [R1+0x668] ;  /* 0x0006680001eb7983 */ /* 0x001ea80000300800 */
        /* <DEDUP_REMOVED lines=12> */
[----:B---3--:R-:W-:-:S02]  /*323e0*/  IMAD.MOV.U32 R4, RZ, RZ, R10 ;  /* 0x000000ffff047224 */ /* 0x008fc400078e000a */
[----:B------:R-:W-:Y:S02]  /*323f0*/  IMAD.MOV.U32 R10, RZ, RZ, R7 ;  /* 0x000000ffff0a7224 */ /* 0x000fe400078e0007 */
[----:B------:R-:W-:Y:S01]  /*32400*/  IMAD.MOV.U32 R7, RZ, RZ, R8 ;  /* 0x000000ffff077224 */ /* 0x000fe200078e0008 */
[----:B------:R-:W-:-:S05]  /*32410*/  IADD3 R9, P1, R9, R12, RZ ;  /* 0x0000000c09097210 */ /* 0x000fca0007f3e0ff */
[----:B------:R0:W-:Y:S04]  /*32420*/  STL [R1+0x644], R9 ;  /* 0x0006440901007387 */ /* 0x0001e80000100800 */
[----:B0-----:R-:W3:Y:S04]  /*32430*/  LDL.LU R9, [R1+0x5e4] ;  /* 0x0005e40001097983 */ /* 0x001ee80000300800 */
[----:B------:R-:W3:Y:S01]  /*32440*/  LDL.LU R8, [R1+0x608] ;  /* 0x0006080001087983 */ /* 0x000ee20000300800 */
[--C-:B------:R-:W-:Y:S01]  /*32450*/  IMAD.X R247, R247, 0x1, R2.reuse, P5 ;  /* 0x00000001f7f77824 */ /* 0x100fe200028e0602 */
[-C--:B------:R-:W-:Y:S01]  /*32460*/  IADD3 R246, P5, R246, R12.reuse, RZ ;  /* 0x0000000cf6f67210 */ /* 0x080fe20007fbe0ff */
[--C-:B------:R-:W-:Y:S01]  /*32470*/  IMAD.X R245, R245, 0x1, R2.reuse, P6 ;  /* 0x00000001f5f57824 */ /* 0x100fe200030e0602 */
[-C--:B------:R-:W-:Y:S01]  /*32480*/  IADD3 R244, P6, R244, R12.reuse, RZ ;  /* 0x0000000cf4f47210 */ /* 0x080fe20007fde0ff */
[--C-:B------:R-:W-:Y:S01]  /*32490*/  IMAD.X R243, R243, 0x1, R2.reuse, P1 ;  /* 0x00000001f3f37824 */ /* 0x100fe200008e0602 */
[-C--:B------:R-:W-:Y:S01]  /*324a0*/  IADD3 R242, P1, R242, R12.reuse, RZ ;  /* 0x0000000cf2f27210 */ /* 0x080fe20007f3e0ff */
[--C-:B--2---:R-:W-:Y:S01]  /*324b0*/  IMAD.X R235, R235, 0x1, R2.reuse, P2 ;  /* 0x00000001ebeb7824 */ /* 0x104fe200010e0602 */
[-C--:B----4-:R-:W-:Y:S01]  /*324c0*/  IADD3 R236, P2, R236, R12.reuse, RZ ;  /* 0x0000000cecec7210 */ /* 0x090fe20007f5e0ff */
[--C-:B------:R-:W-:Y:S01]  /*324d0*/  IMAD.X R11, R11, 0x1, R2.reuse, P3 ;  /* 0x000000010b0b7824 */ /* 0x100fe200018e0602 */
[-C--:B------:R-:W-:Y:S01]  /*324e0*/  IADD3 R13, P3, R13, R12.reuse, RZ ;  /* 0x0000000c0d0d7210 */ /* 0x080fe20007f7e0ff */
[--C-:B------:R-:W-:Y:S01]  /*324f0*/  IMAD.X R15, R15, 0x1, R2.reuse, P4 ;  /* 0x000000010f0f7824 */ /* 0x100fe200020e0602 */
[----:B------:R0:W-:Y:S01]  /*32500*/  STL [R1+0x668], R235 ;  /* 0x000668eb01007387 */ /* 0x0001e20000100800 */
[----:B------:R-:W-:Y:S01]  /*32510*/  IADD3 R17, P4, R17, R12, RZ ;  /* 0x0000000c11117210 */ /* 0x000fe20007f9e0ff */
[----:B------:R-:W-:-:S02]  /*32520*/  IMAD.X R241, R241, 0x1, R2, P2 ;  /* 0x00000001f1f17824 */ /* 0x000fc400010e0602 */
[----:B0-----:R0:W5:Y:S04]  /*32530*/  LDL.LU R235, [R1+0x17e4] ;  /* 0x0017e40001eb7983 */ /* 0x0011680000300800 */
[----:B------:R1:W-:Y:S01]  /*32540*/  STL [R1+0x63c], R236 ;  /* 0x00063cec01007387 */ /* 0x0003e20000100800 */
[-C--:B------:R-:W-:Y:S01]  /*32550*/  IADD3 R240, P2, R240, R12.reuse, RZ ;  /* 0x0000000cf0f07210 */ /* 0x080fe20007f5e0ff */
[----:B------:R-:W-:Y:S02]  /*32560*/  IMAD.X R239, R239, 0x1, R2, P3 ;  /* 0x00000001efef7824 */ /* 0x000fe400018e0602 */
[----:B-1----:R0:W5:Y:S04]  /*32570*/  LDL.LU R236, [R1+0x17e0] ;  /* 0x0017e00001ec7983 */ /* 0x0021680000300800 */
[----:B------:R1:W-:Y:S04]  /*32580*/  STL [R1+0x660], R11 ;  /* 0x0006600b01007387 */ /* 0x0003e80000100800 */
[----:B------:R-:W-:Y:S04]  /*32590*/  STL [R1+0x634], R13 ;  /* 0x0006340d01007387 */ /* 0x000fe80000100800 */
[----:B------:R-:W-:Y:S04]  /*325a0*/  STL [R1+0x658], R15 ;  /* 0x0006580f01007387 */ /* 0x000fe80000100800 */
[----:B------:R-:W-:Y:S04]  /*325b0*/  STL [R1+0x62c], R17 ;  /* 0x00062c1101007387 */ /* 0x000fe80000100800 */
[----:B------:R-:W-:Y:S04]  /*325c0*/  STL [R1+0x650], R247 ;  /* 0x000650f701007387 */ /* 0x000fe80000100800 */
[----:B------:R-:W-:Y:S04]  /*325d0*/  STL [R1+0x624], R246 ;  /* 0x000624f601007387 */ /* 0x000fe80000100800 */
[----:B------:R-:W-:Y:S04]  /*325e0*/  STL [R1+0x648], R245 ;  /* 0x000648f501007387 */ /* 0x000fe80000100800 */
[----:B------:R-:W-:Y:S04]  /*325f0*/  STL [R1+0x61c], R244 ;  /* 0x00061cf401007387 */ /* 0x000fe80000100800 */
[----:B------:R-:W-:Y:S01]  /*32600*/  STL [R1+0x640], R243 ;  /* 0x000640f301007387 */ /* 0x000fe20000100800 */
[----:B------:R-:W-:-:S03]  /*32610*/  IADD3 R238, P3, R238, R12, RZ ;  /* 0x0000000ceeee7210 */ /* 0x000fc60007f7e0ff */
[----:B------:R-:W-:Y:S01]  /*32620*/  STL [R1+0x614], R242 ;  /* 0x000614f201007387 */ /* 0x000fe20000100800 */
[----:B------:R-:W-:-:S03]  /*32630*/  IMAD.X R237, R237, 0x1, R2, P4 ;  /* 0x00000001eded7824 */ /* 0x000fc600020e0602 */
[----:B------:R-:W-:Y:S01]  /*32640*/  STL [R1+0x638], R241 ;  /* 0x000638f101007387 */ /* 0x000fe20000100800 */
[----:B------:R-:W-:-:S03]  /*32650*/  IADD3 R252, P4, R252, R12, RZ ;  /* 0x0000000cfcfc7210 */ /* 0x000fc60007f9e0ff */
[----:B------:R-:W-:Y:S01]  /*32660*/  STL [R1+0x60c], R240 ;  /* 0x00060cf001007387 */ /* 0x000fe20000100800 */
[----:B------:R-:W-:-:S03]  /*32670*/  IMAD.X R251, R251, 0x1, R2, P5 ;  /* 0x00000001fbfb7824 */ /* 0x000fc600028e0602 */
[----:B------:R2:W-:Y:S01]  /*32680*/  STL [R1+0x630], R239 ;  /* 0x000630ef01007387 */ /* 0x0005e20000100800 */
[----:B------:R-:W-:-:S03]  /*32690*/  IADD3 R250, P5, R250, R12, RZ ;  /* 0x0000000cfafa7210 */ /* 0x000fc60007fbe0ff */
[----:B------:R-:W-:Y:S04]  /*326a0*/  STL [R1+0x604], R238 ;  /* 0x000604ee01007387 */ /* 0x000fe80000100800 */
[----:B------:R-:W-:Y:S04]  /*326b0*/  STL [R1+0x628], R237 ;  /* 0x000628ed01007387 */ /* 0x000fe80000100800 */
[----:B------:R-:W-:Y:S04]  /*326c0*/  STL [R1+0x5fc], R252 ;  /* 0x0005fcfc01007387 */ /* 0x000fe80000100800 */
[----:B------:R-:W-:Y:S04]  /*326d0*/  STL [R1+0x620], R251 ;  /* 0x000620fb01007387 */ /* 0x000fe80000100800 */
[----:B------:R-:W-:Y:S01]  /*326e0*/  STL [R1+0x5f4], R250 ;  /* 0x0005f4fa01007387 */ /* 0x000fe20000100800 */
[----:B------:R-:W-:-:S03]  /*326f0*/  IMAD.X R249, R249, 0x1, R2, P6 ;  /* 0x00000001f9f97824 */ /* 0x000fc600030e0602 */
[----:B-1----:R-:W4:Y:S01]  /*32700*/  LDL.LU R11, [R1+0x600] ;  /* 0x00060000010b7983 */ /* 0x002f220000300800 */
[-C--:B------:R-:W-:Y:S01]  /*32710*/  IADD3 R248, P6, R248, R12.reuse, RZ ;  /* 0x0000000cf8f87210 */ /* 0x080fe20007fde0ff */
[--C-:B------:R-:W-:Y:S01]  /*32720*/  IMAD.X R5, R5, 0x1, R2.reuse, P1 ;  /* 0x0000000105057824 */ /* 0x100fe200008e0602 */
[----:B---3--:R-:W-:Y:S01]  /*32730*/  IADD3 R9, P1, R9, R12, RZ ;  /* 0x0000000c09097210 */ /* 0x008fe20007f3e0ff */
[----:B------:R-:W-:Y:S04]  /*32740*/  STL [R1+0x618], R249 ;  /* 0x000618f901007387 */ /* 0x000fe80000100800 */
[----:B------:R1:W-:Y:S04]  /*32750*/  STL [R1+0x5ec], R248 ;  /* 0x0005ecf801007387 */ /* 0x0003e80000100800 */
[----:B------:R3:W-:Y:S01]  /*32760*/  STL [R1+0x610], R5 ;  /* 0x0006100501007387 */ /* 0x0007e20000100800 */
[----:B------:R-:W-:-:S03]  /*32770*/  IMAD.X R8, R8, 0x1, R2, P2 ;  /* 0x0000000108087824 */ /* 0x000fc600010e0602 */
[----:B------:R0:W-:Y:S04]  /*32780*/  STL [R1+0x5e4], R9 ;  /* 0x0005e40901007387 */ /* 0x0001e80000100800 */
[----:B--2---:R-:W2:Y:S04]  /*32790*/  LDL.LU R239, [R1+0x5f0] ;  /* 0x0005f00001ef7983 */ /* 0x004ea80000300800 */
[----:B------:R-:W2:Y:S04]  /*327a0*/  LDL.LU R240, [R1+0x5c4] ;  /* 0x0005c40001f07983 */ /* 0x000ea80000300800 */
[----:B------:R0:W-:Y:S04]  /*327b0*/  STL [R1+0x608], R8 ;  /* 0x0006080801007387 */ /* 0x0001e80000100800 */
[----:B------:R-:W2:Y:S04]  /*327c0*/  LDL.LU R241, [R1+0x5e8] ;  /* 0x0005e80001f17983 */ /* 0x000ea80000300800 */
[----:B------:R-:W2:Y:S04]  /*327d0*/  LDL.LU R242, [R1+0x5bc] ;  /* 0x0005bc0001f27983 */ /* 0x000ea80000300800 */
[----:B------:R-:W2:Y:S04]  /*327e0*/  LDL.LU R243, [R1+0x5e0] ;  /* 0x0005e00001f37983 */ /* 0x000ea80000300800 */
[----:B------:R-:W2:Y:S04]  /*327f0*/  LDL.LU R244, [R1+0x5b4] ;  /* 0x0005b40001f47983 */ /* 0x000ea80000300800 */
[----:B------:R-:W2:Y:S04]  /*32800*/  LDL.LU R245, [R1+0x5d8] ;  /* 0x0005d80001f57983 */ /* 0x000ea80000300800 */
[----:B------:R-:W2:Y:S04]  /*32810*/  LDL.LU R246, [R1+0x5ac] ;  /* 0x0005ac0001f67983 */ /* 0x000ea80000300800 */
[----:B------:R-:W2:Y:S04]  /*32820*/  LDL.LU R247, [R1+0x5d0] ;  /* 0x0005d00001f77983 */ /* 0x000ea80000300800 */
[----:B-1----:R-:W2:Y:S04]  /*32830*/  LDL.LU R248, [R1+0x5a4] ;  /* 0x0005a40001f87983 */ /* 0x002ea80000300800 */
[----:B------:R-:W2:Y:S04]  /*32840*/  LDL.LU R249, [R1+0x5c8] ;  /* 0x0005c80001f97983 */ /* 0x000ea80000300800 */
[----:B------:R-:W2:Y:S04]  /*32850*/  LDL.LU R250, [R1+0x59c] ;  /* 0x00059c0001fa7983 */ /* 0x000ea80000300800 */
[----:B------:R-:W2:Y:S04]  /*32860*/  LDL.LU R251, [R1+0x5c0] ;  /* 0x0005c00001fb7983 */ /* 0x000ea80000300800 */
[----:B------:R-:W2:Y:S01]  /*32870*/  LDL.LU R252, [R1+0x594] ;  /* 0x0005940001fc7983 */ /* 0x000ea20000300800 */
[----:B------:R-:W-:-:S03]  /*32880*/  IMAD.MOV.U32 R237, RZ, RZ, R3 ;  /* 0x000000ffffed7224 */ /* 0x000fc600078e0003 */
[----:B------:R-:W2:Y:S01]  /*32890*/  LDL.LU R3, [R1+0x5b8] ;  /* 0x0005b80001037983 */ /* 0x000ea20000300800 */
[----:B------:R-:W-:-:S03]  /*328a0*/  IMAD.MOV.U32 R13, RZ, RZ, R4 ;  /* 0x000000ffff0d7224 */ /* 0x000fc600078e0004 */
[----:B------:R-:W2:Y:S04]  /*328b0*/  LDL.LU R4, [R1+0x58c] ;  /* 0x00058c0001047983 */ /* 0x000ea80000300800 */
[----:B---3--:R-:W3:Y:S01]  /*328c0*/  LDL.LU R5, [R1+0x5b0] ;  /* 0x0005b00001057983 */ /* 0x008ee20000300800 */
[----:B------:R-:W-:-:S03]  /*328d0*/  IMAD.MOV.U32 R15, RZ, RZ, R10 ;  /* 0x000000ffff0f7224 */ /* 0x000fc600078e000a */
[----:B------:R-:W3:Y:S04]  /*328e0*/  LDL.LU R10, [R1+0x584] ;  /* 0x00058400010a7983 */ /* 0x000ee80000300800 */
[----:B0-----:R-:W3:Y:S01]  /*328f0*/  LDL.LU R9, [R1+0x5a8] ;  /* 0x0005a80001097983 */ /* 0x001ee20000300800 */
[----:B------:R-:W-:-:S03]  /*32900*/  IMAD.MOV.U32 R17, RZ, RZ, R7 ;  /* 0x000000ffff117224 */ /* 0x000fc600078e0007 */
[----:B------:R-:W3:Y:S04]  /*32910*/  LDL.LU R7, [R1+0x57c] ;  /* 0x00057c0001077983 */ /* 0x000ee80000300800 */
[----:B------:R-:W3:Y:S01]  /*32920*/  LDL.LU R8, [R1+0x5a0] ;  /* 0x0005a00001087983 */ /* 0x000ee20000300800 */
[----:B------:R-:W-:-:S03]  /*32930*/  IMAD.MOV.U32 R238, RZ, RZ, R6 ;  /* 0x000000ffffee7224 */ /* 0x000fc600078e0006 */
[----:B------:R-:W3:Y:S01]  /*32940*/  LDL.LU R6, [R1+0x574] ;  /* 0x0005740001067983 */ /* 0x000ee20000300800 */
[----:B------:R-:W-:Y:S01]  /*32950*/  IADD3 R237, P2, R237, R12, RZ ;  /* 0x0000000ceded7210 */ /* 0x000fe20007f5e0ff */
[----:B------:R-:W-:-:S04]  /*32960*/  IMAD.X R15, R15, 0x1, R2, P4 ;  /* 0x000000010f0f7824 */ /* 0x000fc800020e0602 */
[----:B------:R0:W-:Y:S01]  /*32970*/  STL [R1+0x5dc], R237 ;  /* 0x0005dced01007387 */ /* 0x0001e20000100800 */
[----:B------:R-:W-:-:S03]  /*32980*/  IADD3 R238, P4, R238, R12, RZ ;  /* 0x0000000ceeee7210 */ /* 0x000fc60007f9e0ff */
[----:B0-----:R0:W5:Y:S01]  /*32990*/  LDL.LU R237, [R1+0x17dc] ;  /* 0x0017dc0001ed7983 */ /* 0x0011620000300800 */
[----:B----4-:R-:W-:Y:S01]  /*329a0*/  IMAD.X R11, R11, 0x1, R2, P3 ;  /* 0x000000010b0b7824 */ /* 0x010fe200018e0602 */
[----:B------:R-:W-:-:S04]  /*329b0*/  IADD3 R13, P3, R13, R12, RZ ;  /* 0x0000000c0d0d7210 */ /* 0x000fc80007f7e0ff */
[----:B------:R1:W-:Y:S01]  /*329c0*/  STL [R1+0x600], R11 ;  /* 0x0006000b01007387 */ /* 0x0003e20000100800 */
[--C-:B--2---:R-:W-:Y:S01]  /*329d0*/  IMAD.X R239, R239, 0x1, R2.reuse, P5 ;  /* 0x00000001efef7824 */ /* 0x104fe200028e0602 */
[-C--:B------:R-:W-:Y:S02]  /*329e0*/  IADD3 R240, P5, R240, R12.reuse, RZ ;  /* 0x0000000cf0f07210 */ /* 0x080fe40007fbe0ff */
[----:B-1----:R-:W2:Y:S04]  /*329f0*/  LDL.LU R11, [R1+0x564] ;  /* 0x00056400010b7983 */ /* 0x002ea80000300800 */
[----:B------:R1:W-:Y:S01]  /*32a00*/  STL [R1+0x5d4], R13 ;  /* 0x0005d40d01007387 */ /* 0x0003e20000100800 */
[----:B------:R-:W-:Y:S01]  /*32a10*/  IMAD.X R241, R241, 0x1, R2, P6 ;  /* 0x00000001f1f17824 */ /* 0x000fe200030e0602 */
[----:B------:R-:W-:-:S02]  /*32a20*/  IADD3 R242, P6, R242, R12, RZ ;  /* 0x0000000cf2f27210 */ /* 0x000fc40007fde0ff */
[----:B-1----:R-:W4:Y:S04]  /*32a30*/  LDL.LU R13, [R1+0x588] ;  /* 0x00058800010d7983 */ /* 0x002f280000300800 */
[----:B------:R1:W-:Y:S01]  /*32a40*/  STL [R1+0x5f8], R15 ;  /* 0x0005f80f01007387 */ /* 0x0003e20000100800 */
[--C-:B------:R-:W-:Y:S02]  /*32a50*/  IMAD.X R243, R243, 0x1, R2.reuse, P1 ;  /* 0x00000001f3f37824 */ /* 0x100fe400008e0602 */
[----:B-1----:R-:W-:Y:S02]  /*32a60*/  IMAD.MOV.U32 R15, RZ, RZ, R17 ;  /* 0x000000ffff0f7224 */ /* 0x002fe400078e0011 */
[----:B------:R-:W2:Y:S04]  /*32a70*/  LDL.LU R17, [R1+0x554] ;  /* 0x0005540001117983 */ /* 0x000ea80000300800 */
[----:B------:R1:W-:Y:S01]  /*32a80*/  STL [R1+0x5cc], R238 ;  /* 0x0005ccee01007387 */ /* 0x0003e20000100800 */
[----:B------:R-:W-:Y:S01]  /*32a90*/  IADD3 R244, P1, R244, R12, RZ ;  /* 0x0000000cf4f47210 */ /* 0x000fe20007f3e0ff */
[----:B------:R-:W-:-:S02]  /*32aa0*/  IMAD.X R245, R245, 0x1, R2, P2 ;  /* 0x00000001f5f57824 */ /* 0x000fc400010e0602 */
[----:B-1----:R0:W5:Y:S04]  /*32ab0*/  LDL.LU R238, [R1+0x17d8] ;  /* 0x0017d80001ee7983 */ /* 0x0021680000300800 */
[----:B------:R1:W-:Y:S01]  /*32ac0*/  STL [R1+0x5f0], R239 ;  /* 0x0005f0ef01007387 */ /* 0x0003e20000100800 */
[----:B------:R-:W-:-:S03]  /*32ad0*/  IADD3 R246, P2, R246, R12, RZ ;  /* 0x0000000cf6f67210 */ /* 0x000fc60007f5e0ff */
[----:B-1----:R0:W5:Y:S04]  /*32ae0*/  LDL.LU R239, [R1+0x17d4] ;  /* 0x0017d40001ef7983 */ /* 0x0021680000300800 */
[----:B------:R1:W-:Y:S01]  /*32af0*/  STL [R1+0x5c4], R240 ;  /* 0x0005c4f001007387 */ /* 0x0003e20000100800 */
[----:B------:R-:W-:-:S03]  /*32b00*/  IMAD.X R247, R247, 0x1, R2, P3 ;  /* 0x00000001f7f77824 */ /* 0x000fc600018e0602 */
        /* <DEDUP_REMOVED lines=23> */
[----:B---3--:R-:W-:-:S03]  /*32c80*/  IMAD.X R5, R5, 0x1, R2, P1 ;  /* 0x0000000105057824 */ /* 0x008fc600008e0602 */
        /* <DEDUP_REMOVED lines=16> */
[----:B------:R1:W-:Y:S04]  /*32d90*/  STL [R1+0x58c], R4 ;  /* 0x00058c0401007387 */ /* 0x0003e80000100800 */
[----:B-1----:R0:W5:Y:S04]  /*32da0*/  LDL.LU R4, [R1+0x1798] ;  /* 0x0017980001047983 */ /* 0x0021680000300800 */
[----:B------:R1:W-:Y:S04]  /*32db0*/  STL [R1+0x5b0], R5 ;  /* 0x0005b00501007387 */ /* 0x0003e80000100800 */
[----:B-1----:R-:W3:Y:S04]  /*32dc0*/  LDL.LU R5, [R1+0x1794] ;  /* 0x0017940001057983 */ /* 0x002ee80000300800 */
[----:B------:R1:W-:Y:S04]  /*32dd0*/  STL [R1+0x584], R10 ;  /* 0x0005840a01007387 */ /* 0x0003e80000100800 */
[----:B-1----:R-:W2:Y:S04]  /*32de0*/  LDL.LU R10, [R1+0x1790] ;  /* 0x00179000010a7983 */ /* 0x002ea80000300800 */
[----:B------:R1:W-:Y:S04]  /*32df0*/  STL [R1+0x5a8], R9 ;  /* 0x0005a80901007387 */ /* 0x0003e80000100800 */
[----:B-1----:R-:W2:Y:S04]  /*32e00*/  LDL.LU R9, [R1+0x178c] ;  /* 0x00178c0001097983 */ /* 0x002ea80000300800 */
[----:B------:R1:W-:Y:S04]  /*32e10*/  STL [R1+0x57c], R7 ;  /* 0x00057c0701007387 */ /* 0x0003e80000100800 */
[----:B-1----:R-:W2:Y:S04]  /*32e20*/  LDL.LU R7, [R1+0x1788] ;  /* 0x0017880001077983 */ /* 0x002ea80000300800 */
[----:B------:R1:W-:Y:S04]  /*32e30*/  STL [R1+0x5a0], R8 ;  /* 0x0005a00801007387 */ /* 0x0003e80000100800 */
[----:B-1----:R-:W2:Y:S04]  /*32e40*/  LDL.LU R8, [R1+0x1784] ;  /* 0x0017840001087983 */ /* 0x002ea80000300800 */
[----:B------:R1:W-:Y:S04]  /*32e50*/  STL [R1+0x574], R6 ;  /* 0x0005740601007387 */ /* 0x0003e80000100800 */
[----:B-1----:R-:W2:Y:S01]  /*32e60*/  LDL.LU R6, [R1+0x1780] ;  /* 0x0017800001067983 */ /* 0x002ea20000300800 */
[----:B----4-:R-:W-:Y:S01]  /*32e70*/  IMAD.X R13, R13, 0x1, R2, P6 ;  /* 0x000000010d0d7824 */ /* 0x010fe200030e0602 */
[----:B------:R-:W-:-:S02]  /*32e80*/  WARPGROUP.DEPBAR.LE gsb0, 0x0 ;  /* 0x00008000000079c5 */ /* 0x000fc40000010000 */
[----:B------:R-:W-:Y:S01]  /*32e90*/  WARPGROUP.ARRIVE ;  /* 0x00000000000079c5 */ /* 0x000fe20000000000 */
[----:B------:R-:W-:Y:S01]  /*32ea0*/  UMOV UR38, UR10 ;  /* 0x0000000a00267c82 */ /* 0x000fe20008000000 */
[----:B------:R-:W-:-:S04]  /*32eb0*/  UMOV UR39, UR11 ;  /* 0x0000000b00277c82 */ /* 0x000fc80008000000 */
[----:B------:R-:W-:Y:S01]  /*32ec0*/  HGMMA.64x64x16.F32.BF16 R24, gdesc[UR36].tnspA, R24, gsb0 ;  /* 0x20e00000241879f0 */ /* 0x000fe20008001818 */
[--C-:B---3--:R-:W-:Y:S01]  /*32ed0*/  IMAD.X R5, R5, 0x1, R2.reuse, P5 ;  /* 0x0000000105057824 */ /* 0x108fe200028e0602 */
[-C--:B--2---:R-:W-:Y:S02]  /*32ee0*/  IADD3 R11, P5, R11, R12.reuse, RZ ;  /* 0x0000000c0b0b7210 */ /* 0x084fe40007fbe0ff */
[----:B------:R-:W-:Y:S01]  /*32ef0*/  IADD3 R10, P6, R10, R12, RZ ;  /* 0x0000000c0a0a7210 */ /* 0x000fe20007fde0ff */
[----:B------:R-:W-:-:S05]  /*32f00*/  IMAD.X R7, R7, 0x1, R2, P4 ;  /* 0x0000000107077824 */ /* 0x000fca00020e0602 */
[----:B------:R1:W-:Y:S04]  /*32f10*/  STL [R1+0x598], R7 ;  /* 0x0005980701007387 */ /* 0x0003e80000100800 */
[----:B-1----:R-:W2:Y:S01]  /*32f20*/  LDL.LU R7, [R1+0x177c] ;  /* 0x00177c0001077983 */ /* 0x002ea20000300800 */
[----:B------:R-:W-:-:S05]  /*32f30*/  IADD3 R6, P4, R6, R12, RZ ;  /* 0x0000000c06067210 */ /* 0x000fca0007f9e0ff */
[----:B------:R1:W-:Y:S04]  /*32f40*/  STL [R1+0x56c], R6 ;  /* 0x00056c0601007387 */ /* 0x0003e80000100800 */
[----:B-1----:R-:W3:Y:S04]  /*32f50*/  LDL.LU R6, [R1+0x1778] ;  /* 0x0017780001067983 */ /* 0x002ee80000300800 */
[----:B------:R1:W-:Y:S04]  /*32f60*/  STL [R1+0x590], R5 ;  /* 0x0005900501007387 */ /* 0x0003e80000100800 */
[----:B-1----:R-:W4:Y:S04]  /*32f70*/  LDL.LU R5, [R1+0x1774] ;  /* 0x0017740001057983 */ /* 0x002f280000300800 */
[----:B------:R-:W-:Y:S04]  /*32f80*/  STL [R1+0x564], R11 ;  /* 0x0005640b01007387 */ /* 0x000fe80000100800 */
[----:B------:R1:W-:Y:S01]  /*32f90*/  STL [R1+0x55c], R10 ;  /* 0x00055c0a01007387 */ /* 0x0003e20000100800 */
[----:B------:R-:W-:-:S02]  /*32fa0*/  WARPGROUP.DEPBAR.LE gsb0, 0x0 ;  /* 0x00008000000079c5 */ /* 0x000fc40000010000 */
[----:B------:R-:W-:Y:S01]  /*32fb0*/  UMOV UR42, UR14 ;  /* 0x0000000e002a7c82 */ /* 0x000fe20008000000 */
[----:B------:R-:W-:Y:S01]  /*32fc0*/  UMOV UR43, UR15 ;  /* 0x0000000f002b7c82 */ /* 0x000fe20008000000 */
[----:B------:R-:W-:Y:S01]  /*32fd0*/  UMOV UR46, UR18 ;  /* 0x00000012002e7c82 */ /* 0x000fe20008000000 */
[----:B------:R-:W-:Y:S01]  /*32fe0*/  UMOV UR47, UR19 ;  /* 0x00000013002f7c82 */ /* 0x000fe20008000000 */
[--C-:B------:R-:W-:Y:S02]  /*32ff0*/  IMAD.X R15, R15, 0x1, R2.reuse, P1 ;  /* 0x000000010f0f7824 */ /* 0x100fe400008e0602 */
[--C-:B------:R-:W-:Y:S02]  /*33000*/  IMAD.X R8, R8, 0x1, R2.reuse, P5 ;  /* 0x0000000108087824 */ /* 0x100fe400028e0602 */
[----:B------:R-:W-:Y:S01]  /*33010*/  IMAD.X R9, R9, 0x1, R2, P6 ;  /* 0x0000000109097824 */ /* 0x000fe200030e0602 */
[----:B-1----:R-:W4:Y:S01]  /*33020*/  LDL.LU R10, [R1+0x1770] ;  /* 0x00177000010a7983 */ /* 0x002f220000300800 */
[----:B------:R-:W-:Y:S01]  /*33030*/  WARPGROUP.ARRIVE ;  /* 0x00000000000079c5 */ /* 0x000fe20000000000 */
[----:B------:R-:W-:Y:S01]  /*33040*/  UMOV UR50, UR22 ;  /* 0x0000001600327c82 */ /* 0x000fe20008000000 */
[----:B------:R-:W-:Y:S01]  /*33050*/  UMOV UR51, UR23 ;  /* 0x0000001700337c82 */ /* 0x000fe20008000000 */
[----:B------:R-:W-:Y:S01]  /*33060*/  UMOV UR54, UR26 ;  /* 0x0000001a00367c82 */ /* 0x000fe20008000000 */
[----:B------:R-:W-:Y:S01]  /*33070*/  UMOV UR55, UR27 ;  /* 0x0000001b00377c82 */ /* 0x000fe20008000000 */
[----:B------:R-:W-:Y:S01]  /*33080*/  UMOV UR58, UR30 ;  /* 0x0000001e003a7c82 */ /* 0x000fe20008000000 */
[----:B------:R-:W-:Y:S01]  /*33090*/  HGMMA.64x64x16.F32.BF16 R24, gdesc[UR40].tnspA, R24, gsb0 ;  /* 0x20e00000281879f0 */ /* 0x000fe20008001818 */
[----:B------:R-:W-:Y:S01]  /*330a0*/  IADD3 R17, P1, R17, R12, RZ ;  /* 0x0000000c11117210 */ /* 0x000fe20007f3e0ff */
[----:B------:R-:W-:Y:S01]  /*330b0*/  STL [R1+0x588], R13 ;  /* 0x0005880d01007387 */ /* 0x000fe20000100800 */
[----:B------:R-:W-:Y:S01]  /*330c0*/  UMOV UR59, UR31 ;  /* 0x0000001f003b7c82 */ /* 0x000fe20008000000 */
[----:B------:R-:W1:Y:S01]  /*330d0*/  LDC R11, c[0x0][0x238] ;  /* 0x00008e00ff0b7b82 */ /* 0x000e620000000800 */
[----:B------:R-:W-:-:S02]  /*330e0*/  WARPGROUP.DEPBAR.LE gsb0, 0x0 ;  /* 0x00008000000079c5 */ /* 0x000fc40000010000 */
[----:B------:R-:W-:-:S06]  /*330f0*/  WARPGROUP.ARRIVE ;  /* 0x00000000000079c5 */ /* 0x000fcc0000000000 */
[----:B------:R-:W-:Y:S03]  /*33100*/  HGMMA.64x64x16.F32.BF16 R24, gdesc[UR44].tnspA, R24, gsb0 ;  /* 0x20e000002c1879f0 */ /* 0x000fe60008001818 */
[----:B------:R-:W-:Y:S02]  /*33110*/  WARPGROUP.DEPBAR.LE gsb0, 0x0 ;  /* 0x00008000000079c5 */ /* 0x000fe40000010000 */
[----:B------:R-:W-:-:S06]  /*33120*/  WARPGROUP.ARRIVE ;  /* 0x00000000000079c5 */ /* 0x000fcc0000000000 */
[----:B------:R-:W-:Y:S01]  /*33130*/  HGMMA.64x64x16.F32.BF16 R24, gdesc[UR48].tnspA, R24, gsb0 ;  /* 0x20e00000301879f0 */ /* 0x000fe20008001818 */
[--C-:B--2---:R-:W-:Y:S02]  /*33140*/  IMAD.X R7, R7, 0x1, R2.reuse, P4 ;  /* 0x0000000107077824 */ /* 0x104fe400020e0602 */
[--C-:B---3--:R-:W-:Y:S02]  /*33150*/  IMAD.X R6, R6, 0x1, R2.reuse, P3 ;  /* 0x0000000106067824 */ /* 0x108fe400018e0602 */
[----:B----4-:R-:W-:-:S05]  /*33160*/  IMAD.X R5, R5, 0x1, R2, P2 ;  /* 0x0000000105057824 */ /* 0x010fca00010e0602 */
[----:B------:R2:W-:Y:S04]  /*33170*/  STL [R1+0x578], R5 ;  /* 0x0005780501007387 */ /* 0x0005e80000100800 */
[----:B------:R-:W-:Y:S04]  /*33180*/  STL [R1+0x580], R15 ;  /* 0x0005800f01007387 */ /* 0x000fe80000100800 */
[----:B--2---:R0:W5:Y:S04]  /*33190*/  LDL.LU R5, [R1+0x176c] ;  /* 0x00176c0001057983 */ /* 0x0041680000300800 */
[----:B------:R-:W-:Y:S04]  /*331a0*/  STL [R1+0x554], R17 ;  /* 0x0005541101007387 */ /* 0x000fe80000100800 */
[----:B------:R2:W-:Y:S01]  /*331b0*/  STL [R1+0x570], R6 ;  /* 0x0005700601007387 */ /* 0x0005e20000100800 */
[----:B------:R-:W-:-:S03]  /*331c0*/  IMAD.X R10, R10, 0x1, R2, P1 ;  /* 0x000000010a0a7824 */ /* 0x000fc600008e0602 */
[----:B--2---:R0:W5:Y:S04]  /*331d0*/  LDL.LU R6, [R1+0x1768] ;  /* 0x0017680001067983 */ /* 0x0041680000300800 */
[----:B------:R2:W-:Y:S04]  /*331e0*/  STL [R1+0x568], R7 ;  /* 0x0005680701007387 */ /* 0x0005e80000100800 */
[----:B--2---:R0:W5:Y:S04]  /*331f0*/  LDL.LU R7, [R1+0x1764] ;  /* 0x0017640001077983 */ /* 0x0041680000300800 */
[----:B------:R2:W-:Y:S04]  /*33200*/  STL [R1+0x560], R8 ;  /* 0x0005600801007387 */ /* 0x0005e80000100800 */
[----:B--2---:R0:W5:Y:S04]  /*33210*/  LDL.LU R8, [R1+0x1760] ;  /* 0x0017600001087983 */ /* 0x0041680000300800 */
[----:B------:R2:W-:Y:S04]  /*33220*/  STL [R1+0x558], R9 ;  /* 0x0005580901007387 */ /* 0x0005e80000100800 */
[----:B--2---:R0:W5:Y:S04]  /*33230*/  LDL.LU R9, [R1+0x175c] ;  /* 0x00175c0001097983 */ /* 0x0041680000300800 */
[----:B------:R2:W-:Y:S04]  /*33240*/  STL [R1+0x550], R10 ;  /* 0x0005500a01007387 */ /* 0x0005e80000100800 */
[----:B--2---:R0:W5:Y:S01]  /*33250*/  LDL.LU R10, [R1+0x1758] ;  /* 0x00175800010a7983 */ /* 0x0041620000300800 */
[----:B------:R-:W-:-:S02]  /*33260*/  WARPGROUP.DEPBAR.LE gsb0, 0x0 ;  /* 0x00008000000079c5 */ /* 0x000fc40000010000 */
[----:B------:R-:W-:-:S06]  /*33270*/  WARPGROUP.ARRIVE ;  /* 0x00000000000079c5 */ /* 0x000fcc0000000000 */
[----:B------:R-:W-:Y:S03]  /*33280*/  HGMMA.64x64x16.F32.BF16 R24, gdesc[UR52].tnspA, R24, gsb0 ;  /* 0x20e00000341879f0 */ /* 0x000fe60008001818 */
[----:B------:R-:W-:Y:S02]  /*33290*/  WARPGROUP.DEPBAR.LE gsb0, 0x0 ;  /* 0x00008000000079c5 */ /* 0x000fe40000010000 */
[----:B------:R-:W-:-:S06]  /*332a0*/  WARPGROUP.ARRIVE ;  /* 0x00000000000079c5 */ /* 0x000fcc0000000000 */
[----:B------:R-:W-:Y:S01]  /*332b0*/  HGMMA.64x64x16.F32.BF16 R24, gdesc[UR56].tnspA, R24, gsb0 ;  /* 0x20e00000381879f0 */ /* 0x000fe20008001818 */
[----:B-1----:R-:W-:Y:S02]  /*332c0*/  IMAD.SHL.U32 R11, R11, 0x80, RZ ;  /* 0x000000800b0b7824 */ /* 0x002fe400078e00ff */
[----:B------:R-:W-:Y:S02]  /*332d0*/  IMAD.MOV.U32 R17, RZ, RZ, R16 ;  /* 0x000000ffff117224 */ /* 0x000fe400078e0010 */
[----:B------:R-:W-:Y:S02]  /*332e0*/  IMAD.MOV.U32 R15, RZ, RZ, R14 ;  /* 0x000000ffff0f7224 */ /* 0x000fe400078e000e */
[----:B------:R-:W-:Y:S02]  /*332f0*/  IMAD.MOV.U32 R16, RZ, RZ, R22 ;  /* 0x000000ffff107224 */ /* 0x000fe400078e0016 */
[----:B------:R-:W-:Y:S02]  /*33300*/  IMAD.SHL.U32 R11, R11, 0x2, RZ ;  /* 0x000000020b0b7824 */ /* 0x000fe400078e00ff */
[----:B------:R-:W-:Y:S01]  /*33310*/  IMAD.MOV.U32 R14, RZ, RZ, R23 ;  /* 0x000000ffff0e7224 */ /* 0x000fe200078e0017 */
[----:B------:R-:W-:-:S02]  /*33320*/  WARPGROUP.DEPBAR.LE gsb0, 0x0 ;  /* 0x00008000000079c5 */ /* 0x000fc40000010000 */
[----:B0-----:R-:W-:Y:S05]  /*33330*/  @P0 BRA `(.L_x_1) ;  /* 0xfffffd9c00700947 */ /* 0x001fea000383ffff */
[----:B-----5:R-:W2:Y:S04]  /*33340*/  LDL.LU R6, [R1+0x6c] ;  /* 0x00006c0001067983 */ /* 0x020ea80000300800 */
[----:B------:R-:W3:Y:S04]  /*33350*/  LDL.LU R5, [R1+0x68] ;  /* 0x0000680001057983 */ /* 0x000ee80000300800 */
[----:B------:R-:W4:Y:S04]  /*33360*/  LDL.LU R13, [R1+0x7c] ;  /* 0x00007c00010d7983 */ /* 0x000f280000300800 */
[----:B------:R-:W4:Y:S04]  /*33370*/  LDL.LU R12, [R1+0x74] ;  /* 0x00007400010c7983 */ /* 0x000f280000300800 */
[----:B------:R-:W4:Y:S04]  /*33380*/  LDL.LU R4, [R1+0x64] ;  /* 0x0000640001047983 */ /* 0x000f280000300800 */
[----:B------:R-:W4:Y:S01]  /*33390*/  LDL.LU R23, [R1+0x78] ;  /* 0x0000780001177983 */ /* 0x000f220000300800 */
[----:B------:R-:W-:-:S03]  /*333a0*/  F2FP.BF16.F32.PACK_AB R11, R55, R119 ;  /* 0x00000077370b723e */ /* 0x000fc600000010ff */
[----:B------:R-:W4:Y:S01]  /*333b0*/  LDL.LU R22, [R1+0x70] ;  /* 0x0000700001167983 */ /* 0x000f220000300800 */
[----:B------:R-:W-:-:S03]  /*333c0*/  F2FP.BF16.F32.PACK_AB R10, R53, R117 ;  /* 0x00000075350a723e */ /* 0x000fc600000010ff */
[----:B------:R-:W4:Y:S01]  /*333d0*/  LDL.LU R2, [R1+0x1c] ;  /* 0x00001c0001027983 */ /* 0x000f220000300800 */
[----:B------:R-:W-:-:S03]  /*333e0*/  F2FP.BF16.F32.PACK_AB R9, R87, R151 ;  /* 0x000000975709723e */ /* 0x000fc600000010ff */
[----:B------:R-:W4:Y:S04]  /*333f0*/  LDL.LU R0, [R1+0x14] ;  /* 0x0000140001007983 */ /* 0x000f280000300800 */
[----:B------:R-:W4:Y:S01]  /*33400*/  LDL.LU R3, [R1+0x18] ;  /* 0x0000180001037983 */ /* 0x000f220000300800 */
[----:B------:R-:W-:-:S03]  /*33410*/  F2FP.BF16.F32.PACK_AB R8, R85, R149 ;  /* 0x000000955508723e */ /* 0x000fc600000010ff */
[----:B------:R-:W4:Y:S01]  /*33420*/  LDL.LU R119, [R1+0x50] ;  /* 0x0000500001777983 */ /* 0x000f220000300800 */
[----:B------:R-:W-:-:S03]  /*33430*/  F2FP.BF16.F32.PACK_AB R15, R183, R247 ;  /* 0x000000f7b70f723e */ /* 0x000fc600000010ff */
[----:B------:R-:W4:Y:S04]  /*33440*/  LDL.LU R117, [R1+0x58] ;  /* 0x0000580001757983 */ /* 0x000f280000300800 */
[----:B------:R-:W4:Y:S01]  /*33450*/  LDL.LU R87, [R1+0x60] ;  /* 0x0000600001577983 */ /* 0x000f220000300800 */
[----:B------:R-:W-:-:S03]  /*33460*/  F2FP.BF16.F32.PACK_AB R14, R181, R245 ;  /* 0x000000f5b50e723e */ /* 0x000fc600000010ff */
[----:B------:R-:W4:Y:S04]  /*33470*/  LDL.LU R151, [R1+0x20] ;  /* 0x0000200001977983 */ /* 0x000f280000300800 */
[----:B------:R-:W4:Y:S04]  /*33480*/  LDL.LU R149, [R1+0x28] ;  /* 0x0000280001957983 */ /* 0x000f280000300800 */
[----:B------:R-:W4:Y:S04]  /*33490*/  LDL.LU R247, [R1+0x2c] ;  /* 0x00002c0001f77983 */ /* 0x000f280000300800 */
[----:B------:R-:W4:Y:S01]  /*334a0*/  LDL.LU R183, [R1+0x24] ;  /* 0x0000240001b77983 */ /* 0x000f220000300800 */
[----:B------:R-:W-:-:S03]  /*334b0*/  F2FP.BF16.F32.PACK_AB R7, R54, R118 ;  /* 0x000000763607723e */ /* 0x000fc600000010ff */
[----:B------:R-:W4:Y:S04]  /*334c0*/  LDL.LU R245, [R1+0x38] ;  /* 0x0000380001f57983 */ /* 0x000f280000300800 */
[----:B------:R-:W4:Y:S01]  /*334d0*/  LDL.LU R181, [R1+0x30] ;  /* 0x0000300001b57983 */ /* 0x000f220000300800 */
[----:B------:R-:W-:Y:S01]  /*334e0*/  F2FP.BF16.F32.PACK_AB R19, R182, R246 ;  /* 0x000000f6b613723e */ /* 0x000fe200000010ff */
[----:B--2---:R-:W-:Y:S01]  /*334f0*/  IMAD.MOV.U32 R53, RZ, RZ, R6 ;  /* 0x000000ffff357224 */ /* 0x004fe200078e0006 */
[----:B------:R-:W-:Y:S01]  /*33500*/  F2FP.BF16.F32.PACK_AB R6, R52, R116 ;  /* 0x000000743406723e */ /* 0x000fe200000010ff */
[----:B---3--:R-:W-:Y:S01]  /*33510*/  IMAD.MOV.U32 R85, RZ, RZ, R5 ;  /* 0x000000ffff557224 */ /* 0x008fe200078e0005 */
[----:B----4-:R-:W-:Y:S02]  /*33520*/  F2FP.BF16.F32.PACK_AB R13, R215, R13 ;  /* 0x0000000dd70d723e */ /* 0x010fe400000010ff */
[----:B------:R-:W2:Y:S01]  /*33530*/  LDL.LU R215, [R1+0x34] ;  /* 0x0000340001d77983 */ /* 0x000ea20000300800 */
[----:B------:R-:W-:-:S03]  /*33540*/  F2FP.BF16.F32.PACK_AB R12, R213, R12 ;  /* 0x0000000cd50c723e */ /* 0x000fc600000010ff */
[----:B------:R-:W3:Y:S01]  /*33550*/  LDL.LU R213, [R1+0x3c] ;  /* 0x00003c0001d57983 */ /* 0x000ee20000300800 */
[----:B------:R-:W-:Y:S01]  /*33560*/  F2FP.BF16.F32.PACK_AB R5, R86, R150 ;  /* 0x000000965605723e */ /* 0x000fe200000010ff */
[----:B------:R-:W-:Y:S02]  /*33570*/  IMAD.MOV.U32 R52, RZ, RZ, R4 ;  /* 0x000000ffff347224 */ /* 0x000fe400078e0004 */
[----:B------:R-:W4:Y:S01]  /*33580*/  LDL.LU R118, [R1+0x54] ;  /* 0x0000540001767983 */ /* 0x000f220000300800 */
[----:B------:R-:W-:-:S03]  /*33590*/  F2FP.BF16.F32.PACK_AB R4, R84, R148 ;  /* 0x000000945404723e */ /* 0x000fc600000010ff */
[----:B------:R-:W3:Y:S04]  /*335a0*/  LDL.LU R116, [R1+0x5c] ;  /* 0x00005c0001747983 */ /* 0x000ee80000300800 */
[----:B------:R-:W3:Y:S04]  /*335b0*/  LDL.LU R150, [R1+0x40] ;  /* 0x0000400001967983 */ /* 0x000ee80000300800 */
[----:B------:R-:W3:Y:S04]  /*335c0*/  LDL.LU R148, [R1+0x48] ;  /* 0x0000480001947983 */ /* 0x000ee80000300800 */
[----:B------:R-:W3:Y:S04]  /*335d0*/  LDL.LU R246, [R1+0x4c] ;  /* 0x00004c0001f67983 */ /* 0x000ee80000300800 */
[----:B------:R-:W3:Y:S01]  /*335e0*/  LDL.LU R182, [R1+0x44] ;  /* 0x0000440001b67983 */ /* 0x000ee20000300800 */
[----:B------:R-:W-:-:S02]  /*335f0*/  F2FP.BF16.F32.PACK_AB R17, R214, R23 ;  /* 0x00000017d611723e */ /* 0x000fc400000010ff */
[----:B------:R-:W-:Y:S02]  /*33600*/  F2FP.BF16.F32.PACK_AB R23, R51, R115 ;  /* 0x000000733317723e */ /* 0x000fe400000010ff */
[----:B------:R-:W-:Y:S02]  /*33610*/  F2FP.BF16.F32.PACK_AB R51, R50, R114 ;  /* 0x000000723233723e */ /* 0x000fe400000010ff */
[----:B------:R-:W-:Y:S02]  /*33620*/  F2FP.BF16.F32.PACK_AB R50, R48, R112 ;  /* 0x000000703032723e */ /* 0x000fe400000010ff */
[----:B------:R-:W-:Y:S02]  /*33630*/  F2FP.BF16.F32.PACK_AB R48, R80, R144 ;  /* 0x000000905030723e */ /* 0x000fe400000010ff */
[----:B------:R-:W-:Y:S02]  /*33640*/  F2FP.BF16.F32.PACK_AB R80, R208, R87 ;  /* 0x00000057d050723e */ /* 0x000fe400000010ff */
        /* <DEDUP_REMOVED lines=82> */
[----:B--2---:R-:W-:Y:S02]  /*33b70*/  F2FP.BF16.F32.PACK_AB R104, R197, R215 ;  /* 0x000000d7c568723e */ /* 0x004fe400000010ff */
[----:B----4-:R-:W-:Y:S02]  /*33b80*/  F2FP.BF16.F32.PACK_AB R112, R205, R118 ;  /* 0x00000076cd70723e */ /* 0x010fe400000010ff */
[----:B------:R-:W-:-:S02]  /*33b90*/  F2FP.BF16.F32.PACK_AB R118, R41, R105 ;  /* 0x000000692976723e */ /* 0x000fc400000010ff */
[----:B------:R-:W-:Y:S02]  /*33ba0*/  F2FP.BF16.F32.PACK_AB R41, R74, R138 ;  /* 0x0000008a4a29723e */ /* 0x000fe400000010ff */
[----:B---3--:R-:W-:Y:S02]  /*33bb0*/  F2FP.BF16.F32.PACK_AB R113, R207, R116 ;  /* 0x00000074cf71723e */ /* 0x008fe400000010ff */
        /* <DEDUP_REMOVED lines=21> */
[----:B------:R-:W-:-:S07]  /*33d10*/  F2FP.BF16.F32.PACK_AB R25, R186, R249 ;  /* 0x000000f9ba19723e */ /* 0x000fce00000010ff */
.L_x_0:
[----:B------:R-:W2:Y:S01]  /*33d20*/  LDL.LU R174, [R1+0x80] ;  /* 0x0000800001ae7983 */ /* 0x000ea20000300800 */
[----:B------:R-:W-:Y:S01]  /*33d30*/  MOV R56, 0x400 ;  /* 0x0000040000387802 */ /* 0x000fe20000000f00 */
[----:B------:R-:W0:Y:S01]  /*33d40*/  LDC.64 R2, c[0x0][0x228] ;  /* 0x00008a00ff027b82 */ /* 0x000e220000000a00 */
[----:B------:R-:W1:Y:S01]  /*33d50*/  S2R R28, SR_TID.X ;  /* 0x00000000001c7919 */ /* 0x000e620000002100 */
[----:B------:R-:W3:Y:S06]  /*33d60*/  S2R R57, SR_CgaCtaId ;  /* 0x0000000000397919 */ /* 0x000eec0000008800 */
[----:B------:R-:W4:Y:S01]  /*33d70*/  LDC.64 R146, c[0x0][0x228] ;  /* 0x00008a00ff927b82 */ /* 0x000f220000000a00 */
[----:B------:R-:W5:Y:S01]  /*33d80*/  S2R R31, SR_TID.X ;  /* 0x00000000001f7919 */ /* 0x000f620000002100 */
[----:B------:R-:W4:Y:S06]  /*33d90*/  LDL.LU R173, [R1+0x1f4] ;  /* 0x0001f40001ad7983 */ /* 0x000f2c0000300800 */
[----:B------:R-:W4:Y:S01]  /*33da0*/  LDC.64 R158, c[0x0][0x228] ;  /* 0x00008a00ff9e7b82 */ /* 0x000f220000000a00 */
[----:B------:R-:W4:Y:S04]  /*33db0*/  LDL.LU R172, [R1+0x298] ;  /* 0x0002980001ac7983 */ /* 0x000f280000300800 */
[----:B------:R-:W4:Y:S03]  /*33dc0*/  LDL.LU R171, [R1+0x27c] ;  /* 0x00027c0001ab7983 */ /* 0x000f260000300800 */
[----:B------:R-:W4:Y:S01]  /*33dd0*/  LDC R145, c[0x0][0x248] ;  /* 0x00009200ff917b82 */ /* 0x000f220000000800 */
[----:B------:R-:W4:Y:S07]  /*33de0*/  LDL.LU R170, [R1+0x278] ;  /* 0x0002780001aa7983 */ /* 0x000f2e0000300800 */
[----:B------:R-:W4:Y:S01]  /*33df0*/  LDC.64 R156, c[0x0][0x228] ;  /* 0x00008a00ff9c7b82 */ /* 0x000f220000000a00 */
[----:B-1----:R-:W-:-:S02]  /*33e00*/  IMAD.SHL.U32 R0, R28, 0x10, RZ ;  /* 0x000000101c007824 */ /* 0x002fc400078e00ff */
[C---:B------:R-:W-:Y:S02]  /*33e10*/  IMAD.SHL.U32 R29, R28.reuse, 0x40, RZ ;  /* 0x000000401c1d7824 */ /* 0x040fe400078e00ff */
[----:B------:R-:W-:Y:S01]  /*33e20*/  IMAD.SHL.U32 R28, R28, 0x8, RZ ;  /* 0x000000081c1c7824 */ /* 0x000fe200078e00ff */
[----:B------:R-:W-:Y:S02]  /*33e30*/  LOP3.LUT R0, R0, 0xf0, RZ, 0xc0, !PT ;  /* 0x000000f000007812 */ /* 0x000fe400078ec0ff */
[----:B------:R-:W-:Y:S02]  /*33e40*/  LOP3.LUT R29, R29, 0x400, RZ, 0xc0, !PT ;  /* 0x000004001d1d7812 */ /* 0x000fe400078ec0ff */
[----:B---3--:R-:W-:Y:S02]  /*33e50*/  LEA R56, R57, R56, 0x18 ;  /* 0x0000003839387211 */ /* 0x008fe400078ec0ff */
[----:B------:R-:W-:Y:S02]  /*33e60*/  LOP3.LUT R28, R28, 0x300, RZ, 0xc0, !PT ;  /* 0x000003001c1c7812 */ /* 0x000fe400078ec0ff */
[----:B------:R-:W-:-:S02]  /*33e70*/  IADD3 R29, R29, R56, R0 ;  /* 0x000000381d1d7210 */ /* 0x000fc40007ffe000 */
[----:B-----5:R-:W-:-:S03]  /*33e80*/  LOP3.LUT R31, R31, 0x7f, RZ, 0xc0, !PT ;  /* 0x0000007f1f1f7812 */ /* 0x020fc600078ec0ff */
[----:B------:R-:W-:Y:S01]  /*33e90*/  IMAD.IADD R0, R28, 0x1, R29 ;  /* 0x000000011c007824 */ /* 0x000fe200078e021d */
[----:B------:R-:W-:Y:S01]  /*33ea0*/  BAR.SYNC.DEFER_BLOCKING 0x0 ;  /* 0x0000000000007b1d */ /* 0x000fe20000010000 */
[----:B------:R-:W-:-:S05]  /*33eb0*/  IMAD R144, R31, 0x10, R56 ;  /* 0x000000101f907824 */ /* 0x000fca00078e0238 */
[----:B------:R-:W-:Y:S02]  /*33ec0*/  STSM.16.M88.4 [R0], R24 ;  /* 0x0000001800007844 */ /* 0x000fe40000000200 */
[----:B------:R-:W-:Y:S06]  /*33ed0*/  BAR.SYNC.DEFER_BLOCKING 0x0 ;  /* 0x0000000000007b1d */ /* 0x000fec0000010000 */
[----:B------:R-:W1:Y:S02]  /*33ee0*/  LDS.128 R60, [R144] ;  /* 0x00000000903c7984 */ /* 0x000e640000000c00 */
[----:B------:R-:W-:Y:S06]  /*33ef0*/  BAR.SYNC.DEFER_BLOCKING 0x0 ;  /* 0x0000000000007b1d */ /* 0x000fec0000010000 */
[----:B------:R-:W-:Y:S02]  /*33f00*/  STSM.16.M88.4 [R0], R88 ;  /* 0x0000005800007844 */ /* 0x000fe40000000200 */
[----:B------:R-:W-:Y:S01]  /*33f10*/  BAR.SYNC.DEFER_BLOCKING 0x0 ;  /* 0x0000000000007b1d */ /* 0x000fe20000010000 */
[----:B--2---:R-:W-:-:S05]  /*33f20*/  VIADD R30, R174, 0x3f ;  /* 0x0000003fae1e7836 */ /* 0x004fca0000000000 */
[----:B0-----:R-:W-:Y:S02]  /*33f30*/  ISETP.GE.AND P0, PT, R30, R3, PT ;  /* 0x000000031e00720c */ /* 0x001fe40003f06270 */
[----:B------:R-:W0:Y:S01]  /*33f40*/  LDS.128 R28, [R144] ;  /* 0x00000000901c7984 */ /* 0x000e220000000c00 */
[----:B------:R-:W4:Y:S08]  /*33f50*/  LDC R3, c[0x0][0x244] ;  /* 0x00009100ff037b82 */ /* 0x000f300000000800 */
[----:B------:R-:W-:Y:S06]  /*33f60*/  BAR.SYNC.DEFER_BLOCKING 0x0 ;  /* 0x0000000000007b1d */ /* 0x000fec0000010000 */
[----:B------:R-:W-:Y:S02]  /*33f70*/  STSM.16.M88.4 [R0], R92 ;  /* 0x0000005c00007844 */ /* 0x000fe40000000200 */
[----:B------:R-:W-:Y:S06]  /*33f80*/  BAR.SYNC.DEFER_BLOCKING 0x0 ;  /* 0x0000000000007b1d */ /* 0x000fec0000010000 */
[----:B------:R-:W2:Y:S02]  /*33f90*/  LDS.128 R56, [R144] ;  /* 0x0000000090387984 */ /* 0x000ea40000000c00 */
[----:B------:R-:W-:Y:S06]  /*33fa0*/  BAR.SYNC.DEFER_BLOCKING 0x0 ;  /* 0x0000000000007b1d */ /* 0x000fec0000010000 */
[----:B------:R4:W-:Y:S02]  /*33fb0*/  STSM.16.M88.4 [R0], R148 ;  /* 0x0000009400007844 */ /* 0x0009e40000000200 */
[----:B------:R-:W-:Y:S06]  /*33fc0*/  BAR.SYNC.DEFER_BLOCKING 0x0 ;  /* 0x0000000000007b1d */ /* 0x000fec0000010000 */
[----:B------:R-:W3:Y:S02]  /*33fd0*/  LDS.128 R24, [R144] ;  /* 0x0000000090187984 */ /* 0x000ee40000000c00 */
[----:B------:R-:W-:Y:S06]  /*33fe0*/  BAR.SYNC.DEFER_BLOCKING 0x0 ;  /* 0x0000000000007b1d */ /* 0x000fec0000010000 */
[----:B------:R-:W-:Y:S02]  /*33ff0*/  STSM.16.M88.4 [R0], R124 ;  /* 0x0000007c00007844 */ /* 0x000fe40000000200 */
[----:B------:R-:W-:Y:S06]  /*34000*/  BAR.SYNC.DEFER_BLOCKING 0x0 ;  /* 0x0000000000007b1d */ /* 0x000fec0000010000 */
[----:B------:R-:W5:Y:S02]  /*34010*/  LDS.128 R88, [R144] ;  /* 0x0000000090587984 */ /* 0x000f640000000c00 */
        /* <DEDUP_REMOVED lines=85> */
[----:B------:R1:W-:Y:S02]  /*34570*/  STSM.16.M88.4 [R0], R52 ;  /* 0x0000003400007844 */ /* 0x0003e40000000200 */
[----:B------:R-:W-:Y:S01]  /*34580*/  BAR.SYNC.DEFER_BLOCKING 0x0 ;  /* 0x0000000000007b1d */ /* 0x000fe20000010000 */
[----:B----4-:R-:W-:-:S07]  /*34590*/  IMAD R148, R173, R3, RZ ;  /* 0x00000003ad947224 */ /* 0x010fce00078e02ff */
[----:B-1----:R-:W1:Y:S08]  /*345a0*/  LDC.64 R54, c[0x0][0x220] ;  /* 0x00008800ff367b82 */ /* 0x002e700000000a00 */
[----:B------:R-:W4:Y:S01]  /*345b0*/  LDC.64 R52, c[0x0][0x228] ;  /* 0x00008a00ff347b82 */ /* 0x000f220000000a00 */
[----:B------:R-:W5:Y:S07]  /*345c0*/  LDS.128 R80, [R144] ;  /* 0x0000000090507984 */ /* 0x000f6e0000000c00 */
[----:B------:R-:W-:Y:S06]  /*345d0*/  BAR.SYNC.DEFER_BLOCKING 0x0 ;  /* 0x0000000000007b1d */ /* 0x000fec0000010000 */
[----:B------:R0:W-:Y:S02]  /*345e0*/  STSM.16.M88.4 [R0], R20 ;  /* 0x0000001400007844 */ /* 0x0001e40000000200 */
[----:B------:R-:W-:Y:S01]  /*345f0*/  BAR.SYNC.DEFER_BLOCKING 0x0 ;  /* 0x0000000000007b1d */ /* 0x000fe20000010000 */
[----:B------:R-:W-:-:S07]  /*34600*/  IMAD R150, R3, 0x80, R148 ;  /* 0x0000008003967824 */ /* 0x000fce00078e0294 */
[----:B0-----:R-:W0:Y:S08]  /*34610*/  LDC.64 R22, c[0x0][0x228] ;  /* 0x00008a00ff167b82 */ /* 0x001e300000000a00 */
[----:B------:R-:W2:Y:S01]  /*34620*/  LDC.64 R20, c[0x0][0x228] ;  /* 0x00008a00ff147b82 */ /* 0x000ea20000000a00 */
[----:B------:R-:W5:Y:S07]  /*34630*/  LDS.128 R84, [R144] ;  /* 0x0000000090547984 */ /* 0x000f6e0000000c00 */
        /* <DEDUP_REMOVED lines=10> */
[----:B------:R-:W-:Y:S06]  /*346e0*/  BAR.SYNC.DEFER_BLOCKING 0x0 ;  /* 0x0000000000007b1d */ /* 0x000fec0000010000 */
[----:B------:R-:W5:Y:S02]  /*346f0*/  LDS.128 R4, [R144] ;  /* 0x0000000090047984 */ /* 0x000f640000000c00 */
[----:B------:R-:W-:Y:S01]  /*34700*/  BAR.SYNC.DEFER_BLOCKING 0x0 ;  /* 0x0000000000007b1d */ /* 0x000fe20000010000 */
[----:B------:R-:W-:Y:S01]  /*34710*/  IMAD R152, R3, 0x80, R150 ;  /* 0x0000008003987824 */ /* 0x000fe200078e0296 */
[----:B------:R-:W-:-:S02]  /*34720*/  ISETP.GE.AND P2, PT, R173, R146, PT ;  /* 0x00000092ad00720c */ /* 0x000fc40003f46270 */
[-C--:B-1----:R-:W-:Y:S01]  /*34730*/  LEA R14, P4, R150, R54.reuse, 0x1 ;  /* 0x00000036960e7211 */ /* 0x082fe200078808ff */
[----:B------:R-:W-:Y:S01]  /*34740*/  IMAD R3, R3, 0x80, R152 ;  /* 0x0000008003037824 */ /* 0x000fe200078e0298 */
[-C--:B------:R-:W-:Y:S02]  /*34750*/  LEA R12, P5, R152, R54.reuse, 0x1 ;  /* 0x00000036980c7211 */ /* 0x080fe400078a08ff */
[-C--:B------:R-:W-:Y:S02]  /*34760*/  LEA R146, P3, R148, R54.reuse, 0x1 ;  /* 0x0000003694927211 */ /* 0x080fe400078608ff */
[----:B------:R-:W-:Y:S02]  /*34770*/  LEA.HI.X.SX32 R13, R152, R55, 0x1, P5 ;  /* 0x00000037980d7211 */ /* 0x000fe400028f0eff */
[----:B------:R-:W-:Y:S01]  /*34780*/  ISETP.GE.AND P1, PT, R174, R147, PT ;  /* 0x00000093ae00720c */ /* 0x000fe20003f26270 */
[----:B------:R-:W1:Y:S01]  /*34790*/  LDC.64 R152, c[0x0][0x228] ;  /* 0x00008a00ff987b82 */ /* 0x000e620000000a00 */
[----:B------:R-:W-:Y:S01]  /*347a0*/  LEA.HI.X.SX32 R15, R150, R55, 0x1, P4 ;  /* 0x00000037960f7211 */ /* 0x000fe200020f0eff */
[----:B------:R3:W-:Y:S01]  /*347b0*/  STSM.16.M88.4 [R0], R8 ;  /* 0x0000000800007844 */ /* 0x0007e20000000200 */
[----:B------:R-:W-:-:S05]  /*347c0*/  LEA R54, P6, R3, R54, 0x1 ;  /* 0x0000003603367211 */ /* 0x000fca00078c08ff */
[----:B------:R-:W5:Y:S01]  /*347d0*/  LDC.64 R150, c[0x0][0x228] ;  /* 0x00008a00ff967b82 */ /* 0x000f620000000a00 */
[----:B------:R-:W-:Y:S02]  /*347e0*/  LEA.HI.X.SX32 R147, R148, R55, 0x1, P3 ;  /* 0x0000003794937211 */ /* 0x000fe400018f0eff */
[----:B------:R-:W-:-:S05]  /*347f0*/  ISETP.LT.AND P2, PT, R174, R159, !P2 ;  /* 0x0000009fae00720c */ /* 0x000fca0005741270 */
[----:B---3--:R-:W3:Y:S01]  /*34800*/  LDC R0, c[0x0][0x22c] ;  /* 0x00008b00ff007b82 */ /* 0x008ee20000000800 */
[----:B------:R-:W-:Y:S01]  /*34810*/  LEA.HI.X.SX32 R55, R3, R55, 0x1, P6 ;  /* 0x0000003703377211 */ /* 0x000fe200030f0eff */
[----:B------:R-:W-:-:S06]  /*34820*/  IMAD R3, R174, R145, RZ ;  /* 0x00000091ae037224 */ /* 0x000fcc00078e02ff */
[----:B------:R-:W5:Y:S01]  /*34830*/  LDC.64 R148, c[0x0][0x228] ;  /* 0x00008a00ff947b82 */ /* 0x000f620000000a00 */
[----:B----4-:R-:W-:-:S07]  /*34840*/  ISETP.LT.AND P3, PT, R172, R52, !P1 ;  /* 0x00000034ac00720c */ /* 0x010fce0004f61270 */
[----:B------:R-:W4:Y:S01]  /*34850*/  LDC.64 R10, c[0x0][0x228] ;  /* 0x00008a00ff0a7b82 */ /* 0x000f220000000a00 */
[----:B0-----:R-:W-:Y:S01]  /*34860*/  ISETP.LT.AND P4, PT, R171, R22, !P1 ;  /* 0x00000016ab00720c */ /* 0x001fe20004f81270 */
[----:B------:R-:W-:-:S06]  /*34870*/  IMAD.WIDE R160, R3, 0x2, R146 ;  /* 0x0000000203a07825 */ /* 0x000fcc00078e0292 */
[----:B------:R-:W-:Y:S01]  /*34880*/  BAR.SYNC.DEFER_BLOCKING 0x0 ;  /* 0x0000000000007b1d */ /* 0x000fe20000010000 */
[----:B--2---:R-:W-:Y:S01]  /*34890*/  ISETP.LT.AND P1, PT, R170, R20, !P1 ;  /* 0x00000014aa00720c */ /* 0x004fe20004f21270 */
[----:B------:R-:W-:-:S06]  /*348a0*/  VIADD R155, R174, 0x1 ;  /* 0x00000001ae9b7836 */ /* 0x000fcc0000000000 */
[----:B------:R-:W0:Y:S01]  /*348b0*/  LDC R20, c[0x0][0x22c] ;  /* 0x00008b00ff147b82 */ /* 0x000e220000000800 */
[----:B------:R-:W-:Y:S01]  /*348c0*/  IMAD.WIDE R162, R3, 0x2, R14 ;  /* 0x0000000203a27825 */ /* 0x000fe200078e020e */
[----:B------:R-:W-:-:S03]  /*348d0*/  PRMT R22, R60, 0x7632, R22 ;  /* 0x000076323c167816 */ /* 0x000fc60000000016 */
[----:B------:R-:W-:-:S03]  /*348e0*/  IMAD.WIDE R164, R3, 0x2, R12 ;  /* 0x0000000203a47825 */ /* 0x000fc600078e020c */
[----:B------:R-:W2:Y:S01]  /*348f0*/  LDC.64 R8, c[0x0][0x228] ;  /* 0x00008a00ff087b82 */ /* 0x000ea20000000a00 */
[----:B------:R-:W-:Y:S01]  /*34900*/  @P2 STG.E.U16 desc[UR60][R160.64], R60 ;  /* 0x0000003ca0002986 */ /* 0x000fe2000c10153c */
[----:B---3--:R-:W-:-:S06]  /*34910*/  ISETP.GE.AND P2, PT, R155, R0, PT ;  /* 0x000000009b00720c */ /* 0x008fcc0003f46270 */
[----:B------:R-:W3:Y:S01]  /*34920*/  LDC.64 R154, c[0x0][0x228] ;  /* 0x00008a00ff9a7b82 */ /* 0x000ee20000000a00 */
[----:B------:R4:W-:Y:S01]  /*34930*/  @P3 STG.E.U16 desc[UR60][R162.64], R22 ;  /* 0x00000016a2003986 */ /* 0x0009e2000c10153c */
[----:B-1----:R-:W-:-:S06]  /*34940*/  ISETP.LT.AND P5, PT, R173, R152, !P2 ;  /* 0x00000098ad00720c */ /* 0x002fcc00057a1270 */
[----:B------:R-:W1:Y:S01]  /*34950*/  LDC R0, c[0x0][0x22c] ;  /* 0x00008b00ff007b82 */ /* 0x000e620000000800 */
[----:B------:R0:W-:Y:S01]  /*34960*/  @P4 STG.E.U16 desc[UR60][R164.64], R28 ;  /* 0x0000001ca4004986 */ /* 0x0001e2000c10153c */
[----:B-----5:R-:W-:Y:S01]  /*34970*/  ISETP.LT.AND P4, PT, R172, R150, !P2 ;  /* 0x00000096ac00720c */ /* 0x020fe20005781270 */
[----:B------:R-:W-:Y:S01]  /*34980*/  IMAD.WIDE R166, R3, 0x2, R54 ;  /* 0x0000000203a67825 */ /* 0x000fe200078e0236 */
[----:B------:R-:W-:Y:S02]  /*34990*/  ISETP.LT.AND P3, PT, R171, R148, !P2 ;  /* 0x00000094ab00720c */ /* 0x000fe40005761270 */
[----:B----4-:R-:W-:Y:S01]  /*349a0*/  ISETP.LT.AND P2, PT, R170, R10, !P2 ;  /* 0x0000000aaa00720c */ /* 0x010fe20005741270 */
[----:B------:R-:W-:Y:S01]  /*349b0*/  IMAD.IADD R3, R3, 0x1, R145 ;  /* 0x0000000103037824 */ /* 0x000fe200078e0291 */
[----:B------:R-:W-:Y:S01]  /*349c0*/  PRMT R52, R28, 0x7632, R52 ;  /* 0x000076321c347816 */ /* 0x000fe20000000034 */
[----:B------:R-:W-:Y:S01]  /*349d0*/  VIADD R159, R174, 0x2 ;  /* 0x00000002ae9f7836 */ /* 0x000fe20000000000 */
[----:B------:R-:W-:Y:S01]  /*349e0*/  PRMT R22, R56, 0x7632, R22 ;  /* 0x0000763238167816 */ /* 0x000fe20000000016 */
[C---:B------:R-:W-:Y:S01]  /*349f0*/  IMAD.WIDE R160, R3.reuse, 0x2, R146 ;  /* 0x0000000203a07825 */ /* 0x040fe200078e0292 */
[----:B------:R-:W4:Y:S01]  /*34a00*/  LDC R10, c[0x0][0x228] ;  /* 0x00008a00ff0a7b82 */ /* 0x000f220000000800 */
[----:B------:R5:W-:Y:S02]  /*34a10*/  @P1 STG.E.U16 desc[UR60][R166.64], R52 ;  /* 0x00000034a6001986 */ /* 0x000be4000c10153c */
[----:B------:R-:W-:Y:S01]  /*34a20*/  IMAD.WIDE R162, R3, 0x2, R14 ;  /* 0x0000000203a27825 */ /* 0x000fe200078e020e */
[----:B0-----:R-:W-:-:S02]  /*34a30*/  ISETP.GE.AND P1, PT, R159, R20, PT ;  /* 0x000000149f00720c */ /* 0x001fc40003f26270 */
[----:B------:R-:W-:Y:S01]  /*34a40*/  PRMT R28, R24, 0x7632, R28 ;  /* 0x00007632181c7816 */ /* 0x000fe2000000001c */
[----:B------:R-:W-:Y:S01]  /*34a50*/  IMAD.WIDE R164, R3, 0x2, R12 ;  /* 0x0000000203a47825 */ /* 0x000fe200078e020c */
[----:B------:R-:W-:Y:S01]  /*34a60*/  @P5 STG.E.U16 desc[UR60][R160.64], R56 ;  /* 0x00000038a0005986 */ /* 0x000fe2000c10153c */
[----:B------:R-:W-:Y:S01]  /*34a70*/  PRMT R150, R25, 0x7632, R150 ;  /* 0x0000763219967816 */ /* 0x000fe20000000096 */
[----:B------:R-:W0:Y:S01]  /*34a80*/  LDC R20, c[0x0][0x228] ;  /* 0x00008a00ff147b82 */ /* 0x000e220000000800 */
[C---:B------:R-:W-:Y:S02]  /*34a90*/  IMAD.IADD R159, R3.reuse, 0x1, R145 ;  /* 0x00000001039f7824 */ /* 0x040fe400078e0291 */
[----:B-----5:R-:W-:Y:S01]  /*34aa0*/  IMAD.WIDE R166, R3, 0x2, R54 ;  /* 0x0000000203a67825 */ /* 0x020fe200078e0236 */
[----:B------:R5:W-:Y:S03]  /*34ab0*/  @P4 STG.E.U16 desc[UR60][R162.64], R22 ;  /* 0x00000016a2004986 */ /* 0x000be6000c10153c */
[----:B------:R-:W-:Y:S01]  /*34ac0*/  VIADD R3, R174, 0x3 ;  /* 0x00000003ae037836 */ /* 0x000fe20000000000 */
[----:B------:R5:W-:Y:S01]  /*34ad0*/  @P3 STG.E.U16 desc[UR60][R164.64], R24 ;  /* 0x00000018a4003986 */ /* 0x000be2000c10153c */
[----:B--2---:R-:W-:Y:S01]  /*34ae0*/  ISETP.LT.AND P6, PT, R173, R8, !P1 ;  /* 0x00000008ad00720c */ /* 0x004fe20004fc1270 */
[----:B------:R-:W2:Y:S01]  /*34af0*/  LDC R148, c[0x0][0x228] ;  /* 0x00008a00ff947b82 */ /* 0x000ea20000000800 */
[----:B------:R-:W-:Y:S01]  /*34b00*/  ISETP.LT.AND P3, PT, R170, R2, !P1 ;  /* 0x00000002aa00720c */ /* 0x000fe20004f61270 */
[----:B------:R-:W-:Y:S01]  /*34b10*/  @P2 STG.E.U16 desc[UR60][R166.64], R28 ;  /* 0x0000001ca6002986 */ /* 0x000fe2000c10153c */
[----:B------:R-:W-:-:S02]  /*34b20*/  ISETP.LT.AND P4, PT, R172, R156, !P1 ;  /* 0x0000009cac00720c */ /* 0x000fc40004f81270 */
[----:B---3--:R-:W-:Y:S02]  /*34b30*/  ISETP.LT.AND P2, PT, R171, R154, !P1 ;  /* 0x0000009aab00720c */ /* 0x008fe40004f41270 */
[----:B-1----:R-:W-:Y:S01]  /*34b40*/  ISETP.GE.AND P1, PT, R3, R0, PT ;  /* 0x000000000300720c */ /* 0x002fe20003f26270 */
[----:B------:R-:W1:Y:S08]  /*34b50*/  LDC R8, c[0x0][0x22c] ;  /* 0x00008b00ff087b82 */ /* 0x000e700000000800 */
[----:B------:R-:W3:Y:S01]  /*34b60*/  LDC R0, c[0x0][0x228] ;  /* 0x00008a00ff007b82 */ /* 0x000ee20000000800 */
[----:B------:R-:W-:Y:S01]  /*34b70*/  IMAD.WIDE R168, R159, 0x2, R146 ;  /* 0x000000029fa87825 */ /* 0x000fe200078e0292 */
[----:B------:R-:W-:-:S03]  /*34b80*/  PRMT R52, R61, 0x7632, R52 ;  /* 0x000076323d347816 */ /* 0x000fc60000000034 */
[----:B------:R-:W-:Y:S01]  /*34b90*/  IMAD.WIDE R2, R159, 0x2, R14 ;  /* 0x000000029f027825 */ /* 0x000fe200078e020e */
[----:B------:R4:W-:Y:S02]  /*34ba0*/  @P6 STG.E.U16 desc[UR60][R168.64], R61 ;  /* 0x0000003da8006986 */ /* 0x0009e4000c10153c */
[----:B-----5:R-:W5:Y:S01]  /*34bb0*/  LDC R22, c[0x0][0x228] ;  /* 0x00008a00ff167b82 */ /* 0x020f620000000800 */
[----:B------:R-:W-:Y:S01]  /*34bc0*/  ISETP.LT.AND P5, PT, R173, R158, !P1 ;  /* 0x0000009ead00720c */ /* 0x000fe20004fa1270 */
[C---:B------:R-:W-:Y:S01]  /*34bd0*/  IMAD.IADD R165, R159.reuse, 0x1, R145 ;  /* 0x000000019fa57824 */ /* 0x040fe200078e0291 */
[----:B------:R0:W-:Y:S05]  /*34be0*/  @P4 STG.E.U16 desc[UR60][R2.64], R52 ;  /* 0x0000003402004986 */ /* 0x0001ea000c10153c */
[----:B------:R-:W2:Y:S01]  /*34bf0*/  LDC R24, c[0x0][0x228] ;  /* 0x00008a00ff187b82 */ /* 0x000ea20000000800 */
[----:B----4-:R-:W-:-:S04]  /*34c00*/  IMAD.WIDE R60, R159, 0x2, R12 ;  /* 0x000000029f3c7825 */ /* 0x010fc800078e020c */
[----:B------:R-:W-:Y:S01]  /*34c10*/  IMAD.WIDE R158, R159, 0x2, R54 ;  /* 0x000000029f9e7825 */ /* 0x000fe200078e0236 */
[----:B0-----:R-:W-:Y:S02]  /*34c20*/  PRMT R3, R29, 0x7632, R3 ;  /* 0x000076321d037816 */ /* 0x001fe40000000003 */
[----:B------:R-:W0:Y:S01]  /*34c30*/  LDC R28, c[0x0][0x228] ;  /* 0x00008a00ff1c7b82 */ /* 0x000e220000000800 */
[----:B------:R-:W-:Y:S01]  /*34c40*/  @P2 STG.E.U16 desc[UR60][R60.64], R29 ;  /* 0x0000001d3c002986 */ /* 0x000fe2000c10153c */
[----:B------:R-:W-:-:S03]  /*34c50*/  ISETP.LT.AND P6, PT, R172, R10, !P1 ;  /* 0x0000000aac00720c */ /* 0x000fc60004fc1270 */
[----:B------:R4:W-:Y:S01]  /*34c60*/  @P3 STG.E.U16 desc[UR60][R158.64], R3 ;  /* 0x000000039e003986 */ /* 0x0009e2000c10153c */
[----:B------:R-:W-:Y:S02]  /*34c70*/  ISETP.LT.AND P3, PT, R171, R20, !P1 ;  /* 0x00000014ab00720c */ /* 0x000fe40004f61270 */
[----:B------:R-:W0:Y:S01]  /*34c80*/  LDC R10, c[0x0][0x228] ;  /* 0x00008a00ff0a7b82 */ /* 0x000e220000000800 */
[----:B---3--:R-:W-:Y:S01]  /*34c90*/  ISETP.LT.AND P1, PT, R170, R0, !P1 ;  /* 0x00000000aa00720c */ /* 0x008fe20004f21270 */
[----:B------:R-:W-:-:S06]  /*34ca0*/  VIADD R167, R174, 0x4 ;  /* 0x00000004aea77836 */ /* 0x000fcc0000000000 */
[----:B------:R-:W3:Y:S01]  /*34cb0*/  LDC R0, c[0x0][0x22c] ;  /* 0x00008b00ff007b82 */ /* 0x000ee20000000800 */
[----:B-1----:R-:W-:Y:S01]  /*34cc0*/  ISETP.GE.AND P2, PT, R167, R8, PT ;  /* 0x00000008a700720c */ /* 0x002fe20003f46270 */
[----:B------:R-:W-:Y:S01]  /*34cd0*/  IMAD.WIDE R160, R165, 0x2, R146 ;  /* 0x00000002a5a07825 */ /* 0x000fe200078e0292 */
[----:B------:R-:W-:-:S03]  /*34ce0*/  PRMT R56, R57, 0x7632, R56 ;  /* 0x0000763239387816 */ /* 0x000fc60000000038 */
[----:B------:R-:W-:Y:S02]  /*34cf0*/  IMAD.WIDE R162, R165, 0x2, R14 ;  /* 0x00000002a5a27825 */ /* 0x000fe400078e020e */
[----:B------:R-:W1:Y:S01]  /*34d00*/  LDC R20, c[0x0][0x228] ;  /* 0x00008a00ff147b82 */ /* 0x000e620000000800 */
[----:B-----5:R-:W-:Y:S01]  /*34d10*/  ISETP.LT.AND P4, PT, R173, R22, !P2 ;  /* 0x00000016ad00720c */ /* 0x020fe20005781270 */
[----:B------:R5:W-:Y:S01]  /*34d20*/  @P5 STG.E.U16 desc[UR60][R160.64], R57 ;  /* 0x00000039a0005986 */ /* 0x000be2000c10153c */
[----:B--2---:R-:W-:Y:S01]  /*34d30*/  ISETP.LT.AND P5, PT, R172, R24, !P2 ;  /* 0x00000018ac00720c */ /* 0x004fe200057a1270 */
[----:B----4-:R-:W-:Y:S02]  /*34d40*/  IMAD.WIDE R2, R165, 0x2, R12 ;  /* 0x00000002a5027825 */ /* 0x010fe400078e020c */
[----:B------:R2:W-:Y:S02]  /*34d50*/  @P6 STG.E.U16 desc[UR60][R162.64], R56 ;  /* 0x00000038a2006986 */ /* 0x0005e4000c10153c */
[----:B------:R-:W4:Y:S01]  /*34d60*/  LDC R22, c[0x0][0x228] ;  /* 0x00008a00ff167b82 */ /* 0x000f220000000800 */
[----:B0-----:R-:W-:Y:S01]  /*34d70*/  ISETP.LT.AND P6, PT, R171, R28, !P2 ;  /* 0x0000001cab00720c */ /* 0x001fe200057c1270 */
[----:B------:R-:W-:Y:S01]  /*34d80*/  IMAD.WIDE R28, R165, 0x2, R54 ;  /* 0x00000002a51c7825 */ /* 0x000fe200078e0236 */
[----:B------:R0:W-:Y:S03]  /*34d90*/  @P3 STG.E.U16 desc[UR60][R2.64], R25 ;  /* 0x0000001902003986 */ /* 0x0001e6000c10153c */
[----:B-----5:R-:W-:-:S02]  /*34da0*/  VIADD R161, R174, 0x5 ;  /* 0x00000005aea17836 */ /* 0x020fc40000000000 */
[----:B------:R-:W5:Y:S01]  /*34db0*/  LDC R24, c[0x0][0x228] ;  /* 0x00008a00ff187b82 */ /* 0x000f620000000800 */
[----:B------:R0:W-:Y:S01]  /*34dc0*/  @P1 STG.E.U16 desc[UR60][R28.64], R150 ;  /* 0x000000961c001986 */ /* 0x0001e2000c10153c */
[----:B------:R-:W-:-:S06]  /*34dd0*/  ISETP.LT.AND P1, PT, R170, R10, !P2 ;  /* 0x0000000aaa00720c */ /* 0x000fcc0005721270 */
[----:B------:R-:W5:Y:S01]  /*34de0*/  LDC R8, c[0x0][0x22c] ;  /* 0x00008b00ff087b82 */ /* 0x000f620000000800 */
[----:B---3--:R-:W-:Y:S01]  /*34df0*/  ISETP.GE.AND P2, PT, R161, R0, PT ;  /* 0x00000000a100720c */ /* 0x008fe20003f46270 */
[----:B------:R-:W-:-:S06]  /*34e00*/  IMAD.IADD R167, R165, 0x1, R145 ;  /* 0x00000001a5a77824 */ /* 0x000fcc00078e0291 */
[----:B------:R-:W3:Y:S01]  /*34e10*/  LDC R10, c[0x0][0x228] ;  /* 0x00008a00ff0a7b82 */ /* 0x000ee20000000800 */
[----:B--2---:R-:W-:Y:S01]  /*34e20*/  IMAD.WIDE R56, R167, 0x2, R146 ;  /* 0x00000002a7387825 */ /* 0x004fe200078e0292 */
[----:B------:R-:W-:-:S06]  /*34e30*/  PRMT R152, R62, 0x7632, R152 ;  /* 0x000076323e987816 */ /* 0x000fcc0000000098 */
[----:B------:R-:W2:Y:S01]  /*34e40*/  LDC R0, c[0x0][0x22c] ;  /* 0x00008b00ff007b82 */ /* 0x000ea20000000800 */
[C---:B------:R-:W-:Y:S01]  /*34e50*/  IMAD.WIDE R60, R167.reuse, 0x2, R14 ;  /* 0x00000002a73c7825 */ /* 0x040fe200078e020e */
[----:B------:R-:W-:Y:S03]  /*34e60*/  @P4 STG.E.U16 desc[UR60][R56.64], R62 ;  /* 0x0000003e38004986 */ /* 0x000fe6000c10153c */
[----:B------:R-:W-:-:S03]  /*34e70*/  IMAD.WIDE R158, R167, 0x2, R12 ;  /* 0x00000002a79e7825 */ /* 0x000fc600078e020c */
[----:B------:R-:W2:Y:S01]  /*34e80*/  LDC R52, c[0x0][0x228] ;  /* 0x00008a00ff347b82 */ /* 0x000ea20000000800 */
[----:B-1----:R-:W-:Y:S01]  /*34e90*/  ISETP.LT.AND P3, PT, R173, R20, !P2 ;  /* 0x00000014ad00720c */ /* 0x002fe20005761270 */
[----:B------:R1:W-:Y:S01]  /*34ea0*/  @P5 STG.E.U16 desc[UR60][R60.64], R152 ;  /* 0x000000983c005986 */ /* 0x0003e2000c10153c */
[----:B----4-:R-:W-:Y:S01]  /*34eb0*/  ISETP.LT.AND P4, PT, R172, R22, !P2 ;  /* 0x00000016ac00720c */ /* 0x010fe20005781270 */
[----:B0-----:R-:W-:Y:S02]  /*34ec0*/  IMAD.WIDE R2, R167, 0x2, R54 ;  /* 0x00000002a7027825 */ /* 0x001fe400078e0236 */
[----:B------:R0:W-:Y:S02]  /*34ed0*/  @P6 STG.E.U16 desc[UR60][R158.64], R30 ;  /* 0x0000001e9e006986 */ /* 0x0001e4000c10153c */
[----:B------:R-:W4:Y:S01]  /*34ee0*/  LDC R150, c[0x0][0x228] ;  /* 0x00008a00ff967b82 */ /* 0x000f220000000800 */
[----:B-----5:R-:W-:Y:S01]  /*34ef0*/  ISETP.LT.AND P5, PT, R171, R24, !P2 ;  /* 0x00000018ab00720c */ /* 0x020fe200057a1270 */
[----:B-1----:R-:W-:-:S06]  /*34f00*/  IMAD.IADD R61, R167, 0x1, R145 ;  /* 0x00000001a73d7824 */ /* 0x002fcc00078e0291 */
[----:B------:R-:W1:Y:S01]  /*34f10*/  LDC R20, c[0x0][0x228] ;  /* 0x00008a00ff147b82 */ /* 0x000e620000000800 */
[----:B0-----:R-:W-:Y:S01]  /*34f20*/  PRMT R30, R30, 0x7632, R30 ;  /* 0x000076321e1e7816 */ /* 0x001fe2000000001e */
[----:B------:R-:W-:-:S06]  /*34f30*/  VIADD R159, R174, 0x6 ;  /* 0x00000006ae9f7836 */ /* 0x000fcc0000000000 */
[----:B------:R-:W0:Y:S01]  /*34f40*/  LDC R22, c[0x0][0x228] ;  /* 0x00008a00ff167b82 */ /* 0x000e220000000800 */
[----:B------:R-:W-:Y:S01]  /*34f50*/  IMAD.WIDE R24, R61, 0x2, R146 ;  /* 0x000000023d187825 */ /* 0x000fe200078e0292 */
[----:B------:R5:W-:Y:S01]  /*34f60*/  @P1 STG.E.U16 desc[UR60][R2.64], R30 ;  /* 0x0000001e02001986 */ /* 0x000be2000c10153c */
[----:B------:R-:W-:Y:S02]  /*34f70*/  ISETP.GE.AND P1, PT, R159, R8, PT ;  /* 0x000000089f00720c */ /* 0x000fe40003f26270 */
[----:B------:R-:W-:Y:S01]  /*34f80*/  VIADD R159, R174, 0x7 ;  /* 0x00000007ae9f7836 */ /* 0x000fe20000000000 */
[----:B------:R-:W-:Y:S01]  /*34f90*/  @P3 STG.E.U16 desc[UR60][R24.64], R58 ;  /* 0x0000003a18003986 */ /* 0x000fe2000c10153c */
[----:B---3--:R-:W-:Y:S01]  /*34fa0*/  ISETP.LT.AND P3, PT, R170, R10, !P2 ;  /* 0x0000000aaa00720c */ /* 0x008fe20005761270 */
[----:B------:R-:W-:Y:S01]  /*34fb0*/  IMAD.WIDE R28, R61, 0x2, R14 ;  /* 0x000000023d1c7825 */ /* 0x000fe200078e020e */
[----:B------:R-:W-:Y:S01]  /*34fc0*/  PRMT R60, R58, 0x7632, R60 ;  /* 0x000076323a3c7816 */ /* 0x000fe2000000003c */
[----:B------:R-:W3:Y:S01]  /*34fd0*/  LDC R10, c[0x0][0x228] ;  /* 0x00008a00ff0a7b82 */ /* 0x000ee20000000800 */
[----:B--2---:R-:W-:Y:S01]  /*34fe0*/  ISETP.GE.AND P2, PT, R159, R0, PT ;  /* 0x000000009f00720c */ /* 0x004fe20003f46270 */
[----:B------:R-:W-:-:S02]  /*34ff0*/  IMAD.WIDE R56, R61, 0x2, R12 ;  /* 0x000000023d387825 */ /* 0x000fc400078e020c */
[----:B------:R2:W-:Y:S04]  /*35000*/  @P4 STG.E.U16 desc[UR60][R28.64], R60 ;  /* 0x0000003c1c004986 */ /* 0x0005e8000c10153c */
[----:B------:R-:W3:Y:S01]  /*35010*/  LDC R0, c[0x0][0x22c] ;  /* 0x00008b00ff007b82 */ /* 0x000ee20000000800 */
[----:B------:R-:W-:Y:S01]  /*35020*/  ISETP.LT.AND P4, PT, R173, R52, !P1 ;  /* 0x00000034ad00720c */ /* 0x000fe20004f81270 */
[----:B-----5:R-:W-:Y:S01]  /*35030*/  IMAD.WIDE R2, R61, 0x2, R54 ;  /* 0x000000023d027825 */ /* 0x020fe200078e0236 */
[----:B------:R-:W-:Y:S01]  /*35040*/  ISETP.LT.AND P6, PT, R172, R148, !P1 ;  /* 0x00000094ac00720c */ /* 0x000fe20004fc1270 */
[----:B------:R5:W-:Y:S01]  /*35050*/  @P5 STG.E.U16 desc[UR60][R56.64], R26 ;  /* 0x0000001a38005986 */ /* 0x000be2000c10153c */
[----:B----4-:R-:W-:Y:S02]  /*35060*/  ISETP.LT.AND P5, PT, R171, R150, !P1 ;  /* 0x00000096ab00720c */ /* 0x010fe40004fa1270 */
[----:B--2---:R-:W-:Y:S01]  /*35070*/  PRMT R29, R26, 0x7632, R29 ;  /* 0x000076321a1d7816 */ /* 0x004fe2000000001d */
[----:B------:R-:W2:Y:S01]  /*35080*/  LDC R8, c[0x0][0x228] ;  /* 0x00008a00ff087b82 */ /* 0x000ea20000000800 */
[----:B------:R-:W-:Y:S01]  /*35090*/  IMAD.IADD R159, R61, 0x1, R145 ;  /* 0x000000013d9f7824 */ /* 0x000fe200078e0291 */
[----:B-1----:R-:W-:-:S02]  /*350a0*/  ISETP.LT.AND P1, PT, R170, R20, !P1 ;  /* 0x00000014aa00720c */ /* 0x002fc40004f21270 */
[----:B------:R1:W-:Y:S01]  /*350b0*/  @P3 STG.E.U16 desc[UR60][R2.64], R29 ;  /* 0x0000001d02003986 */ /* 0x0003e2000c10153c */
[----:B0-----:R-:W-:-:S03]  /*350c0*/  ISETP.LT.AND P3, PT, R173, R22, !P2 ;  /* 0x00000016ad00720c */ /* 0x001fc60005761270 */
[----:B-----5:R-:W0:Y:S01]  /*350d0*/  LDC R26, c[0x0][0x228] ;  /* 0x00008a00ff1a7b82 */ /* 0x020e220000000800 */
[----:B------:R-:W-:Y:S01]  /*350e0*/  IMAD.WIDE R24, R159, 0x2, R146 ;  /* 0x000000029f187825 */ /* 0x000fe200078e0292 */
[----:B------:R-:W-:-:S03]  /*350f0*/  PRMT R20, R31, 0x7632, R20 ;  /* 0x000076321f147816 */ /* 0x000fc60000000014 */
[----:B------:R-:W-:Y:S01]  /*35100*/  IMAD.IADD R161, R159, 0x1, R145 ;  /* 0x000000019fa17824 */ /* 0x000fe200078e0291 */
[----:B-1----:R-:W-:Y:S01]  /*35110*/  PRMT R3, R63, 0x7632, R3 ;  /* 0x000076323f037816 */ /* 0x002fe20000000003 */
[C---:B------:R-:W-:Y:S01]  /*35120*/  IMAD.WIDE R28, R159.reuse, 0x2, R14 ;  /* 0x000000029f1c7825 */ /* 0x040fe200078e020e */
[----:B------:R-:W1:Y:S01]  /*35130*/  LDC R52, c[0x0][0x228] ;  /* 0x00008a00ff347b82 */ /* 0x000e620000000800 */
[----:B------:R-:W-:Y:S02]  /*35140*/  @P4 STG.E.U16 desc[UR60][R24.64], R63 ;  /* 0x0000003f18004986 */ /* 0x000fe4000c10153c */
[C---:B------:R-:W-:Y:S02]  /*35150*/  IMAD.WIDE R56, R159.reuse, 0x2, R12 ;  /* 0x000000029f387825 */ /* 0x040fe400078e020c */
[----:B------:R4:W-:Y:S02]  /*35160*/  @P6 STG.E.U16 desc[UR60][R28.64], R3 ;  /* 0x000000031c006986 */ /* 0x0009e4000c10153c */
[----:B------:R-:W-:Y:S01]  /*35170*/  IMAD.WIDE R60, R159, 0x2, R54 ;  /* 0x000000029f3c7825 */ /* 0x000fe200078e0236 */
[----:B------:R-:W5:Y:S03]  /*35180*/  LDC R30, c[0x0][0x228] ;  /* 0x00008a00ff1e7b82 */ /* 0x000f660000000800 */
[----:B------:R-:W-:Y:S01]  /*35190*/  VIADD R159, R174, 0x8 ;  /* 0x00000008ae9f7836 */ /* 0x000fe20000000000 */
[----:B------:R-:W-:Y:S04]  /*351a0*/  @P5 STG.E.U16 desc[UR60][R56.64], R31 ;  /* 0x0000001f38005986 */ /* 0x000fe8000c10153c */
[----:B------:R-:W5:Y:S01]  /*351b0*/  LDC R22, c[0x0][0x228] ;  /* 0x00008a00ff167b82 */ /* 0x000f620000000800 */
[----:B----4-:R-:W-:Y:S01]  /*351c0*/  IMAD.WIDE R2, R161, 0x2, R146 ;  /* 0x00000002a1027825 */ /* 0x010fe200078e0292 */
[----:B------:R4:W-:Y:S01]  /*351d0*/  @P1 STG.E.U16 desc[UR60][R60.64], R20 ;  /* 0x000000143c001986 */ /* 0x0009e2000c10153c */
[----:B---3--:R-:W-:-:S03]  /*351e0*/  ISETP.GE.AND P1, PT, R159, R0, PT ;  /* 0x000000009f00720c */ /* 0x008fc60003f26270 */
[----:B------:R3:W-:Y:S01]  /*351f0*/  @P3 STG.E.U16 desc[UR60][R2.64], R59 ;  /* 0x0000003b02003986 */ /* 0x0007e2000c10153c */
[----:B------:R-:W-:Y:S01]  /*35200*/  ISETP.LT.AND P3, PT, R171, R10, !P2 ;  /* 0x0000000aab00720c */ /* 0x000fe20005761270 */
[----:B------:R-:W5:Y:S01]  /*35210*/  LDC R0, c[0x0][0x22c] ;  /* 0x00008b00ff007b82 */ /* 0x000f620000000800 */
[----:B--2---:R-:W-:-:S07]  /*35220*/  ISETP.LT.AND P4, PT, R172, R8, !P2 ;  /* 0x00000008ac00720c */ /* 0x004fce0005781270 */
[----:B------:R-:W2:Y:S01]  /*35230*/  LDC R10, c[0x0][0x228] ;  /* 0x00008a00ff0a7b82 */ /* 0x000ea20000000800 */
[----:B0-----:R-:W-:-:S07]  /*35240*/  ISETP.LT.AND P2, PT, R170, R26, !P2 ;  /* 0x0000001aaa00720c */ /* 0x001fce0005741270 */
[----:B----4-:R-:W0:Y:S01]  /*35250*/  LDC R20, c[0x0][0x228] ;  /* 0x00008a00ff147b82 */ /* 0x010e220000000800 */
[----:B-1----:R-:W-:-:S07]  /*35260*/  ISETP.LT.AND P6, PT, R172, R52, !P1 ;  /* 0x00000034ac00720c */ /* 0x002fce0004fc1270 */
[----:B------:R-:W1:Y:S01]  /*35270*/  LDC R26, c[0x0][0x228] ;  /* 0x00008a00ff1a7b82 */ /* 0x000e620000000800 */
[----:B------:R-:W-:Y:S01]  /*35280*/  PRMT R62, R59, 0x7632, R62 ;  /* 0x000076323b3e7816 */ /* 0x000fe2000000003e */
[----:B---3--:R-:W-:Y:S01]  /*35290*/  IMAD.WIDE R2, R161, 0x2, R14 ;  /* 0x00000002a1027825 */ /* 0x008fe200078e020e */
[----:B-----5:R-:W-:-:S03]  /*352a0*/  ISETP.LT.AND P5, PT, R173, R30, !P1 ;  /* 0x0000001ead00720c */ /* 0x020fc60004fa1270 */
[----:B------:R-:W-:Y:S02]  /*352b0*/  IMAD.WIDE R24, R161, 0x2, R12 ;  /* 0x00000002a1187825 */ /* 0x000fe400078e020c */
[----:B------:R-:W3:Y:S01]  /*352c0*/  LDC R52, c[0x0][0x228] ;  /* 0x00008a00ff347b82 */ /* 0x000ee20000000800 */
[----:B------:R-:W-:Y:S01]  /*352d0*/  PRMT R63, R27, 0x7632, R63 ;  /* 0x000076321b3f7816 */ /* 0x000fe2000000003f */
[----:B------:R-:W-:Y:S02]  /*352e0*/  VIADD R61, R174, 0x9 ;  /* 0x00000009ae3d7836 */ /* 0x000fe40000000000 */
[C---:B------:R-:W-:Y:S01]  /*352f0*/  IMAD.WIDE R28, R161.reuse, 0x2, R54 ;  /* 0x00000002a11c7825 */ /* 0x040fe200078e0236 */
[----:B------:R4:W-:Y:S03]  /*35300*/  @P4 STG.E.U16 desc[UR60][R2.64], R62 ;  /* 0x0000003e02004986 */ /* 0x0009e6000c10153c */
[----:B------:R-:W5:Y:S01]  /*35310*/  LDC R8, c[0x0][0x22c] ;  /* 0x00008b00ff087b82 */ /* 0x000f620000000800 */
[----:B------:R1:W-:Y:S01]  /*35320*/  @P3 STG.E.U16 desc[UR60][R24.64], R27 ;  /* 0x0000001b18003986 */ /* 0x0003e2000c10153c */
[----:B------:R-:W-:Y:S01]  /*35330*/  IMAD.IADD R59, R161, 0x1, R145 ;  /* 0x00000001a13b7824 */ /* 0x000fe200078e0291 */
[----:B------:R-:W-:-:S05]  /*35340*/  ISETP.GE.AND P3, PT, R61, R0, PT ;  /* 0x000000003d00720c */ /* 0x000fca0003f66270 */
[----:B------:R-:W5:Y:S01]  /*35350*/  LDC R58, c[0x0][0x228] ;  /* 0x00008a00ff3a7b82 */ /* 0x000f620000000800 */
[----:B------:R-:W-:Y:S01]  /*35360*/  @P2 STG.E.U16 desc[UR60][R28.64], R63 ;  /* 0x0000003f1c002986 */ /* 0x000fe2000c10153c */
[----:B--2---:R-:W-:Y:S01]  /*35370*/  ISETP.LT.AND P2, PT, R171, R10, !P1 ;  /* 0x0000000aab00720c */ /* 0x004fe20004f41270 */
[----:B------:R-:W-:Y:S01]  /*35380*/  IMAD.WIDE R30, R59, 0x2, R146 ;  /* 0x000000023b1e7825 */ /* 0x000fe200078e0292 */
[----:B0-----:R-:W-:-:S04]  /*35390*/  ISETP.LT.AND P1, PT, R170, R20, !P1 ;  /* 0x00000014aa00720c */ /* 0x001fc80004f21270 */
[----:B------:R-:W0:Y:S08]  /*353a0*/  LDC R60, c[0x0][0x228] ;  /* 0x00008a00ff3c7b82 */ /* 0x000e300000000800 */
[----:B------:R-:W2:Y:S01]  /*353b0*/  LDC R61, c[0x0][0x228] ;  /* 0x00008a00ff3d7b82 */ /* 0x000ea20000000800 */
[----:B------:R-:W-:-:S07]  /*353c0*/  IMAD.WIDE R56, R59, 0x2, R14 ;  /* 0x000000023b387825 */ /* 0x000fce00078e020e */
[----:B----4-:R-:W4:Y:S01]  /*353d0*/  LDC R62, c[0x0][0x228] ;  /* 0x00008a00ff3e7b82 */ /* 0x010f220000000800 */
[----:B------:R-:W-:Y:S01]  /*353e0*/  PRMT R148, R88, 0x7632, R148 ;  /* 0x0000763258947816 */ /* 0x000fe20000000094 */
[----:B------:R3:W-:Y:S01]  /*353f0*/  @P5 STG.E.U16 desc[UR60][R30.64], R88 ;  /* 0x000000581e005986 */ /* 0x0007e2000c10153c */
[----:B------:R-:W-:Y:S01]  /*35400*/  ISETP.LT.AND P4, PT, R173, R22, !P3 ;  /* 0x00000016ad00720c */ /* 0x000fe20005f81270 */
[----:B------:R-:W-:Y:S01]  /*35410*/  IMAD.WIDE R2, R59, 0x2, R12 ;  /* 0x000000023b027825 */ /* 0x000fe200078e020c */
[----:B-1----:R-:W-:-:S03]  /*35420*/  ISETP.LT.AND P5, PT, R172, R26, !P3 ;  /* 0x0000001aac00720c */ /* 0x002fc60005fa1270 */
[----:B------:R-:W1:Y:S01]  /*35430*/  LDC R10, c[0x0][0x228] ;  /* 0x00008a00ff0a7b82 */ /* 0x000e620000000800 */
[C---:B------:R-:W-:Y:S01]  /*35440*/  IMAD.WIDE R24, R59.reuse, 0x2, R54 ;  /* 0x000000023b187825 */ /* 0x040fe200078e0236 */
[----:B------:R-:W-:Y:S01]  /*35450*/  PRMT R22, R92, 0x7632, R22 ;  /* 0x000076325c167816 */ /* 0x000fe20000000016 */
[----:B------:R5:W-:Y:S02]  /*35460*/  @P6 STG.E.U16 desc[UR60][R56.64], R148 ;  /* 0x0000009438006986 */ /* 0x000be4000c10153c */
[----:B---3--:R-:W-:-:S03]  /*35470*/  IMAD.IADD R31, R59, 0x1, R145 ;  /* 0x000000013b1f7824 */ /* 0x008fc600078e0291 */
[----:B------:R-:W3:Y:S01]  /*35480*/  LDC R0, c[0x0][0x22c] ;  /* 0x00008b00ff007b82 */ /* 0x000ee20000000800 */
[----:B------:R-:W-:Y:S01]  /*35490*/  @P2 STG.E.U16 desc[UR60][R2.64], R92 ;  /* 0x0000005c02002986 */ /* 0x000fe2000c10153c */
[----:B------:R-:W-:Y:S01]  /*354a0*/  IMAD.WIDE R26, R31, 0x2, R146 ;  /* 0x000000021f1a7825 */ /* 0x000fe200078e0292 */
[----:B------:R-:W-:Y:S02]  /*354b0*/  ISETP.LT.AND P6, PT, R171, R52, !P3 ;  /* 0x00000034ab00720c */ /* 0x000fe40005fc1270 */
[----:B------:R0:W-:Y:S01]  /*354c0*/  @P1 STG.E.U16 desc[UR60][R24.64], R22 ;  /* 0x0000001618001986 */ /* 0x0001e2000c10153c */
[----:B-----5:R-:W-:Y:S02]  /*354d0*/  VIADD R57, R174, 0xa ;  /* 0x0000000aae397836 */ /* 0x020fe40000000000 */
[----:B------:R-:W5:Y:S01]  /*354e0*/  LDC R20, c[0x0][0x228] ;  /* 0x00008a00ff147b82 */ /* 0x000f620000000800 */
[----:B------:R-:W-:Y:S01]  /*354f0*/  IMAD.WIDE R28, R31, 0x2, R14 ;  /* 0x000000021f1c7825 */ /* 0x000fe200078e020e */
[----:B------:R-:W-:-:S02]  /*35500*/  PRMT R30, R120, 0x7632, R30 ;  /* 0x00007632781e7816 */ /* 0x000fc4000000001e */
[----:B------:R-:W-:Y:S02]  /*35510*/  ISETP.GE.AND P2, PT, R57, R8, PT ;  /* 0x000000083900720c */ /* 0x000fe40003f46270 */
[----:B------:R-:W-:Y:S02]  /*35520*/  ISETP.LT.AND P1, PT, R170, R58, !P3 ;  /* 0x0000003aaa00720c */ /* 0x000fe40005f21270 */
[----:B------:R-:W5:Y:S01]  /*35530*/  LDC R52, c[0x0][0x228] ;  /* 0x00008a00ff347b82 */ /* 0x000f620000000800 */
[----:B------:R1:W-:Y:S07]  /*35540*/  @P4 STG.E.U16 desc[UR60][R26.64], R120 ;  /* 0x000000781a004986 */ /* 0x0003ee000c10153c */
[----:B0-----:R-:W0:Y:S01]  /*35550*/  LDC R22, c[0x0][0x228] ;  /* 0x00008a00ff167b82 */ /* 0x001e220000000800 */
[----:B------:R1:W-:Y:S01]  /*35560*/  @P5 STG.E.U16 desc[UR60][R28.64], R30 ;  /* 0x0000001e1c005986 */ /* 0x0003e2000c10153c */
[----:B------:R-:W-:-:S02]  /*35570*/  ISETP.LT.AND P5, PT, R173, R60, !P2 ;  /* 0x0000003cad00720c */ /* 0x000fc400057a1270 */
[----:B--2---:R-:W-:-:S04]  /*35580*/  ISETP.LT.AND P4, PT, R172, R61, !P2 ;  /* 0x0000003dac00720c */ /* 0x004fc80005781270 */
[----:B------:R-:W2:Y:S01]  /*35590*/  LDC R8, c[0x0][0x22c] ;  /* 0x00008b00ff087b82 */ /* 0x000ea20000000800 */
[----:B----4-:R-:W-:Y:S01]  /*355a0*/  ISETP.LT.AND P3, PT, R171, R62, !P2 ;  /* 0x0000003eab00720c */ /* 0x010fe20005761270 */
[C---:B------:R-:W-:Y:S02]  /*355b0*/  IMAD.IADD R59, R31.reuse, 0x1, R145 ;  /* 0x000000011f3b7824 */ /* 0x040fe400078e0291 */
[----:B------:R-:W-:-:S04]  /*355c0*/  IMAD.WIDE R2, R31, 0x2, R12 ;  /* 0x000000021f027825 */ /* 0x000fc800078e020c */
[----:B------:R-:W-:Y:S01]  /*355d0*/  IMAD.WIDE R24, R31, 0x2, R54 ;  /* 0x000000021f187825 */ /* 0x000fe200078e0236 */
[----:B------:R-:W-:Y:S01]  /*355e0*/  PRMT R31, R124, 0x7632, R31 ;  /* 0x000076327c1f7816 */ /* 0x000fe2000000001f */
[----:B------:R-:W-:Y:S01]  /*355f0*/  @P6 STG.E.U16 desc[UR60][R2.64], R124 ;  /* 0x0000007c02006986 */ /* 0x000fe2000c10153c */
[----:B-1----:R-:W-:Y:S01]  /*35600*/  ISETP.LT.AND P2, PT, R170, R10, !P2 ;  /* 0x0000000aaa00720c */ /* 0x002fe20005741270 */
[----:B------:R-:W-:Y:S01]  /*35610*/  VIADD R61, R174, 0xb ;  /* 0x0000000bae3d7836 */ /* 0x000fe20000000000 */
[----:B------:R-:W1:Y:S01]  /*35620*/  LDC R10, c[0x0][0x228] ;  /* 0x00008a00ff0a7b82 */ /* 0x000e620000000800 */
[----:B------:R-:W-:Y:S01]  /*35630*/  IMAD.WIDE R26, R59, 0x2, R146 ;  /* 0x000000023b1a7825 */ /* 0x000fe200078e0292 */
[----:B------:R-:W-:Y:S01]  /*35640*/  PRMT R57, R89, 0x7632, R57 ;  /* 0x0000763259397816 */ /* 0x000fe20000000039 */
[----:B------:R4:W-:Y:S02]  /*35650*/  @P1 STG.E.U16 desc[UR60][R24.64], R31 ;  /* 0x0000001f18001986 */ /* 0x0009e4000c10153c */
[----:B------:R-:W-:-:S03]  /*35660*/  IMAD.WIDE R28, R59, 0x2, R14 ;  /* 0x000000023b1c7825 */ /* 0x000fc600078e020e */
[----:B------:R-:W1:Y:S01]  /*35670*/  LDC R58, c[0x0][0x228] ;  /* 0x00008a00ff3a7b82 */ /* 0x000e620000000800 */
[----:B---3--:R-:W-:Y:S01]  /*35680*/  ISETP.GE.AND P1, PT, R61, R0, PT ;  /* 0x000000003d00720c */ /* 0x008fe20003f26270 */
[----:B------:R-:W-:Y:S01]  /*35690*/  @P5 STG.E.U16 desc[UR60][R26.64], R89 ;  /* 0x000000591a005986 */ /* 0x000fe2000c10153c */
[----:B----4-:R-:W-:-:S03]  /*356a0*/  IMAD.WIDE R30, R59, 0x2, R12 ;  /* 0x000000023b1e7825 */ /* 0x010fc600078e020c */
[----:B------:R3:W-:Y:S01]  /*356b0*/  @P4 STG.E.U16 desc[UR60][R28.64], R57 ;  /* 0x000000391c004986 */ /* 0x0007e2000c10153c */
[----:B------:R-:W-:Y:S01]  /*356c0*/  PRMT R25, R93, 0x7632, R25 ;  /* 0x000076325d197816 */ /* 0x000fe20000000019 */
[----:B------:R-:W4:Y:S02]  /*356d0*/  LDC R60, c[0x0][0x228] ;  /* 0x00008a00ff3c7b82 */ /* 0x000f240000000800 */
[----:B------:R-:W-:Y:S01]  /*356e0*/  @P3 STG.E.U16 desc[UR60][R30.64], R93 ;  /* 0x0000005d1e003986 */ /* 0x000fe2000c10153c */
[----:B-----5:R-:W-:Y:S01]  /*356f0*/  ISETP.LT.AND P3, PT, R173, R20, !P1 ;  /* 0x00000014ad00720c */ /* 0x020fe20004f61270 */
[----:B------:R-:W-:Y:S01]  /*35700*/  VIADD R3, R174, 0xc ;  /* 0x0000000cae037836 */ /* 0x000fe20000000000 */
[----:B0-----:R-:W-:Y:S02]  /*35710*/  ISETP.LT.AND P4, PT, R172, R22, !P1 ;  /* 0x00000016ac00720c */ /* 0x001fe40004f81270 */
[----:B------:R-:W-:Y:S01]  /*35720*/  ISETP.LT.AND P5, PT, R171, R52, !P1 ;  /* 0x00000034ab00720c */ /* 0x000fe20004fa1270 */
[----:B------:R-:W0:Y:S01]  /*35730*/  LDC R20, c[0x0][0x228] ;  /* 0x00008a00ff147b82 */ /* 0x000e220000000800 */
[----:B---3--:R-:W-:-:S04]  /*35740*/  IMAD.WIDE R56, R59, 0x2, R54 ;  /* 0x000000023b387825 */ /* 0x008fc800078e0236 */
[----:B------:R-:W-:-:S03]  /*35750*/  IMAD.IADD R59, R59, 0x1, R145 ;  /* 0x000000013b3b7824 */ /* 0x000fc600078e0291 */
[----:B------:R-:W3:Y:S01]  /*35760*/  LDC R22, c[0x0][0x228] ;  /* 0x00008a00ff167b82 */ /* 0x000ee20000000800 */
[----:B------:R5:W-:Y:S01]  /*35770*/  @P2 STG.E.U16 desc[UR60][R56.64], R25 ;  /* 0x0000001938002986 */ /* 0x000be2000c10153c */
[----:B--2---:R-:W-:Y:S01]  /*35780*/  ISETP.GE.AND P2, PT, R3, R8, PT ;  /* 0x000000080300720c */ /* 0x004fe20003f46270 */
[----:B------:R-:W-:-:S05]  /*35790*/  IMAD.WIDE R2, R59, 0x2, R146 ;  /* 0x000000023b027825 */ /* 0x000fca00078e0292 */
[----:B------:R-:W2:Y:S01]  /*357a0*/  LDC R0, c[0x0][0x22c] ;  /* 0x00008b00ff007b82 */ /* 0x000ea20000000800 */
[----:B------:R-:W-:-:S04]  /*357b0*/  IMAD.WIDE R26, R59, 0x2, R12 ;  /* 0x000000023b1a7825 */ /* 0x000fc800078e020c */
[----:B-----5:R-:W-:Y:S01]  /*357c0*/  IMAD.WIDE R24, R59, 0x2, R14 ;  /* 0x000000023b187825 */ /* 0x020fe200078e020e */
[----:B------:R-:W-:Y:S02]  /*357d0*/  PRMT R56, R121, 0x7632, R56 ;  /* 0x0000763279387816 */ /* 0x000fe40000000038 */
[----:B------:R-:W5:Y:S01]  /*357e0*/  LDC R30, c[0x0][0x228] ;  /* 0x00008a00ff1e7b82 */ /* 0x000f620000000800 */
[----:B------:R-:W-:Y:S01]  /*357f0*/  @P3 STG.E.U16 desc[UR60][R2.64], R121 ;  /* 0x0000007902003986 */ /* 0x000fe2000c10153c */
[----:B-1----:R-:W-:-:S03]  /*35800*/  ISETP.LT.AND P1, PT, R170, R58, !P1 ;  /* 0x0000003aaa00720c */ /* 0x002fc60004f21270 */
[----:B------:R1:W-:Y:S03]  /*35810*/  @P4 STG.E.U16 desc[UR60][R24.64], R56 ;  /* 0x0000003818004986 */ /* 0x0003e6000c10153c */
[----:B------:R-:W5:Y:S01]  /*35820*/  LDC R8, c[0x0][0x22c] ;  /* 0x00008b00ff087b82 */ /* 0x000f620000000800 */
[----:B------:R-:W-:Y:S01]  /*35830*/  @P5 STG.E.U16 desc[UR60][R26.64], R125 ;  /* 0x0000007d1a005986 */ /* 0x000fe2000c10153c */
[----:B------:R-:W-:-:S06]  /*35840*/  ISETP.LT.AND P5, PT, R173, R10, !P2 ;  /* 0x0000000aad00720c */ /* 0x000fcc00057a1270 */
[----:B------:R-:W5:Y:S01]  /*35850*/  LDC R10, c[0x0][0x228] ;  /* 0x00008a00ff0a7b82 */ /* 0x000f620000000800 */
[----:B------:R-:W-:Y:S01]  /*35860*/  IMAD.WIDE R28, R59, 0x2, R54 ;  /* 0x000000023b1c7825 */ /* 0x000fe200078e0236 */
[----:B------:R-:W-:Y:S02]  /*35870*/  PRMT R57, R125, 0x7632, R57 ;  /* 0x000076327d397816 */ /* 0x000fe40000000039 */
[----:B----4-:R-:W-:-:S04]  /*35880*/  ISETP.LT.AND P4, PT, R172, R60, !P2 ;  /* 0x0000003cac00720c */ /* 0x010fc80005781270 */
[----:B------:R-:W4:Y:S01]  /*35890*/  LDC R52, c[0x0][0x228] ;  /* 0x00008a00ff347b82 */ /* 0x000f220000000800 */
[----:B------:R-:W-:Y:S01]  /*358a0*/  IMAD.IADD R59, R59, 0x1, R145 ;  /* 0x000000013b3b7824 */ /* 0x000fe200078e0291 */
[----:B0-----:R-:W-:Y:S01]  /*358b0*/  ISETP.LT.AND P3, PT, R171, R20, !P2 ;  /* 0x00000014ab00720c */ /* 0x001fe20005761270 */
[----:B------:R-:W-:-:S05]  /*358c0*/  VIADD R31, R174, 0xd ;  /* 0x0000000dae1f7836 */ /* 0x000fca0000000000 */
[----:B-1----:R-:W0:Y:S01]  /*358d0*/  LDC R56, c[0x0][0x228] ;  /* 0x00008a00ff387b82 */ /* 0x002e220000000800 */
[----:B---3--:R-:W-:Y:S01]  /*358e0*/  ISETP.LT.AND P2, PT, R170, R22, !P2 ;  /* 0x00000016aa00720c */ /* 0x008fe20005741270 */
[----:B------:R-:W-:Y:S01]  /*358f0*/  IMAD.WIDE R2, R59, 0x2, R146 ;  /* 0x000000023b027825 */ /* 0x000fe200078e0292 */
[----:B------:R1:W-:Y:S01]  /*35900*/  @P1 STG.E.U16 desc[UR60][R28.64], R57 ;  /* 0x000000391c001986 */ /* 0x0003e2000c10153c */
[----:B--2---:R-:W-:-:S04]  /*35910*/  ISETP.GE.AND P1, PT, R31, R0, PT ;  /* 0x000000001f00720c */ /* 0x004fc80003f26270 */
[----:B------:R-:W2:Y:S01]  /*35920*/  LDC R58, c[0x0][0x228] ;  /* 0x00008a00ff3a7b82 */ /* 0x000ea20000000800 */
[----:B------:R-:W-:Y:S01]  /*35930*/  PRMT R22, R90, 0x7632, R22 ;  /* 0x000076325a167816 */ /* 0x000fe20000000016 */
[----:B------:R-:W-:Y:S01]  /*35940*/  IMAD.WIDE R24, R59, 0x2, R14 ;  /* 0x000000023b187825 */ /* 0x000fe200078e020e */
[----:B------:R3:W-:Y:S01]  /*35950*/  @P5 STG.E.U16 desc[UR60][R2.64], R90 ;  /* 0x0000005a02005986 */ /* 0x0007e2000c10153c */
[----:B-----5:R-:W-:-:S04]  /*35960*/  ISETP.LT.AND P5, PT, R173, R30, !P1 ;  /* 0x0000001ead00720c */ /* 0x020fc80004fa1270 */
[----:B------:R-:W5:Y:S01]  /*35970*/  LDC R20, c[0x0][0x228] ;  /* 0x00008a00ff147b82 */ /* 0x000f620000000800 */
[C---:B-1----:R-:W-:Y:S02]  /*35980*/  IMAD.IADD R57, R59.reuse, 0x1, R145 ;  /* 0x000000013b397824 */ /* 0x042fe400078e0291 */
[----:B------:R-:W-:-:S04]  /*35990*/  IMAD.WIDE R26, R59, 0x2, R12 ;  /* 0x000000023b1a7825 */ /* 0x000fc800078e020c */
[----:B------:R-:W-:Y:S01]  /*359a0*/  IMAD.WIDE R28, R59, 0x2, R54 ;  /* 0x000000023b1c7825 */ /* 0x000fe200078e0236 */
[----:B------:R-:W-:Y:S01]  /*359b0*/  PRMT R59, R94, 0x7632, R59 ;  /* 0x000076325e3b7816 */ /* 0x000fe2000000003b */
[----:B------:R-:W1:Y:S02]  /*359c0*/  LDC R0, c[0x0][0x22c] ;  /* 0x00008b00ff007b82 */ /* 0x000e640000000800 */
[----:B---3--:R-:W-:Y:S01]  /*359d0*/  VIADD R3, R174, 0xe ;  /* 0x0000000eae037836 */ /* 0x008fe20000000000 */
[----:B------:R3:W-:Y:S01]  /*359e0*/  @P4 STG.E.U16 desc[UR60][R24.64], R22 ;  /* 0x0000001618004986 */ /* 0x0007e2000c10153c */
[----:B------:R-:W-:-:S03]  /*359f0*/  ISETP.LT.AND P4, PT, R172, R10, !P1 ;  /* 0x0000000aac00720c */ /* 0x000fc60004f81270 */
[----:B------:R-:W-:Y:S01]  /*35a00*/  @P3 STG.E.U16 desc[UR60][R26.64], R94 ;  /* 0x0000005e1a003986 */ /* 0x000fe2000c10153c */
[----:B------:R-:W-:Y:S01]  /*35a10*/  IMAD.WIDE R30, R57, 0x2, R146 ;  /* 0x00000002391e7825 */ /* 0x000fe200078e0292 */
[----:B------:R-:W1:Y:S02]  /*35a20*/  LDC R10, c[0x0][0x228] ;  /* 0x00008a00ff0a7b82 */ /* 0x000e640000000800 */
[----:B------:R-:W-:Y:S01]  /*35a30*/  @P2 STG.E.U16 desc[UR60][R28.64], R59 ;  /* 0x0000003b1c002986 */ /* 0x000fe2000c10153c */
[----:B------:R-:W-:Y:S02]  /*35a40*/  ISETP.GE.AND P2, PT, R3, R8, PT ;  /* 0x000000080300720c */ /* 0x000fe40003f46270 */
[----:B----4-:R-:W-:-:S03]  /*35a50*/  ISETP.LT.AND P3, PT, R171, R52, !P1 ;  /* 0x00000034ab00720c */ /* 0x010fc60004f61270 */
[----:B------:R-:W4:Y:S01]  /*35a60*/  LDC R8, c[0x0][0x228] ;  /* 0x00008a00ff087b82 */ /* 0x000f220000000800 */
[----:B0-----:R-:W-:Y:S01]  /*35a70*/  ISETP.LT.AND P1, PT, R170, R56, !P1 ;  /* 0x00000038aa00720c */ /* 0x001fe20004f21270 */
[----:B------:R0:W-:Y:S01]  /*35a80*/  @P5 STG.E.U16 desc[UR60][R30.64], R122 ;  /* 0x0000007a1e005986 */ /* 0x0001e2000c10153c */
[----:B------:R-:W-:-:S05]  /*35a90*/  IMAD.WIDE R2, R57, 0x2, R14 ;  /* 0x0000000239027825 */ /* 0x000fca00078e020e */
[----:B---3--:R-:W3:Y:S01]  /*35aa0*/  LDC R22, c[0x0][0x228] ;  /* 0x00008a00ff167b82 */ /* 0x008ee20000000800 */
[----:B------:R-:W-:-:S07]  /*35ab0*/  IMAD.WIDE R24, R57, 0x2, R12 ;  /* 0x0000000239187825 */ /* 0x000fce00078e020c */
[----:B------:R-:W3:Y:S01]  /*35ac0*/  LDC R52, c[0x0][0x228] ;  /* 0x00008a00ff347b82 */ /* 0x000ee20000000800 */
[----:B0-----:R-:W-:Y:S01]  /*35ad0*/  PRMT R122, R122, 0x7632, R122 ;  /* 0x000076327a7a7816 */ /* 0x001fe2000000007a */
[----:B------:R-:W-:Y:S01]  /*35ae0*/  IMAD.IADD R59, R57, 0x1, R145 ;  /* 0x00000001393b7824 */ /* 0x000fe200078e0291 */
[----:B--2---:R-:W-:Y:S01]  /*35af0*/  ISETP.LT.AND P5, PT, R173, R58, !P2 ;  /* 0x0000003aad00720c */ /* 0x004fe200057a1270 */
[----:B------:R-:W-:Y:S01]  /*35b00*/  IMAD.WIDE R26, R57, 0x2, R54 ;  /* 0x00000002391a7825 */ /* 0x000fe200078e0236 */
[----:B------:R-:W-:Y:S01]  /*35b10*/  PRMT R31, R126, 0x7632, R31 ;  /* 0x000076327e1f7816 */ /* 0x000fe2000000001f */
[----:B------:R0:W-:Y:S01]  /*35b20*/  @P4 STG.E.U16 desc[UR60][R2.64], R122 ;  /* 0x0000007a02004986 */ /* 0x0001e2000c10153c */
[----:B-----5:R-:W-:Y:S01]  /*35b30*/  ISETP.LT.AND P4, PT, R172, R20, !P2 ;  /* 0x00000014ac00720c */ /* 0x020fe20005781270 */
[----:B------:R-:W-:Y:S01]  /*35b40*/  VIADD R57, R174, 0xf ;  /* 0x0000000fae397836 */ /* 0x000fe20000000000 */
[----:B------:R-:W2:Y:S01]  /*35b50*/  LDC R20, c[0x0][0x228] ;  /* 0x00008a00ff147b82 */ /* 0x000ea20000000800 */
[----:B------:R-:W-:Y:S01]  /*35b60*/  @P3 STG.E.U16 desc[UR60][R24.64], R126 ;  /* 0x0000007e18003986 */ /* 0x000fe2000c10153c */
[----:B------:R-:W-:-:S03]  /*35b70*/  IMAD.WIDE R28, R59, 0x2, R146 ;  /* 0x000000023b1c7825 */ /* 0x000fc600078e0292 */
[----:B------:R5:W-:Y:S01]  /*35b80*/  @P1 STG.E.U16 desc[UR60][R26.64], R31 ;  /* 0x0000001f1a001986 */ /* 0x000be2000c10153c */
[----:B-1----:R-:W-:Y:S02]  /*35b90*/  ISETP.GE.AND P1, PT, R57, R0, PT ;  /* 0x000000003900720c */ /* 0x002fe40003f26270 */
[----:B------:R-:W1:Y:S01]  /*35ba0*/  LDC R56, c[0x0][0x228] ;  /* 0x00008a00ff387b82 */ /* 0x000e620000000800 */
[----:B0-----:R-:W-:Y:S01]  /*35bb0*/  PRMT R3, R91, 0x7632, R3 ;  /* 0x000076325b037816 */ /* 0x001fe20000000003 */
[----:B------:R-:W-:Y:S01]  /*35bc0*/  @P5 STG.E.U16 desc[UR60][R28.64], R91 ;  /* 0x0000005b1c005986 */ /* 0x000fe2000c10153c */
[----:B----4-:R-:W-:-:S05]  /*35bd0*/  ISETP.LT.AND P3, PT, R171, R8, !P2 ;  /* 0x00000008ab00720c */ /* 0x010fca0005761270 */
[----:B------:R-:W0:Y:S01]  /*35be0*/  LDC R0, c[0x0][0x22c] ;  /* 0x00008b00ff007b82 */ /* 0x000e220000000800 */
[----:B-----5:R-:W-:Y:S01]  /*35bf0*/  IMAD.WIDE R30, R59, 0x2, R14 ;  /* 0x000000023b1e7825 */ /* 0x020fe200078e020e */
[----:B------:R-:W-:Y:S02]  /*35c00*/  ISETP.LT.AND P2, PT, R170, R10, !P2 ;  /* 0x0000000aaa00720c */ /* 0x000fe40005741270 */
[----:B---3--:R-:W-:Y:S02]  /*35c10*/  ISETP.LT.AND P5, PT, R172, R52, !P1 ;  /* 0x00000034ac00720c */ /* 0x008fe40004fa1270 */
[----:B------:R3:W-:Y:S01]  /*35c20*/  @P4 STG.E.U16 desc[UR60][R30.64], R3 ;  /* 0x000000031e004986 */ /* 0x0007e2000c10153c */
[----:B------:R-:W-:Y:S01]  /*35c30*/  ISETP.LT.AND P4, PT, R173, R22, !P1 ;  /* 0x00000016ad00720c */ /* 0x000fe20004f81270 */
[----:B------:R-:W4:Y:S01]  /*35c40*/  LDC R10, c[0x0][0x228] ;  /* 0x00008a00ff0a7b82 */ /* 0x000f220000000800 */
[----:B------:R-:W-:-:S07]  /*35c50*/  IMAD.IADD R57, R59, 0x1, R145 ;  /* 0x000000013b397824 */ /* 0x000fce00078e0291 */
[----:B------:R-:W5:Y:S01]  /*35c60*/  LDC R22, c[0x0][0x228] ;  /* 0x00008a00ff167b82 */ /* 0x000f620000000800 */
[----:B---3--:R-:W-:-:S07]  /*35c70*/  IMAD.WIDE R2, R59, 0x2, R12 ;  /* 0x000000023b027825 */ /* 0x008fce00078e020c */
[----:B------:R-:W3:Y:S01]  /*35c80*/  LDC R52, c[0x0][0x228] ;  /* 0x00008a00ff347b82 */ /* 0x000ee20000000800 */
[----:B------:R-:W-:Y:S01]  /*35c90*/  IMAD.WIDE R24, R59, 0x2, R54 ;  /* 0x000000023b187825 */ /* 0x000fe200078e0236 */
[----:B------:R-:W-:Y:S01]  /*35ca0*/  PRMT R58, R95, 0x7632, R58 ;  /* 0x000076325f3a7816 */ /* 0x000fe2000000003a */
[----:B------:R0:W-:Y:S01]  /*35cb0*/  @P3 STG.E.U16 desc[UR60][R2.64], R95 ;  /* 0x0000005f02003986 */ /* 0x0001e2000c10153c */
[----:B--2---:R-:W-:Y:S01]  /*35cc0*/  ISETP.LT.AND P3, PT, R171, R20, !P1 ;  /* 0x00000014ab00720c */ /* 0x004fe20004f61270 */
[----:B------:R-:W-:Y:S02]  /*35cd0*/  VIADD R31, R174, 0x10 ;  /* 0x00000010ae1f7836 */ /* 0x000fe40000000000 */
[C---:B------:R-:W-:Y:S01]  /*35ce0*/  IMAD.WIDE R26, R57.reuse, 0x2, R146 ;  /* 0x00000002391a7825 */ /* 0x040fe200078e0292 */
[----:B------:R-:W2:Y:S01]  /*35cf0*/  LDC R8, c[0x0][0x22c] ;  /* 0x00008b00ff087b82 */ /* 0x000ea20000000800 */
[----:B------:R-:W-:Y:S02]  /*35d00*/  @P2 STG.E.U16 desc[UR60][R24.64], R58 ;  /* 0x0000003a18002986 */ /* 0x000fe4000c10153c */
[----:B------:R-:W-:Y:S01]  /*35d10*/  IMAD.WIDE R28, R57, 0x2, R14 ;  /* 0x00000002391c7825 */ /* 0x000fe200078e020e */
[----:B-1----:R-:W-:-:S02]  /*35d20*/  ISETP.LT.AND P2, PT, R170, R56, !P1 ;  /* 0x00000038aa00720c */ /* 0x002fc40004f41270 */
[----:B0-----:R-:W-:Y:S02]  /*35d30*/  PRMT R3, R123, 0x7632, R3 ;  /* 0x000076327b037816 */ /* 0x001fe40000000003 */
[----:B------:R-:W0:Y:S01]  /*35d40*/  LDC R20, c[0x0][0x228] ;  /* 0x00008a00ff147b82 */ /* 0x000e220000000800 */
[----:B------:R-:W-:Y:S01]  /*35d50*/  ISETP.GE.AND P1, PT, R31, R0, PT ;  /* 0x000000001f00720c */ /* 0x000fe20003f26270 */
[----:B------:R-:W-:Y:S04]  /*35d60*/  @P4 STG.E.U16 desc[UR60][R26.64], R123 ;  /* 0x0000007b1a004986 */ /* 0x000fe8000c10153c */
[----:B------:R1:W-:Y:S02]  /*35d70*/  @P5 STG.E.U16 desc[UR60][R28.64], R3 ;  /* 0x000000031c005986 */ /* 0x0003e4000c10153c */
[----:B------:R-:W0:Y:S01]  /*35d80*/  LDC R30, c[0x0][0x228] ;  /* 0x00008a00ff1e7b82 */ /* 0x000e220000000800 */
[----:B----4-:R-:W-:-:S07]  /*35d90*/  ISETP.LT.AND P4, PT, R173, R10, !P1 ;  /* 0x0000000aad00720c */ /* 0x010fce0004f81270 */
[----:B------:R-:W4:Y:S01]  /*35da0*/  LDC R31, c[0x0][0x228] ;  /* 0x00008a00ff1f7b82 */ /* 0x000f220000000800 */
[----:B-1----:R-:W-:Y:S01]  /*35db0*/  IMAD.WIDE R2, R57, 0x2, R12 ;  /* 0x0000000239027825 */ /* 0x002fe200078e020c */
[----:B------:R-:W-:-:S06]  /*35dc0*/  PRMT R27, R127, 0x7632, R27 ;  /* 0x000076327f1b7816 */ /* 0x000fcc000000001b */
[----:B------:R-:W1:Y:S01]  /*35dd0*/  LDC R56, c[0x0][0x228] ;  /* 0x00008a00ff387b82 */ /* 0x000e620000000800 */
[----:B------:R-:W-:Y:S01]  /*35de0*/  @P3 STG.E.U16 desc[UR60][R2.64], R127 ;  /* 0x0000007f02003986 */ /* 0x000fe2000c10153c */
[----:B-----5:R-:W-:Y:S01]  /*35df0*/  ISETP.LT.AND P3, PT, R172, R22, !P1 ;  /* 0x00000016ac00720c */ /* 0x020fe20004f61270 */
[----:B------:R-:W-:Y:S01]  /*35e00*/  IMAD.WIDE R24, R57, 0x2, R54 ;  /* 0x0000000239187825 */ /* 0x000fe200078e0236 */
[----:B---3--:R-:W-:-:S04]  /*35e10*/  ISETP.LT.AND P5, PT, R171, R52, !P1 ;  /* 0x00000034ab00720c */ /* 0x008fc80004fa1270 */
[----:B------:R-:W3:Y:S01]  /*35e20*/  LDC R10, c[0x0][0x228] ;  /* 0x00008a00ff0a7b82 */ /* 0x000ee20000000800 */
[----:B------:R-:W-:Y:S01]  /*35e30*/  IMAD.IADD R57, R57, 0x1, R145 ;  /* 0x0000000139397824 */ /* 0x000fe200078e0291 */
[----:B------:R5:W-:Y:S01]  /*35e40*/  @P2 STG.E.U16 desc[UR60][R24.64], R27 ;  /* 0x0000001b18002986 */ /* 0x000be2000c10153c */
[----:B------:R-:W-:-:S05]  /*35e50*/  VIADD R59, R174, 0x11 ;  /* 0x00000011ae3b7836 */ /* 0x000fca0000000000 */
[----:B------:R-:W3:Y:S01]  /*35e60*/  LDC R0, c[0x0][0x22c] ;  /* 0x00008b00ff007b82 */ /* 0x000ee20000000800 */
[----:B------:R-:W-:Y:S01]  /*35e70*/  IMAD.WIDE R28, R57, 0x2, R14 ;  /* 0x00000002391c7825 */ /* 0x000fe200078e020e */
[----:B--2---:R-:W-:-:S03]  /*35e80*/  ISETP.GE.AND P2, PT, R59, R8, PT ;  /* 0x000000083b00720c */ /* 0x004fc60003f46270 */
[----:B-----5:R-:W-:-:S03]  /*35e90*/  IMAD.WIDE R26, R57, 0x2, R146 ;  /* 0x00000002391a7825 */ /* 0x020fc600078e0292 */
[----:B------:R-:W2:Y:S01]  /*35ea0*/  LDC R22, c[0x0][0x228] ;  /* 0x00008a00ff167b82 */ /* 0x000ea20000000800 */
[----:B------:R-:W-:Y:S01]  /*35eb0*/  PRMT R25, R128, 0x7632, R25 ;  /* 0x0000763280197816 */ /* 0x000fe20000000019 */
[----:B------:R-:W-:Y:S01]  /*35ec0*/  IMAD.WIDE R2, R57, 0x2, R12 ;  /* 0x0000000239027825 */ /* 0x000fe200078e020c */
[----:B------:R5:W-:Y:S01]  /*35ed0*/  @P4 STG.E.U16 desc[UR60][R26.64], R128 ;  /* 0x000000801a004986 */ /* 0x000be2000c10153c */
[----:B0-----:R-:W-:-:S03]  /*35ee0*/  ISETP.LT.AND P1, PT, R170, R20, !P1 ;  /* 0x00000014aa00720c */ /* 0x001fc60004f21270 */
[----:B------:R0:W-:Y:S01]  /*35ef0*/  @P3 STG.E.U16 desc[UR60][R28.64], R25 ;  /* 0x000000191c003986 */ /* 0x0001e2000c10153c */
[----:B------:R-:W2:Y:S01]  /*35f00*/  LDC R20, c[0x0][0x228] ;  /* 0x00008a00ff147b82 */ /* 0x000ea20000000800 */
[----:B----4-:R-:W-:Y:S02]  /*35f10*/  ISETP.LT.AND P4, PT, R172, R31, !P2 ;  /* 0x0000001fac00720c */ /* 0x010fe40005781270 */
[----:B------:R4:W-:Y:S01]  /*35f20*/  @P5 STG.E.U16 desc[UR60][R2.64], R140 ;  /* 0x0000008c02005986 */ /* 0x0009e2000c10153c */
[----:B------:R-:W-:Y:S01]  /*35f30*/  ISETP.LT.AND P5, PT, R173, R30, !P2 ;  /* 0x0000001ead00720c */ /* 0x000fe200057a1270 */
[----:B------:R-:W-:Y:S01]  /*35f40*/  IMAD.IADD R31, R57, 0x1, R145 ;  /* 0x00000001391f7824 */ /* 0x000fe200078e0291 */
[----:B-1----:R-:W-:Y:S01]  /*35f50*/  ISETP.LT.AND P3, PT, R171, R56, !P2 ;  /* 0x00000038ab00720c */ /* 0x002fe20005761270 */
[----:B------:R-:W-:Y:S01]  /*35f60*/  VIADD R59, R174, 0x12 ;  /* 0x00000012ae3b7836 */ /* 0x000fe20000000000 */
[----:B------:R-:W1:Y:S01]  /*35f70*/  LDC R52, c[0x0][0x228] ;  /* 0x00008a00ff347b82 */ /* 0x000e620000000800 */
[----:B-----5:R-:W-:Y:S01]  /*35f80*/  IMAD.WIDE R26, R31, 0x2, R14 ;  /* 0x000000021f1a7825 */ /* 0x020fe200078e020e */
[----:B0-----:R-:W-:-:S03]  /*35f90*/  PRMT R29, R140, 0x7632, R29 ;  /* 0x000076328c1d7816 */ /* 0x001fc6000000001d */
[----:B------:R-:W-:-:S03]  /*35fa0*/  IMAD.WIDE R24, R31, 0x2, R146 ;  /* 0x000000021f187825 */ /* 0x000fc600078e0292 */
[----:B------:R-:W0:Y:S01]  /*35fb0*/  LDC R8, c[0x0][0x22c] ;  /* 0x00008b00ff087b82 */ /* 0x000e220000000800 */
[----:B----4-:R-:W-:Y:S01]  /*35fc0*/  IMAD.WIDE R2, R57, 0x2, R54 ;  /* 0x0000000239027825 */ /* 0x010fe200078e0236 */
[----:B------:R-:W-:Y:S02]  /*35fd0*/  PRMT R60, R96, 0x7632, R60 ;  /* 0x00007632603c7816 */ /* 0x000fe4000000003c */
[----:B---3--:R-:W-:-:S04]  /*35fe0*/  ISETP.LT.AND P6, PT, R170, R10, !P2 ;  /* 0x0000000aaa00720c */ /* 0x008fc800057c1270 */
[----:B------:R-:W3:Y:S01]  /*35ff0*/  LDC R56, c[0x0][0x228] ;  /* 0x00008a00ff387b82 */ /* 0x000ee20000000800 */
[----:B------:R-:W-:Y:S01]  /*36000*/  ISETP.GE.AND P2, PT, R59, R0, PT ;  /* 0x000000003b00720c */ /* 0x000fe20003f46270 */
[----:B------:R4:W-:Y:S04]  /*36010*/  @P1 STG.E.U16 desc[UR60][R2.64], R29 ;  /* 0x0000001d02001986 */ /* 0x0009e8000c10153c */
[----:B------:R5:W-:Y:S02]  /*36020*/  @P5 STG.E.U16 desc[UR60][R24.64], R96 ;  /* 0x0000006018005986 */ /* 0x000be4000c10153c */
[----:B------:R-:W0:Y:S02]  /*36030*/  LDC R58, c[0x0][0x228] ;  /* 0x00008a00ff3a7b82 */ /* 0x000e240000000800 */
[----:B------:R-:W-:Y:S01]  /*36040*/  @P4 STG.E.U16 desc[UR60][R26.64], R60 ;  /* 0x0000003c1a004986 */ /* 0x000fe2000c10153c */
[----:B--2---:R-:W-:Y:S01]  /*36050*/  ISETP.LT.AND P4, PT, R173, R22, !P2 ;  /* 0x00000016ad00720c */ /* 0x004fe20005781270 */
[----:B------:R-:W-:-:S02]  /*36060*/  IMAD.IADD R57, R31, 0x1, R145 ;  /* 0x000000011f397824 */ /* 0x000fc400078e0291 */
[C---:B----4-:R-:W-:Y:S02]  /*36070*/  IMAD.WIDE R28, R31.reuse, 0x2, R12 ;  /* 0x000000021f1c7825 */ /* 0x050fe400078e020c */
[----:B------:R-:W2:Y:S01]  /*36080*/  LDC R10, c[0x0][0x228] ;  /* 0x00008a00ff0a7b82 */ /* 0x000ea20000000800 */
[----:B------:R-:W-:Y:S01]  /*36090*/  PRMT R22, R64, 0x7632, R22 ;  /* 0x0000763240167816 */ /* 0x000fe20000000016 */
[----:B------:R-:W-:Y:S01]  /*360a0*/  IMAD.WIDE R30, R31, 0x2, R54 ;  /* 0x000000021f1e7825 */ /* 0x000fe200078e0236 */
[----:B------:R-:W-:Y:S01]  /*360b0*/  @P3 STG.E.U16 desc[UR60][R28.64], R64 ;  /* 0x000000401c003986 */ /* 0x000fe2000c10153c */
[----:B------:R-:W-:-:S04]  /*360c0*/  ISETP.LT.AND P3, PT, R172, R20, !P2 ;  /* 0x00000014ac00720c */ /* 0x000fc80005761270 */
[----:B------:R-:W4:Y:S01]  /*360d0*/  LDC R0, c[0x0][0x22c] ;  /* 0x00008b00ff007b82 */ /* 0x000f220000000800 */
[----:B------:R-:W-:Y:S01]  /*360e0*/  IMAD.WIDE R2, R57, 0x2, R146 ;  /* 0x0000000239027825 */ /* 0x000fe200078e0292 */
[----:B------:R-:W-:Y:S03]  /*360f0*/  @P6 STG.E.U16 desc[UR60][R30.64], R22 ;  /* 0x000000161e006986 */ /* 0x000fe6000c10153c */
[----:B------:R-:W-:Y:S01]  /*36100*/  VIADD R59, R174, 0x13 ;  /* 0x00000013ae3b7836 */ /* 0x000fe20000000000 */
[----:B------:R0:W-:Y:S01]  /*36110*/  @P4 STG.E.U16 desc[UR60][R2.64], R129 ;  /* 0x0000008102004986 */ /* 0x0001e2000c10153c */
[----:B-1----:R-:W-:Y:S01]  /*36120*/  ISETP.LT.AND P4, PT, R171, R52, !P2 ;  /* 0x00000034ab00720c */ /* 0x002fe20005781270 */
[----:B-----5:R-:W-:Y:S01]  /*36130*/  IMAD.WIDE R24, R57, 0x2, R14 ;  /* 0x0000000239187825 */ /* 0x020fe200078e020e */
[----:B---3--:R-:W-:Y:S01]  /*36140*/  ISETP.LT.AND P2, PT, R170, R56, !P2 ;  /* 0x00000038aa00720c */ /* 0x008fe20005741270 */
[----:B------:R-:W1:Y:S01]  /*36150*/  LDC R20, c[0x0][0x228] ;  /* 0x00008a00ff147b82 */ /* 0x000e620000000800 */
[----:B0-----:R-:W-:-:S07]  /*36160*/  ISETP.GE.AND P1, PT, R59, R8, PT ;  /* 0x000000083b00720c */ /* 0x001fce0003f26270 */
[----:B------:R-:W0:Y:S01]  /*36170*/  LDC R8, c[0x0][0x228] ;  /* 0x00008a00ff087b82 */ /* 0x000e220000000800 */
[----:B------:R-:W-:Y:S01]  /*36180*/  PRMT R3, R129, 0x7632, R3 ;  /* 0x0000763281037816 */ /* 0x000fe20000000003 */
[----:B------:R-:W-:Y:S01]  /*36190*/  IMAD.IADD R31, R57, 0x1, R145 ;  /* 0x00000001391f7824 */ /* 0x000fe200078e0291 */
[----:B------:R-:W-:Y:S01]  /*361a0*/  ISETP.LT.AND P5, PT, R173, R58, !P1 ;  /* 0x0000003aad00720c */ /* 0x000fe20004fa1270 */
[----:B------:R-:W-:Y:S02]  /*361b0*/  IMAD.WIDE R26, R57, 0x2, R54 ;  /* 0x00000002391a7825 */ /* 0x000fe400078e0236 */
[----:B------:R3:W-:Y:S01]  /*361c0*/  @P3 STG.E.U16 desc[UR60][R24.64], R3 ;  /* 0x0000000318003986 */ /* 0x0007e2000c10153c */
[----:B--2---:R-:W-:Y:S01]  /*361d0*/  ISETP.LT.AND P3, PT, R172, R10, !P1 ;  /* 0x0000000aac00720c */ /* 0x004fe20004f61270 */
[----:B------:R-:W2:Y:S01]  /*361e0*/  LDC R22, c[0x0][0x228] ;  /* 0x00008a00ff167b82 */ /* 0x000ea20000000800 */
[----:B------:R-:W-:-:S07]  /*361f0*/  IMAD.WIDE R28, R31, 0x2, R146 ;  /* 0x000000021f1c7825 */ /* 0x000fce00078e0292 */
[----:B------:R-:W5:Y:S01]  /*36200*/  LDC R30, c[0x0][0x228] ;  /* 0x00008a00ff1e7b82 */ /* 0x000f620000000800 */
[----:B---3--:R-:W-:Y:S01]  /*36210*/  IMAD.WIDE R2, R57, 0x2, R12 ;  /* 0x0000000239027825 */ /* 0x008fe200078e020c */
[----:B------:R-:W-:-:S03]  /*36220*/  PRMT R25, R141, 0x7632, R25 ;  /* 0x000076328d197816 */ /* 0x000fc60000000019 */
[----:B------:R-:W-:Y:S01]  /*36230*/  VIADD R57, R174, 0x14 ;  /* 0x00000014ae397836 */ /* 0x000fe20000000000 */
[----:B------:R3:W-:Y:S02]  /*36240*/  @P4 STG.E.U16 desc[UR60][R2.64], R141 ;  /* 0x0000008d02004986 */ /* 0x0007e4000c10153c */
[----:B------:R-:W5:Y:S02]  /*36250*/  LDC R10, c[0x0][0x228] ;  /* 0x00008a00ff0a7b82 */ /* 0x000f640000000800 */
[----:B------:R1:W-:Y:S01]  /*36260*/  @P2 STG.E.U16 desc[UR60][R26.64], R25 ;  /* 0x000000191a002986 */ /* 0x0003e2000c10153c */
[----:B----4-:R-:W-:-:S05]  /*36270*/  ISETP.GE.AND P2, PT, R57, R0, PT ;  /* 0x000000003900720c */ /* 0x010fca0003f46270 */
[----:B------:R-:W4:Y:S01]  /*36280*/  LDC R0, c[0x0][0x22c] ;  /* 0x00008b00ff007b82 */ /* 0x000f220000000800 */
[----:B---3--:R-:W-:Y:S01]  /*36290*/  PRMT R3, R97, 0x7632, R3 ;  /* 0x0000763261037816 */ /* 0x008fe20000000003 */
[----:B-1----:R-:W-:Y:S01]  /*362a0*/  IMAD.WIDE R24, R31, 0x2, R14 ;  /* 0x000000021f187825 */ /* 0x002fe200078e020e */
[----:B------:R-:W-:Y:S05]  /*362b0*/  @P5 STG.E.U16 desc[UR60][R28.64], R97 ;  /* 0x000000611c005986 */ /* 0x000fea000c10153c */
[----:B------:R-:W1:Y:S01]  /*362c0*/  LDC R52, c[0x0][0x228] ;  /* 0x00008a00ff347b82 */ /* 0x000e620000000800 */
[----:B------:R3:W-:Y:S01]  /*362d0*/  @P3 STG.E.U16 desc[UR60][R24.64], R3 ;  /* 0x0000000318003986 */ /* 0x0007e2000c10153c */
[----:B0-----:R-:W-:-:S02]  /*362e0*/  ISETP.LT.AND P3, PT, R171, R8, !P1 ;  /* 0x00000008ab00720c */ /* 0x001fc40004f61270 */
[----:B------:R-:W-:-:S04]  /*362f0*/  ISETP.LT.AND P1, PT, R170, R20, !P1 ;  /* 0x00000014aa00720c */ /* 0x000fc80004f21270 */
[----:B------:R-:W0:Y:S01]  /*36300*/  LDC R56, c[0x0][0x228] ;  /* 0x00008a00ff387b82 */ /* 0x000e220000000800 */
[----:B------:R-:W-:Y:S01]  /*36310*/  IMAD.WIDE R26, R31, 0x2, R54 ;  /* 0x000000021f1a7825 */ /* 0x000fe200078e0236 */
[----:B------:R-:W-:-:S06]  /*36320*/  PRMT R8, R65, 0x7632, R8 ;  /* 0x0000763241087816 */ /* 0x000fcc0000000008 */
[----:B------:R-:W0:Y:S01]  /*36330*/  LDC R58, c[0x0][0x228] ;  /* 0x00008a00ff3a7b82 */ /* 0x000e220000000800 */
[----:B---3--:R-:W-:-:S04]  /*36340*/  IMAD.WIDE R2, R31, 0x2, R12 ;  /* 0x000000021f027825 */ /* 0x008fc800078e020c */
[----:B------:R-:W-:Y:S01]  /*36350*/  VIADD R59, R174, 0x15 ;  /* 0x00000015ae3b7836 */ /* 0x000fe20000000000 */
[----:B------:R-:W-:Y:S01]  /*36360*/  @P3 STG.E.U16 desc[UR60][R2.64], R65 ;  /* 0x0000004102003986 */ /* 0x000fe2000c10153c */
[----:B--2---:R-:W-:Y:S01]  /*36370*/  ISETP.LT.AND P4, PT, R173, R22, !P2 ;  /* 0x00000016ad00720c */ /* 0x004fe20005781270 */
[----:B------:R-:W2:Y:S02]  /*36380*/  LDC R20, c[0x0][0x228] ;  /* 0x00008a00ff147b82 */ /* 0x000ea40000000800 */
[----:B------:R3:W-:Y:S01]  /*36390*/  @P1 STG.E.U16 desc[UR60][R26.64], R8 ;  /* 0x000000081a001986 */ /* 0x0007e2000c10153c */
[----:B----4-:R-:W-:Y:S02]  /*363a0*/  ISETP.GE.AND P1, PT, R59, R0, PT ;  /* 0x000000003b00720c */ /* 0x010fe40003f26270 */
[----:B-----5:R-:W-:-:S03]  /*363b0*/  ISETP.LT.AND P5, PT, R172, R30, !P2 ;  /* 0x0000001eac00720c */ /* 0x020fc600057a1270 */
[----:B------:R-:W4:Y:S01]  /*363c0*/  LDC R22, c[0x0][0x228] ;  /* 0x00008a00ff167b82 */ /* 0x000f220000000800 */
[----:B------:R-:W-:Y:S01]  /*363d0*/  IMAD.IADD R57, R31, 0x1, R145 ;  /* 0x000000011f397824 */ /* 0x000fe200078e0291 */
[----:B------:R-:W-:-:S06]  /*363e0*/  ISETP.LT.AND P3, PT, R171, R10, !P2 ;  /* 0x0000000aab00720c */ /* 0x000fcc0005761270 */
[----:B------:R-:W5:Y:S01]  /*363f0*/  LDC R0, c[0x0][0x22c] ;  /* 0x00008b00ff007b82 */ /* 0x000f620000000800 */
[----:B------:R-:W-:Y:S01]  /*36400*/  IMAD.WIDE R24, R57, 0x2, R146 ;  /* 0x0000000239187825 */ /* 0x000fe200078e0292 */
[----:B------:R-:W-:Y:S02]  /*36410*/  PRMT R30, R130, 0x7632, R30 ;  /* 0x00007632821e7816 */ /* 0x000fe4000000001e */
[----:B-1----:R-:W-:-:S04]  /*36420*/  ISETP.LT.AND P2, PT, R170, R52, !P2 ;  /* 0x00000034aa00720c */ /* 0x002fc80005741270 */
[----:B------:R-:W1:Y:S01]  /*36430*/  LDC R10, c[0x0][0x228] ;  /* 0x00008a00ff0a7b82 */ /* 0x000e620000000800 */
[----:B------:R-:W-:Y:S01]  /*36440*/  IMAD.WIDE R28, R57, 0x2, R14 ;  /* 0x00000002391c7825 */ /* 0x000fe200078e020e */
[----:B------:R2:W-:Y:S01]  /*36450*/  @P4 STG.E.U16 desc[UR60][R24.64], R130 ;  /* 0x0000008218004986 */ /* 0x0005e2000c10153c */
[----:B0-----:R-:W-:-:S05]  /*36460*/  ISETP.LT.AND P6, PT, R173, R56, !P1 ;  /* 0x00000038ad00720c */ /* 0x001fca0004fc1270 */
[----:B---3--:R-:W0:Y:S01]  /*36470*/  LDC R8, c[0x0][0x22c] ;  /* 0x00008b00ff087b82 */ /* 0x008e220000000800 */
[----:B------:R3:W-:Y:S01]  /*36480*/  @P5 STG.E.U16 desc[UR60][R28.64], R30 ;  /* 0x0000001e1c005986 */ /* 0x0007e2000c10153c */
[----:B------:R-:W-:Y:S01]  /*36490*/  ISETP.LT.AND P5, PT, R172, R58, !P1 ;  /* 0x0000003aac00720c */ /* 0x000fe20004fa1270 */
[----:B------:R-:W-:-:S05]  /*364a0*/  IMAD.WIDE R2, R57, 0x2, R12 ;  /* 0x0000000239027825 */ /* 0x000fca00078e020c */
[----:B------:R-:W0:Y:S01]  /*364b0*/  LDC R52, c[0x0][0x228] ;  /* 0x00008a00ff347b82 */ /* 0x000e220000000800 */
[----:B--2---:R-:W-:Y:S01]  /*364c0*/  IMAD.WIDE R24, R57, 0x2, R54 ;  /* 0x0000000239187825 */ /* 0x004fe200078e0236 */
[----:B---3--:R-:W-:-:S03]  /*364d0*/  PRMT R29, R142, 0x7632, R29 ;  /* 0x000076328e1d7816 */ /* 0x008fc6000000001d */
[----:B------:R-:W-:-:S03]  /*364e0*/  IMAD.IADD R59, R57, 0x1, R145 ;  /* 0x00000001393b7824 */ /* 0x000fc600078e0291 */
[----:B------:R-:W2:Y:S01]  /*364f0*/  LDC R58, c[0x0][0x228] ;  /* 0x00008a00ff3a7b82 */ /* 0x000ea20000000800 */
[----:B------:R-:W-:Y:S01]  /*36500*/  VIADD R63, R174, 0x16 ;  /* 0x00000016ae3f7836 */ /* 0x000fe20000000000 */
[----:B------:R-:W-:Y:S01]  /*36510*/  @P3 STG.E.U16 desc[UR60][R2.64], R142 ;  /* 0x0000008e02003986 */ /* 0x000fe2000c10153c */
[----:B------:R-:W-:Y:S01]  /*36520*/  IMAD.WIDE R26, R59, 0x2, R146 ;  /* 0x000000023b1a7825 */ /* 0x000fe200078e0292 */
[----:B------:R-:W-:Y:S02]  /*36530*/  ISETP.LT.AND P4, PT, R171, R20, !P1 ;  /* 0x00000014ab00720c */ /* 0x000fe40004f81270 */
[----:B------:R3:W-:Y:S01]  /*36540*/  @P2 STG.E.U16 desc[UR60][R24.64], R29 ;  /* 0x0000001d18002986 */ /* 0x0007e2000c10153c */
[----:B------:R-:W-:Y:S01]  /*36550*/  PRMT R20, R98, 0x7632, R20 ;  /* 0x0000763262147816 */ /* 0x000fe20000000014 */
[----:B------:R-:W2:Y:S01]  /*36560*/  LDC R60, c[0x0][0x228] ;  /* 0x00008a00ff3c7b82 */ /* 0x000ea20000000800 */
[----:B----4-:R-:W-:Y:S02]  /*36570*/  ISETP.LT.AND P3, PT, R170, R22, !P1 ;  /* 0x00000016aa00720c */ /* 0x010fe40004f61270 */
[----:B-----5:R-:W-:Y:S01]  /*36580*/  ISETP.GE.AND P1, PT, R63, R0, PT ;  /* 0x000000003f00720c */ /* 0x020fe20003f26270 */
[----:B------:R-:W-:Y:S04]  /*36590*/  @P6 STG.E.U16 desc[UR60][R26.64], R98 ;  /* 0x000000621a006986 */ /* 0x000fe8000c10153c */
[----:B------:R-:W4:Y:S01]  /*365a0*/  LDC R61, c[0x0][0x228] ;  /* 0x00008a00ff3d7b82 */ /* 0x000f220000000800 */
[----:B---3--:R-:W-:-:S04]  /*365b0*/  IMAD.WIDE R28, R59, 0x2, R14 ;  /* 0x000000023b1c7825 */ /* 0x008fc800078e020e */
[----:B------:R-:W-:Y:S01]  /*365c0*/  VIADD R3, R174, 0x17 ;  /* 0x00000017ae037836 */ /* 0x000fe20000000000 */
[----:B------:R3:W-:Y:S01]  /*365d0*/  @P5 STG.E.U16 desc[UR60][R28.64], R20 ;  /* 0x000000141c005986 */ /* 0x0007e2000c10153c */
[----:B-1----:R-:W-:Y:S01]  /*365e0*/  ISETP.LT.AND P5, PT, R173, R10, !P1 ;  /* 0x0000000aad00720c */ /* 0x002fe20004fa1270 */
[C---:B------:R-:W-:Y:S01]  /*365f0*/  IMAD.WIDE R30, R59.reuse, 0x2, R12 ;  /* 0x000000023b1e7825 */ /* 0x040fe200078e020c */
[----:B------:R-:W1:Y:S01]  /*36600*/  LDC R10, c[0x0][0x228] ;  /* 0x00008a00ff0a7b82 */ /* 0x000e620000000800 */
[----:B------:R-:W-:Y:S02]  /*36610*/  PRMT R22, R66, 0x7632, R22 ;  /* 0x0000763242167816 */ /* 0x000fe40000000016 */
[----:B------:R-:W-:Y:S01]  /*36620*/  IMAD.WIDE R56, R59, 0x2, R54 ;  /* 0x000000023b387825 */ /* 0x000fe200078e0236 */
[----:B0-----:R-:W-:Y:S01]  /*36630*/  ISETP.GE.AND P2, PT, R3, R8, PT ;  /* 0x000000080300720c */ /* 0x001fe20003f46270 */
[----:B------:R-:W-:Y:S03]  /*36640*/  @P4 STG.E.U16 desc[UR60][R30.64], R66 ;  /* 0x000000421e004986 */ /* 0x000fe6000c10153c */
[----:B------:R-:W0:Y:S01]  /*36650*/  LDC R8, c[0x0][0x228] ;  /* 0x00008a00ff087b82 */ /* 0x000e220000000800 */
[----:B------:R5:W-:Y:S01]  /*36660*/  @P3 STG.E.U16 desc[UR60][R56.64], R22 ;  /* 0x0000001638003986 */ /* 0x000be2000c10153c */
[----:B------:R-:W-:-:S02]  /*36670*/  ISETP.LT.AND P4, PT, R172, R52, !P1 ;  /* 0x00000034ac00720c */ /* 0x000fc40004f81270 */
[----:B--2---:R-:W-:Y:S01]  /*36680*/  ISETP.LT.AND P3, PT, R171, R58, !P1 ;  /* 0x0000003aab00720c */ /* 0x004fe20004f61270 */
[----:B---3--:R-:W-:-:S03]  /*36690*/  IMAD.IADD R29, R59, 0x1, R145 ;  /* 0x000000013b1d7824 */ /* 0x008fc600078e0291 */
[----:B------:R-:W2:Y:S01]  /*366a0*/  LDC R20, c[0x0][0x228] ;  /* 0x00008a00ff147b82 */ /* 0x000ea20000000800 */
[----:B------:R-:W-:-:S04]  /*366b0*/  IMAD.WIDE R2, R29, 0x2, R146 ;  /* 0x000000021d027825 */ /* 0x000fc800078e0292 */
[----:B------:R-:W-:Y:S01]  /*366c0*/  IMAD.WIDE R24, R29, 0x2, R14 ;  /* 0x000000021d187825 */ /* 0x000fe200078e020e */
[----:B-----5:R-:W-:Y:S02]  /*366d0*/  PRMT R56, R131, 0x7632, R56 ;  /* 0x0000763283387816 */ /* 0x020fe40000000038 */
[----:B------:R-:W3:Y:S01]  /*366e0*/  LDC R0, c[0x0][0x22c] ;  /* 0x00008b00ff007b82 */ /* 0x000ee20000000800 */
[----:B------:R-:W-:Y:S01]  /*366f0*/  IMAD.WIDE R26, R29, 0x2, R12 ;  /* 0x000000021d1a7825 */ /* 0x000fe200078e020c */
[----:B------:R-:W-:Y:S04]  /*36700*/  @P5 STG.E.U16 desc[UR60][R2.64], R131 ;  /* 0x0000008302005986 */ /* 0x000fe8000c10153c */
[----:B------:R5:W-:Y:S02]  /*36710*/  @P4 STG.E.U16 desc[UR60][R24.64], R56 ;  /* 0x0000003818004986 */ /* 0x000be4000c10153c */
[----:B------:R-:W3:Y:S02]  /*36720*/  LDC R22, c[0x0][0x228] ;  /* 0x00008a00ff167b82 */ /* 0x000ee40000000800 */
[----:B------:R-:W-:Y:S01]  /*36730*/  @P3 STG.E.U16 desc[UR60][R26.64], R143 ;  /* 0x0000008f1a003986 */ /* 0x000fe2000c10153c */
[----:B-1----:R-:W-:-:S05]  /*36740*/  ISETP.LT.AND P3, PT, R171, R10, !P2 ;  /* 0x0000000aab00720c */ /* 0x002fca0005761270 */
[----:B------:R-:W1:Y:S01]  /*36750*/  LDC R52, c[0x0][0x228] ;  /* 0x00008a00ff347b82 */ /* 0x000e620000000800 */
[----:B------:R-:W-:Y:S02]  /*36760*/  ISETP.LT.AND P1, PT, R170, R60, !P1 ;  /* 0x0000003caa00720c */ /* 0x000fe40004f21270 */
[----:B----4-:R-:W-:-:S05]  /*36770*/  ISETP.LT.AND P6, PT, R173, R61, !P2 ;  /* 0x0000003dad00720c */ /* 0x010fca00057c1270 */
[----:B------:R-:W4:Y:S01]  /*36780*/  LDC R10, c[0x0][0x228] ;  /* 0x00008a00ff0a7b82 */ /* 0x000f220000000800 */
[----:B0-----:R-:W-:Y:S01]  /*36790*/  ISETP.LT.AND P4, PT, R172, R8, !P2 ;  /* 0x00000008ac00720c */ /* 0x001fe20005781270 */
[----:B------:R-:W-:Y:S01]  /*367a0*/  IMAD.IADD R57, R29, 0x1, R145 ;  /* 0x000000011d397824 */ /* 0x000fe200078e0291 */
[----:B------:R-:W-:Y:S01]  /*367b0*/  PRMT R60, R143, 0x7632, R60 ;  /* 0x000076328f3c7816 */ /* 0x000fe2000000003c */
[----:B------:R-:W-:Y:S01]  /*367c0*/  IMAD.WIDE R28, R29, 0x2, R54 ;  /* 0x000000021d1c7825 */ /* 0x000fe200078e0236 */
[----:B--2---:R-:W-:-:S03]  /*367d0*/  ISETP.LT.AND P2, PT, R170, R20, !P2 ;  /* 0x00000014aa00720c */ /* 0x004fc60005741270 */
[----:B------:R-:W0:Y:S01]  /*367e0*/  LDC R8, c[0x0][0x22c] ;  /* 0x00008b00ff087b82 */ /* 0x000e220000000800 */
[----:B------:R-:W-:Y:S01]  /*367f0*/  IMAD.WIDE R30, R57, 0x2, R146 ;  /* 0x00000002391e7825 */ /* 0x000fe200078e0292 */
[----:B-----5:R-:W-:-:S03]  /*36800*/  PRMT R25, R99, 0x7632, R25 ;  /* 0x0000763263197816 */ /* 0x020fc60000000019 */
[----:B------:R-:W-:Y:S02]  /*36810*/  VIADD R59, R174, 0x18 ;  /* 0x00000018ae3b7836 */ /* 0x000fe40000000000 */
[----:B------:R-:W-:Y:S01]  /*36820*/  IMAD.WIDE R2, R57, 0x2, R14 ;  /* 0x0000000239027825 */ /* 0x000fe200078e020e */
[----:B------:R-:W2:Y:S01]  /*36830*/  LDC R20, c[0x0][0x228] ;  /* 0x00008a00ff147b82 */ /* 0x000ea20000000800 */
[----:B------:R-:W-:Y:S01]  /*36840*/  @P1 STG.E.U16 desc[UR60][R28.64], R60 ;  /* 0x0000003c1c001986 */ /* 0x000fe2000c10153c */
[----:B---3--:R-:W-:-:S03]  /*36850*/  ISETP.GE.AND P1, PT, R59, R0, PT ;  /* 0x000000003b00720c */ /* 0x008fc60003f26270 */
[----:B------:R-:W-:Y:S03]  /*36860*/  @P6 STG.E.U16 desc[UR60][R30.64], R99 ;  /* 0x000000631e006986 */ /* 0x000fe6000c10153c */
[----:B------:R-:W3:Y:S01]  /*36870*/  LDC R56, c[0x0][0x228] ;  /* 0x00008a00ff387b82 */ /* 0x000ee20000000800 */
[----:B------:R5:W-:Y:S01]  /*36880*/  @P4 STG.E.U16 desc[UR60][R2.64], R25 ;  /* 0x0000001902004986 */ /* 0x000be2000c10153c */
[----:B------:R-:W-:Y:S02]  /*36890*/  ISETP.LT.AND P5, PT, R173, R22, !P1 ;  /* 0x00000016ad00720c */ /* 0x000fe40004fa1270 */
[----:B-1----:R-:W-:-:S04]  /*368a0*/  ISETP.LT.AND P6, PT, R172, R52, !P1 ;  /* 0x00000034ac00720c */ /* 0x002fc80004fc1270 */
[----:B------:R-:W1:Y:S01]  /*368b0*/  LDC R58, c[0x0][0x228] ;  /* 0x00008a00ff3a7b82 */ /* 0x000e620000000800 */
[----:B-----5:R-:W-:-:S07]  /*368c0*/  IMAD.WIDE R24, R57, 0x2, R12 ;  /* 0x0000000239187825 */ /* 0x020fce00078e020c */
[----:B------:R-:W5:Y:S01]  /*368d0*/  LDC R60, c[0x0][0x228] ;  /* 0x00008a00ff3c7b82 */ /* 0x000f620000000800 */
[----:B------:R-:W-:Y:S01]  /*368e0*/  @P3 STG.E.U16 desc[UR60][R24.64], R67 ;  /* 0x0000004318003986 */ /* 0x000fe2000c10153c */
[----:B----4-:R-:W-:Y:S01]  /*368f0*/  ISETP.LT.AND P3, PT, R171, R10, !P1 ;  /* 0x0000000aab00720c */ /* 0x010fe20004f61270 */
[----:B------:R-:W-:Y:S01]  /*36900*/  IMAD.IADD R59, R57, 0x1, R145 ;  /* 0x00000001393b7824 */ /* 0x000fe200078e0291 */
[----:B------:R-:W-:Y:S01]  /*36910*/  PRMT R3, R67, 0x7632, R3 ;  /* 0x0000763243037816 */ /* 0x000fe20000000003 */
[----:B------:R-:W-:-:S03]  /*36920*/  IMAD.WIDE R26, R57, 0x2, R54 ;  /* 0x00000002391a7825 */ /* 0x000fc600078e0236 */
[----:B------:R-:W4:Y:S01]  /*36930*/  LDC R10, c[0x0][0x228] ;  /* 0x00008a00ff0a7b82 */ /* 0x000f220000000800 */
[----:B------:R-:W-:Y:S01]  /*36940*/  VIADD R57, R174, 0x19 ;  /* 0x00000019ae397836 */ /* 0x000fe20000000000 */
[----:B------:R-:W-:Y:S01]  /*36950*/  PRMT R52, R32, 0x7632, R52 ;  /* 0x0000763220347816 */ /* 0x000fe20000000034 */
[C---:B------:R-:W-:Y:S01]  /*36960*/  IMAD.WIDE R28, R59.reuse, 0x2, R146 ;  /* 0x000000023b1c7825 */ /* 0x040fe200078e0292 */
[----:B------:R-:W-:Y:S04]  /*36970*/  @P2 STG.E.U16 desc[UR60][R26.64], R3 ;  /* 0x000000031a002986 */ /* 0x000fe8000c10153c */
[----:B------:R-:W4:Y:S01]  /*36980*/  LDC R0, c[0x0][0x22c] ;  /* 0x00008b00ff007b82 */ /* 0x000f220000000800 */
[----:B------:R-:W-:Y:S01]  /*36990*/  IMAD.WIDE R30, R59, 0x2, R14 ;  /* 0x000000023b1e7825 */ /* 0x000fe200078e020e */
[----:B0-----:R-:W-:Y:S01]  /*369a0*/  ISETP.GE.AND P2, PT, R57, R8, PT ;  /* 0x000000083900720c */ /* 0x001fe20003f46270 */
[----:B------:R0:W-:Y:S05]  /*369b0*/  @P5 STG.E.U16 desc[UR60][R28.64], R32 ;  /* 0x000000201c005986 */ /* 0x0001ea000c10153c */
[----:B------:R-:W4:Y:S01]  /*369c0*/  LDC R22, c[0x0][0x228] ;  /* 0x00008a00ff167b82 */ /* 0x000f220000000800 */
[----:B------:R1:W-:Y:S01]  /*369d0*/  @P6 STG.E.U16 desc[UR60][R30.64], R52 ;  /* 0x000000341e006986 */ /* 0x0003e2000c10153c */
[----:B--2---:R-:W-:-:S02]  /*369e0*/  ISETP.LT.AND P4, PT, R171, R20, !P2 ;  /* 0x00000014ab00720c */ /* 0x004fc40005781270 */
[----:B---3--:R-:W-:-:S04]  /*369f0*/  ISETP.LT.AND P1, PT, R170, R56, !P1 ;  /* 0x00000038aa00720c */ /* 0x008fc80004f21270 */
[----:B0-----:R-:W0:Y:S01]  /*36a00*/  LDC R32, c[0x0][0x228] ;  /* 0x00008a00ff207b82 */ /* 0x001e220000000800 */
[----:B-1----:R-:W-:-:S07]  /*36a10*/  ISETP.LT.AND P5, PT, R173, R58, !P2 ;  /* 0x0000003aad00720c */ /* 0x002fce00057a1270 */
[----:B------:R-:W1:Y:S01]  /*36a20*/  LDC R52, c[0x0][0x228] ;  /* 0x00008a00ff347b82 */ /* 0x000e620000000800 */
[----:B-----5:R-:W-:-:S07]  /*36a30*/  ISETP.LT.AND P6, PT, R172, R60, !P2 ;  /* 0x0000003cac00720c */ /* 0x020fce00057c1270 */
[----:B------:R-:W2:Y:S01]  /*36a40*/  LDC R20, c[0x0][0x228] ;  /* 0x00008a00ff147b82 */ /* 0x000ea20000000800 */
[----:B------:R-:W-:Y:S01]  /*36a50*/  IMAD.WIDE R2, R59, 0x2, R12 ;  /* 0x000000023b027825 */ /* 0x000fe200078e020c */
[----:B------:R-:W-:-:S03]  /*36a60*/  PRMT R31, R132, 0x7632, R31 ;  /* 0x00007632841f7816 */ /* 0x000fc6000000001f */
[----:B------:R-:W-:-:S03]  /*36a70*/  IMAD.IADD R57, R59, 0x1, R145 ;  /* 0x000000013b397824 */ /* 0x000fc600078e0291 */
[----:B------:R-:W3:Y:S01]  /*36a80*/  LDC R8, c[0x0][0x22c] ;  /* 0x00008b00ff087b82 */ /* 0x000ee20000000800 */
[----:B------:R-:W-:Y:S01]  /*36a90*/  IMAD.WIDE R24, R59, 0x2, R54 ;  /* 0x000000023b187825 */ /* 0x000fe200078e0236 */
[----:B----4-:R-:W-:-:S03]  /*36aa0*/  ISETP.LT.AND P2, PT, R170, R10, !P2 ;  /* 0x0000000aaa00720c */ /* 0x010fc60005741270 */
[----:B------:R-:W-:Y:S01]  /*36ab0*/  VIADD R59, R174, 0x1a ;  /* 0x0000001aae3b7836 */ /* 0x000fe20000000000 */
[----:B------:R-:W-:Y:S02]  /*36ac0*/  @P3 STG.E.U16 desc[UR60][R2.64], R132 ;  /* 0x0000008402003986 */ /* 0x000fe4000c10153c */
[----:B------:R-:W4:Y:S01]  /*36ad0*/  LDC R56, c[0x0][0x228] ;  /* 0x00008a00ff387b82 */ /* 0x000f220000000800 */
[C---:B------:R-:W-:Y:S01]  /*36ae0*/  IMAD.WIDE R26, R57.reuse, 0x2, R146 ;  /* 0x00000002391a7825 */ /* 0x040fe200078e0292 */
[----:B------:R5:W-:Y:S01]  /*36af0*/  @P1 STG.E.U16 desc[UR60][R24.64], R31 ;  /* 0x0000001f18001986 */ /* 0x000be2000c10153c */
[----:B------:R-:W-:Y:S02]  /*36b00*/  PRMT R61, R100, 0x7632, R61 ;  /* 0x00007632643d7816 */ /* 0x000fe4000000003d */
[----:B------:R-:W-:-:S03]  /*36b10*/  IMAD.WIDE R28, R57, 0x2, R14 ;  /* 0x00000002391c7825 */ /* 0x000fc600078e020e */
[----:B------:R-:W4:Y:S01]  /*36b20*/  LDC R58, c[0x0][0x228] ;  /* 0x00008a00ff3a7b82 */ /* 0x000f220000000800 */
[----:B------:R-:W-:Y:S01]  /*36b30*/  ISETP.GE.AND P1, PT, R59, R0, PT ;  /* 0x000000003b00720c */ /* 0x000fe20003f26270 */
[----:B------:R-:W-:Y:S06]  /*36b40*/  @P5 STG.E.U16 desc[UR60][R26.64], R100 ;  /* 0x000000641a005986 */ /* 0x000fec000c10153c */
[----:B------:R-:W4:Y:S01]  /*36b50*/  LDC R60, c[0x0][0x228] ;  /* 0x00008a00ff3c7b82 */ /* 0x000f220000000800 */
[----:B-----5:R-:W-:Y:S01]  /*36b60*/  IMAD.WIDE R30, R57, 0x2, R12 ;  /* 0x00000002391e7825 */ /* 0x020fe200078e020c */
[----:B------:R-:W-:Y:S01]  /*36b70*/  ISETP.LT.AND P3, PT, R173, R22, !P1 ;  /* 0x00000016ad00720c */ /* 0x000fe20004f61270 */
[----:B------:R-:W-:Y:S01]  /*36b80*/  @P6 STG.E.U16 desc[UR60][R28.64], R61 ;  /* 0x0000003d1c006986 */ /* 0x000fe2000c10153c */
[----:B------:R-:W-:-:S04]  /*36b90*/  PRMT R22, R68, 0x7632, R22 ;  /* 0x0000763244167816 */ /* 0x000fc80000000016 */
[----:B------:R-:W5:Y:S01]  /*36ba0*/  LDC R10, c[0x0][0x228] ;  /* 0x00008a00ff0a7b82 */ /* 0x000f620000000800 */
[----:B------:R-:W-:Y:S01]  /*36bb0*/  IMAD.WIDE R2, R57, 0x2, R54 ;  /* 0x0000000239027825 */ /* 0x000fe200078e0236 */
[----:B------:R3:W-:Y:S01]  /*36bc0*/  @P4 STG.E.U16 desc[UR60][R30.64], R68 ;  /* 0x000000441e004986 */ /* 0x0007e2000c10153c */
[----:B0-----:R-:W-:Y:S02]  /*36bd0*/  ISETP.LT.AND P4, PT, R172, R32, !P1 ;  /* 0x00000020ac00720c */ /* 0x001fe40004f81270 */
[----:B-1----:R-:W-:-:S03]  /*36be0*/  ISETP.LT.AND P5, PT, R171, R52, !P1 ;  /* 0x00000034ab00720c */ /* 0x002fc60004fa1270 */
[----:B------:R-:W0:Y:S01]  /*36bf0*/  LDC R0, c[0x0][0x22c] ;  /* 0x00008b00ff007b82 */ /* 0x000e220000000800 */
[----:B--2---:R-:W-:Y:S01]  /*36c00*/  ISETP.LT.AND P1, PT, R170, R20, !P1 ;  /* 0x00000014aa00720c */ /* 0x004fe20004f21270 */
[----:B------:R-:W-:Y:S01]  /*36c10*/  IMAD.IADD R59, R57, 0x1, R145 ;  /* 0x00000001393b7824 */ /* 0x000fe200078e0291 */
[----:B------:R1:W-:Y:S01]  /*36c20*/  @P2 STG.E.U16 desc[UR60][R2.64], R22 ;  /* 0x0000001602002986 */ /* 0x0003e2000c10153c */
[----:B---3--:R-:W-:-:S04]  /*36c30*/  VIADD R31, R174, 0x1b ;  /* 0x0000001bae1f7836 */ /* 0x008fc80000000000 */
[----:B------:R-:W2:Y:S01]  /*36c40*/  LDC R20, c[0x0][0x228] ;  /* 0x00008a00ff147b82 */ /* 0x000ea20000000800 */
[----:B------:R-:W-:Y:S01]  /*36c50*/  IMAD.WIDE R24, R59, 0x2, R146 ;  /* 0x000000023b187825 */ /* 0x000fe200078e0292 */
[----:B------:R-:W-:-:S06]  /*36c60*/  PRMT R30, R33, 0x7632, R30 ;  /* 0x00007632211e7816 */ /* 0x000fcc000000001e */
[----:B-1----:R-:W1:Y:S01]  /*36c70*/  LDC R22, c[0x0][0x228] ;  /* 0x00008a00ff167b82 */ /* 0x002e620000000800 */
[----:B------:R-:W-:Y:S01]  /*36c80*/  IMAD.WIDE R26, R59, 0x2, R14 ;  /* 0x000000023b1a7825 */ /* 0x000fe200078e020e */
[----:B------:R-:W-:-:S06]  /*36c90*/  ISETP.GE.AND P2, PT, R31, R8, PT ;  /* 0x000000081f00720c */ /* 0x000fcc0003f46270 */
[----:B------:R-:W3:Y:S01]  /*36ca0*/  LDC R32, c[0x0][0x228] ;  /* 0x00008a00ff207b82 */ /* 0x000ee20000000800 */
[----:B------:R-:W-:Y:S01]  /*36cb0*/  IMAD.WIDE R28, R59, 0x2, R12 ;  /* 0x000000023b1c7825 */ /* 0x000fe200078e020c */
[----:B------:R5:W-:Y:S01]  /*36cc0*/  @P3 STG.E.U16 desc[UR60][R24.64], R33 ;  /* 0x0000002118003986 */ /* 0x000be2000c10153c */
[----:B----4-:R-:W-:-:S03]  /*36cd0*/  ISETP.LT.AND P3, PT, R173, R56, !P2 ;  /* 0x00000038ad00720c */ /* 0x010fc60005761270 */
[----:B------:R4:W-:Y:S01]  /*36ce0*/  @P4 STG.E.U16 desc[UR60][R26.64], R30 ;  /* 0x0000001e1a004986 */ /* 0x0009e2000c10153c */
[----:B------:R-:W-:Y:S01]  /*36cf0*/  ISETP.LT.AND P4, PT, R172, R58, !P2 ;  /* 0x0000003aac00720c */ /* 0x000fe20005781270 */
[----:B------:R-:W3:Y:S02]  /*36d00*/  LDC R52, c[0x0][0x228] ;  /* 0x00008a00ff347b82 */ /* 0x000ee40000000800 */
[----:B------:R0:W-:Y:S01]  /*36d10*/  @P5 STG.E.U16 desc[UR60][R28.64], R133 ;  /* 0x000000851c005986 */ /* 0x0001e2000c10153c */
[----:B------:R-:W-:Y:S01]  /*36d20*/  ISETP.LT.AND P5, PT, R171, R60, !P2 ;  /* 0x0000003cab00720c */ /* 0x000fe200057a1270 */
[----:B------:R-:W-:Y:S01]  /*36d30*/  IMAD.WIDE R2, R59, 0x2, R54 ;  /* 0x000000023b027825 */ /* 0x000fe200078e0236 */
[----:B------:R-:W-:-:S03]  /*36d40*/  PRMT R31, R133, 0x7632, R31 ;  /* 0x00007632851f7816 */ /* 0x000fc6000000001f */
[----:B------:R-:W3:Y:S01]  /*36d50*/  LDC R8, c[0x0][0x22c] ;  /* 0x00008b00ff087b82 */ /* 0x000ee20000000800 */
[----:B-----5:R-:W-:Y:S01]  /*36d60*/  IMAD.IADD R33, R59, 0x1, R145 ;  /* 0x000000013b217824 */ /* 0x020fe200078e0291 */
[----:B------:R-:W-:Y:S01]  /*36d70*/  ISETP.LT.AND P2, PT, R170, R10, !P2 ;  /* 0x0000000aaa00720c */ /* 0x000fe20005741270 */
[----:B------:R-:W-:Y:S01]  /*36d80*/  VIADD R57, R174, 0x1c ;  /* 0x0000001cae397836 */ /* 0x000fe20000000000 */
[----:B------:R-:W-:Y:S01]  /*36d90*/  PRMT R58, R101, 0x7632, R58 ;  /* 0x00007632653a7816 */ /* 0x000fe2000000003a */
[----:B------:R-:W-:-:S03]  /*36da0*/  IMAD.WIDE R24, R33, 0x2, R146 ;  /* 0x0000000221187825 */ /* 0x000fc600078e0292 */
[----:B------:R-:W5:Y:S01]  /*36db0*/  LDC R10, c[0x0][0x228] ;  /* 0x00008a00ff0a7b82 */ /* 0x000f620000000800 */
[----:B----4-:R-:W-:Y:S01]  /*36dc0*/  IMAD.WIDE R26, R33, 0x2, R14 ;  /* 0x00000002211a7825 */ /* 0x010fe200078e020e */
[----:B------:R4:W-:Y:S01]  /*36dd0*/  @P1 STG.E.U16 desc[UR60][R2.64], R31 ;  /* 0x0000001f02001986 */ /* 0x0009e2000c10153c */
[----:B0-----:R-:W-:Y:S02]  /*36de0*/  ISETP.GE.AND P1, PT, R57, R0, PT ;  /* 0x000000003900720c */ /* 0x001fe40003f26270 */
[----:B------:R-:W-:Y:S01]  /*36df0*/  IMAD.WIDE R28, R33, 0x2, R12 ;  /* 0x00000002211c7825 */ /* 0x000fe200078e020c */
[----:B------:R0:W-:Y:S01]  /*36e00*/  @P3 STG.E.U16 desc[UR60][R24.64], R101 ;  /* 0x0000006518003986 */ /* 0x0001e2000c10153c */
[----:B--2---:R-:W-:Y:S01]  /*36e10*/  ISETP.LT.AND P3, PT, R173, R20, !P1 ;  /* 0x00000014ad00720c */ /* 0x004fe20004f61270 */
[----:B------:R-:W2:Y:S02]  /*36e20*/  LDC R56, c[0x0][0x228] ;  /* 0x00008a00ff387b82 */ /* 0x000ea40000000800 */
[----:B------:R0:W-:Y:S01]  /*36e30*/  @P4 STG.E.U16 desc[UR60][R26.64], R58 ;  /* 0x0000003a1a004986 */ /* 0x0001e2000c10153c */
[----:B-1----:R-:W-:-:S03]  /*36e40*/  ISETP.LT.AND P4, PT, R172, R22, !P1 ;  /* 0x00000016ac00720c */ /* 0x002fc60004f81270 */
[----:B------:R-:W-:Y:S01]  /*36e50*/  @P5 STG.E.U16 desc[UR60][R28.64], R69 ;  /* 0x000000451c005986 */ /* 0x000fe2000c10153c */
[----:B----4-:R-:W-:Y:S01]  /*36e60*/  PRMT R3, R69, 0x7632, R3 ;  /* 0x0000763245037816 */ /* 0x010fe20000000003 */
[----:B------:R-:W-:Y:S01]  /*36e70*/  IMAD.WIDE R30, R33, 0x2, R54 ;  /* 0x00000002211e7825 */ /* 0x000fe200078e0236 */
[----:B---3--:R-:W-:Y:S01]  /*36e80*/  ISETP.LT.AND P5, PT, R171, R32, !P1 ;  /* 0x00000020ab00720c */ /* 0x008fe20004fa1270 */
[----:B------:R-:W1:Y:S02]  /*36e90*/  LDC R57, c[0x0][0x228] ;  /* 0x00008a00ff397b82 */ /* 0x000e640000000800 */
[----:B------:R-:W-:Y:S01]  /*36ea0*/  IMAD.IADD R33, R33, 0x1, R145 ;  /* 0x0000000121217824 */ /* 0x000fe200078e0291 */
[----:B------:R3:W-:Y:S01]  /*36eb0*/  @P2 STG.E.U16 desc[UR60][R30.64], R3 ;  /* 0x000000031e002986 */ /* 0x0007e2000c10153c */
[----:B------:R-:W-:-:S04]  /*36ec0*/  VIADD R59, R174, 0x1d ;  /* 0x0000001dae3b7836 */ /* 0x000fc80000000000 */
[----:B------:R-:W4:Y:S01]  /*36ed0*/  LDC R20, c[0x0][0x228] ;  /* 0x00008a00ff147b82 */ /* 0x000f220000000800 */
[----:B0-----:R-:W-:Y:S01]  /*36ee0*/  IMAD.WIDE R24, R33, 0x2, R14 ;  /* 0x0000000221187825 */ /* 0x001fe200078e020e */
[----:B------:R-:W-:-:S03]  /*36ef0*/  ISETP.LT.AND P2, PT, R170, R52, !P1 ;  /* 0x00000034aa00720c */ /* 0x000fc60004f41270 */
[C---:B------:R-:W-:Y:S01]  /*36f00*/  IMAD.WIDE R26, R33.reuse, 0x2, R12 ;  /* 0x00000002211a7825 */ /* 0x040fe200078e020c */
[----:B---3--:R-:W-:Y:S02]  /*36f10*/  PRMT R30, R34, 0x7632, R30 ;  /* 0x00007632221e7816 */ /* 0x008fe4000000001e */
[----:B------:R-:W0:Y:S01]  /*36f20*/  LDC R0, c[0x0][0x22c] ;  /* 0x00008b00ff007b82 */ /* 0x000e220000000800 */
[----:B------:R-:W-:Y:S01]  /*36f30*/  IMAD.WIDE R2, R33, 0x2, R146 ;  /* 0x0000000221027825 */ /* 0x000fe200078e0292 */
[----:B------:R-:W-:-:S04]  /*36f40*/  ISETP.GE.AND P1, PT, R59, R8, PT ;  /* 0x000000083b00720c */ /* 0x000fc80003f26270 */
[----:B------:R-:W-:Y:S02]  /*36f50*/  @P3 STG.E.U16 desc[UR60][R2.64], R34 ;  /* 0x0000002202003986 */ /* 0x000fe4000c10153c */
[----:B------:R-:W3:Y:S02]  /*36f60*/  LDC R22, c[0x0][0x228] ;  /* 0x00008a00ff167b82 */ /* 0x000ee40000000800 */
[----:B------:R-:W-:Y:S04]  /*36f70*/  @P4 STG.E.U16 desc[UR60][R24.64], R30 ;  /* 0x0000001e18004986 */ /* 0x000fe8000c10153c */
[----:B------:R-:W-:Y:S01]  /*36f80*/  @P5 STG.E.U16 desc[UR60][R26.64], R134 ;  /* 0x000000861a005986 */ /* 0x000fe2000c10153c */
[----:B-----5:R-:W-:Y:S01]  /*36f90*/  ISETP.LT.AND P5, PT, R173, R10, !P1 ;  /* 0x0000000aad00720c */ /* 0x020fe20004fa1270 */
[----:B------:R-:W-:Y:S01]  /*36fa0*/  IMAD.WIDE R28, R33, 0x2, R54 ;  /* 0x00000002211c7825 */ /* 0x000fe200078e0236 */
[----:B------:R-:W5:Y:S01]  /*36fb0*/  LDC R10, c[0x0][0x228] ;  /* 0x00008a00ff0a7b82 */ /* 0x000f620000000800 */
[----:B------:R-:W-:-:S02]  /*36fc0*/  PRMT R32, R134, 0x7632, R32 ;  /* 0x0000763286207816 */ /* 0x000fc40000000020 */
[----:B--2---:R-:W-:-:S05]  /*36fd0*/  ISETP.LT.AND P4, PT, R172, R56, !P1 ;  /* 0x00000038ac00720c */ /* 0x004fca0004f81270 */
[----:B------:R-:W2:Y:S01]  /*36fe0*/  LDC R8, c[0x0][0x228] ;  /* 0x00008a00ff087b82 */ /* 0x000ea20000000800 */
[----:B------:R4:W-:Y:S01]  /*36ff0*/  @P2 STG.E.U16 desc[UR60][R28.64], R32 ;  /* 0x000000201c002986 */ /* 0x0009e2000c10153c */
[----:B-1----:R-:W-:Y:S02]  /*37000*/  ISETP.LT.AND P3, PT, R171, R57, !P1 ;  /* 0x00000039ab00720c */ /* 0x002fe40004f61270 */
[----:B----4-:R-:W-:Y:S01]  /*37010*/  ISETP.LT.AND P2, PT, R170, R20, !P1 ;  /* 0x00000014aa00720c */ /* 0x010fe20004f41270 */
[----:B------:R-:W-:-:S03]  /*37020*/  VIADD R31, R174, 0x1e ;  /* 0x0000001eae1f7836 */ /* 0x000fc60000000000 */
[----:B------:R-:W1:Y:S01]  /*37030*/  LDC R20, c[0x0][0x228] ;  /* 0x00008a00ff147b82 */ /* 0x000e620000000800 */
[----:B------:R-:W-:Y:S01]  /*37040*/  IMAD.IADD R29, R33, 0x1, R145 ;  /* 0x00000001211d7824 */ /* 0x000fe200078e0291 */
[----:B------:R-:W-:Y:S02]  /*37050*/  PRMT R34, R102, 0x7632, R34 ;  /* 0x0000763266227816 */ /* 0x000fe40000000022 */
[----:B------:R-:W-:Y:S01]  /*37060*/  PRMT R52, R70, 0x7632, R52 ;  /* 0x0000763246347816 */ /* 0x000fe20000000034 */
[----:B------:R-:W-:Y:S01]  /*37070*/  IMAD.WIDE R2, R29, 0x2, R146 ;  /* 0x000000021d027825 */ /* 0x000fe200078e0292 */
[----:B0-----:R-:W-:Y:S02]  /*37080*/  ISETP.GE.AND P1, PT, R31, R0, PT ;  /* 0x000000001f00720c */ /* 0x001fe40003f26270 */
[----:B------:R-:W0:Y:S01]  /*37090*/  LDC R32, c[0x0][0x228] ;  /* 0x00008a00ff207b82 */ /* 0x000e220000000800 */
[C---:B------:R-:W-:Y:S01]  /*370a0*/  IMAD.WIDE R24, R29.reuse, 0x2, R14 ;  /* 0x000000021d187825 */ /* 0x040fe200078e020e */
[----:B------:R-:W-:Y:S03]  /*370b0*/  @P5 STG.E.U16 desc[UR60][R2.64], R102 ;  /* 0x0000006602005986 */ /* 0x000fe6000c10153c */
[----:B------:R-:W-:-:S03]  /*370c0*/  IMAD.WIDE R26, R29, 0x2, R12 ;  /* 0x000000021d1a7825 */ /* 0x000fc600078e020c */
[----:B------:R-:W4:Y:S01]  /*370d0*/  LDC R0, c[0x0][0x22c] ;  /* 0x00008b00ff007b82 */ /* 0x000f220000000800 */
[----:B------:R1:W-:Y:S01]  /*370e0*/  @P4 STG.E.U16 desc[UR60][R24.64], R34 ;  /* 0x0000002218004986 */ /* 0x0003e2000c10153c */
[----:B---3--:R-:W-:-:S03]  /*370f0*/  ISETP.LT.AND P6, PT, R173, R22, !P1 ;  /* 0x00000016ad00720c */ /* 0x008fc60004fc1270 */
[----:B------:R-:W-:Y:S01]  /*37100*/  @P3 STG.E.U16 desc[UR60][R26.64], R70 ;  /* 0x000000461a003986 */ /* 0x000fe2000c10153c */
[----:B-----5:R-:W-:Y:S02]  /*37110*/  ISETP.LT.AND P3, PT, R171, R10, !P1 ;  /* 0x0000000aab00720c */ /* 0x020fe40004f61270 */
[----:B------:R-:W3:Y:S01]  /*37120*/  LDC R22, c[0x0][0x228] ;  /* 0x00008a00ff167b82 */ /* 0x000ee20000000800 */
[C---:B------:R-:W-:Y:S01]  /*37130*/  IMAD.IADD R33, R29.reuse, 0x1, R145 ;  /* 0x000000011d217824 */ /* 0x040fe200078e0291 */
[----:B--2---:R-:W-:Y:S01]  /*37140*/  ISETP.LT.AND P4, PT, R172, R8, !P1 ;  /* 0x00000008ac00720c */ /* 0x004fe20004f81270 */
[----:B------:R-:W-:-:S05]  /*37150*/  IMAD.WIDE R28, R29, 0x2, R54 ;  /* 0x000000021d1c7825 */ /* 0x000fca00078e0236 */
[----:B------:R-:W2:Y:S01]  /*37160*/  LDC R10, c[0x0][0x228] ;  /* 0x00008a00ff0a7b82 */ /* 0x000ea20000000800 */
[----:B------:R5:W-:Y:S01]  /*37170*/  @P2 STG.E.U16 desc[UR60][R28.64], R52 ;  /* 0x000000341c002986 */ /* 0x000be2000c10153c */
[----:B-1----:R-:W-:Y:S01]  /*37180*/  ISETP.LT.AND P2, PT, R170, R20, !P1 ;  /* 0x00000014aa00720c */ /* 0x002fe20004f41270 */
[----:B------:R-:W-:Y:S01]  /*37190*/  IMAD.WIDE R30, R33, 0x2, R146 ;  /* 0x00000002211e7825 */ /* 0x000fe200078e0292 */
[----:B------:R-:W-:-:S03]  /*371a0*/  PRMT R25, R35, 0x7632, R25 ;  /* 0x0000763223197816 */ /* 0x000fc60000000019 */
[----:B------:R-:W-:Y:S01]  /*371b0*/  IMAD.WIDE R2, R33, 0x2, R14 ;  /* 0x0000000221027825 */ /* 0x000fe200078e020e */
[----:B------:R-:W1:Y:S01]  /*371c0*/  LDC R20, c[0x0][0x228] ;  /* 0x00008a00ff147b82 */ /* 0x000e620000000800 */
[----:B------:R-:W-:Y:S02]  /*371d0*/  @P6 STG.E.U16 desc[UR60][R30.64], R35 ;  /* 0x000000231e006986 */ /* 0x000fe4000c10153c */
[----:B------:R-:W-:Y:S02]  /*371e0*/  VIADD R57, R174, 0x1f ;  /* 0x0000001fae397836 */ /* 0x000fe40000000000 */
[----:B------:R0:W-:Y:S03]  /*371f0*/  @P4 STG.E.U16 desc[UR60][R2.64], R25 ;  /* 0x0000001902004986 */ /* 0x0001e6000c10153c */
[----:B------:R-:W1:Y:S01]  /*37200*/  LDC R8, c[0x0][0x22c] ;  /* 0x00008b00ff087b82 */ /* 0x000e620000000800 */
[----:B----4-:R-:W-:-:S07]  /*37210*/  ISETP.GE.AND P1, PT, R57, R0, PT ;  /* 0x000000003900720c */ /* 0x010fce0003f26270 */
[----:B-----5:R-:W4:Y:S01]  /*37220*/  LDC R52, c[0x0][0x228] ;  /* 0x00008a00ff347b82 */ /* 0x020f220000000800 */
[----:B0-----:R-:W-:Y:S01]  /*37230*/  IMAD.WIDE R24, R33, 0x2, R12 ;  /* 0x0000000221187825 */ /* 0x001fe200078e020c */
[----:B---3--:R-:W-:-:S04]  /*37240*/  ISETP.LT.AND P5, PT, R173, R22, !P1 ;  /* 0x00000016ad00720c */ /* 0x008fc80004fa1270 */
[----:B------:R-:W-:Y:S01]  /*37250*/  @P3 STG.E.U16 desc[UR60][R24.64], R135 ;  /* 0x0000008718003986 */ /* 0x000fe2000c10153c */
[----:B--2---:R-:W-:Y:S01]  /*37260*/  ISETP.LT.AND P3, PT, R171, R10, !P1 ;  /* 0x0000000aab00720c */ /* 0x004fe20004f61270 */
[----:B------:R-:W0:Y:S08]  /*37270*/  LDC R34, c[0x0][0x228] ;  /* 0x00008a00ff227b82 */ /* 0x000e300000000800 */
[----:B------:R-:W2:Y:S08]  /*37280*/  LDC R22, c[0x0][0x228] ;  /* 0x00008a00ff167b82 */ /* 0x000eb00000000800 */
[----:B------:R-:W3:Y:S01]  /*37290*/  LDC R10, c[0x0][0x228] ;  /* 0x00008a00ff0a7b82 */ /* 0x000ee20000000800 */
[----:B------:R-:W-:-:S07]  /*372a0*/  ISETP.LT.AND P6, PT, R172, R32, !P1 ;  /* 0x00000020ac00720c */ /* 0x000fce0004fc1270 */
[----:B------:R-:W5:Y:S01]  /*372b0*/  LDC R0, c[0x0][0x22c] ;  /* 0x00008b00ff007b82 */ /* 0x000f620000000800 */
[----:B-1----:R-:W-:Y:S01]  /*372c0*/  ISETP.LT.AND P1, PT, R170, R20, !P1 ;  /* 0x00000014aa00720c */ /* 0x002fe20004f21270 */
[----:B------:R-:W-:Y:S01]  /*372d0*/  IMAD.IADD R35, R33, 0x1, R145 ;  /* 0x0000000121237824 */ /* 0x000fe200078e0291 */
[----:B------:R-:W-:Y:S01]  /*372e0*/  PRMT R3, R135, 0x7632, R3 ;  /* 0x0000763287037816 */ /* 0x000fe20000000003 */
[----:B------:R-:W-:-:S04]  /*372f0*/  IMAD.WIDE R26, R33, 0x2, R54 ;  /* 0x00000002211a7825 */ /* 0x000fc800078e0236 */
[----:B------:R-:W1:Y:S01]  /*37300*/  LDC R20, c[0x0][0x228] ;  /* 0x00008a00ff147b82 */ /* 0x000e620000000800 */
[----:B------:R-:W-:Y:S01]  /*37310*/  VIADD R33, R174, 0x20 ;  /* 0x00000020ae217836 */ /* 0x000fe20000000000 */
[----:B------:R0:W-:Y:S01]  /*37320*/  @P2 STG.E.U16 desc[UR60][R26.64], R3 ;  /* 0x000000031a002986 */ /* 0x0001e2000c10153c */
[----:B------:R-:W-:Y:S01]  /*37330*/  IMAD.WIDE R28, R35, 0x2, R146 ;  /* 0x00000002231c7825 */ /* 0x000fe200078e0292 */
[----:B------:R-:W-:Y:S02]  /*37340*/  PRMT R56, R103, 0x7632, R56 ;  /* 0x0000763267387816 */ /* 0x000fe40000000038 */
[----:B------:R-:W-:Y:S01]  /*37350*/  ISETP.GE.AND P2, PT, R33, R8, PT ;  /* 0x000000082100720c */ /* 0x000fe20003f46270 */
[C---:B------:R-:W-:Y:S01]  /*37360*/  IMAD.WIDE R30, R35.reuse, 0x2, R14 ;  /* 0x00000002231e7825 */ /* 0x040fe200078e020e */
[----:B------:R-:W1:Y:S01]  /*37370*/  LDC R32, c[0x0][0x228] ;  /* 0x00008a00ff207b82 */ /* 0x000e620000000800 */
[----:B------:R-:W-:Y:S01]  /*37380*/  @P5 STG.E.U16 desc[UR60][R28.64], R103 ;  /* 0x000000671c005986 */ /* 0x000fe2000c10153c */
[----:B----4-:R-:W-:Y:S01]  /*37390*/  ISETP.LT.AND P5, PT, R172, R52, !P2 ;  /* 0x00000034ac00720c */ /* 0x010fe200057a1270 */
[----:B------:R-:W-:Y:S01]  /*373a0*/  IMAD.IADD R33, R35, 0x1, R145 ;  /* 0x0000000123217824 */ /* 0x000fe200078e0291 */
[----:B------:R-:W-:Y:S01]  /*373b0*/  PRMT R52, R71, 0x7632, R52 ;  /* 0x0000763247347816 */ /* 0x000fe20000000034 */
[----:B------:R4:W-:Y:S01]  /*373c0*/  @P6 STG.E.U16 desc[UR60][R30.64], R56 ;  /* 0x000000381e006986 */ /* 0x0009e2000c10153c */
[----:B0-----:R-:W-:Y:S01]  /*373d0*/  IMAD.WIDE R2, R35, 0x2, R12 ;  /* 0x0000000223027825 */ /* 0x001fe200078e020c */
[----:B------:R-:W-:Y:S01]  /*373e0*/  ISETP.LT.AND P4, PT, R173, R34, !P2 ;  /* 0x00000022ad00720c */ /* 0x000fe20005781270 */
[----:B------:R-:W0:Y:S01]  /*373f0*/  LDC R8, c[0x0][0x22c] ;  /* 0x00008b00ff087b82 */ /* 0x000e220000000800 */
[----:B--2---:R-:W-:Y:S01]  /*37400*/  ISETP.LT.AND P6, PT, R171, R22, !P2 ;  /* 0x00000016ab00720c */ /* 0x004fe200057c1270 */
[----:B------:R-:W-:Y:S01]  /*37410*/  IMAD.WIDE R24, R35, 0x2, R54 ;  /* 0x0000000223187825 */ /* 0x000fe200078e0236 */
[----:B---3--:R-:W-:-:S03]  /*37420*/  ISETP.LT.AND P2, PT, R170, R10, !P2 ;  /* 0x0000000aaa00720c */ /* 0x008fc60005741270 */
[----:B------:R-:W-:Y:S02]  /*37430*/  VIADD R35, R174, 0x21 ;  /* 0x00000021ae237836 */ /* 0x000fe40000000000 */
[----:B------:R-:W2:Y:S01]  /*37440*/  LDC R34, c[0x0][0x228] ;  /* 0x00008a00ff227b82 */ /* 0x000ea20000000800 */
[----:B------:R3:W-:Y:S04]  /*37450*/  @P3 STG.E.U16 desc[UR60][R2.64], R71 ;  /* 0x0000004702003986 */ /* 0x0007e8000c10153c */
[----:B------:R-:W-:Y:S03]  /*37460*/  @P1 STG.E.U16 desc[UR60][R24.64], R52 ;  /* 0x0000003418001986 */ /* 0x000fe6000c10153c */
[----:B------:R-:W0:Y:S01]  /*37470*/  LDC R10, c[0x0][0x228] ;  /* 0x00008a00ff0a7b82 */ /* 0x000e220000000800 */
[----:B-----5:R-:W-:Y:S01]  /*37480*/  ISETP.GE.AND P1, PT, R35, R0, PT ;  /* 0x000000002300720c */ /* 0x020fe20003f26270 */
[----:B------:R-:W-:Y:S01]  /*37490*/  IMAD.WIDE R26, R33, 0x2, R146 ;  /* 0x00000002211a7825 */ /* 0x000fe200078e0292 */
[----:B----4-:R-:W-:-:S05]  /*374a0*/  PRMT R56, R36, 0x7632, R56 ;  /* 0x0000763224387816 */ /* 0x010fca0000000038 */
[----:B------:R-:W4:Y:S01]  /*374b0*/  LDC R0, c[0x0][0x22c] ;  /* 0x00008b00ff007b82 */ /* 0x000f220000000800 */
[----:B------:R-:W-:Y:S01]  /*374c0*/  IMAD.WIDE R28, R33, 0x2, R14 ;  /* 0x00000002211c7825 */ /* 0x000fe200078e020e */
[----:B-1----:R-:W-:-:S03]  /*374d0*/  ISETP.LT.AND P3, PT, R173, R20, !P1 ;  /* 0x00000014ad00720c */ /* 0x002fc60004f61270 */
[----:B------:R-:W-:-:S03]  /*374e0*/  IMAD.WIDE R30, R33, 0x2, R12 ;  /* 0x00000002211e7825 */ /* 0x000fc600078e020c */
[----:B------:R-:W1:Y:S01]  /*374f0*/  LDC R22, c[0x0][0x228] ;  /* 0x00008a00ff167b82 */ /* 0x000e620000000800 */
[----:B------:R-:W-:Y:S04]  /*37500*/  @P4 STG.E.U16 desc[UR60][R26.64], R36 ;  /* 0x000000241a004986 */ /* 0x000fe8000c10153c */
[----:B------:R-:W-:Y:S03]  /*37510*/  @P5 STG.E.U16 desc[UR60][R28.64], R56 ;  /* 0x000000381c005986 */ /* 0x000fe6000c10153c */
[----:B------:R-:W5:Y:S01]  /*37520*/  LDC R35, c[0x0][0x228] ;  /* 0x00008a00ff237b82 */ /* 0x000f620000000800 */
[----:B------:R2:W-:Y:S01]  /*37530*/  @P6 STG.E.U16 desc[UR60][R30.64], R104 ;  /* 0x000000681e006986 */ /* 0x0005e2000c10153c */
[----:B---3--:R-:W-:Y:S01]  /*37540*/  IMAD.WIDE R2, R33, 0x2, R54 ;  /* 0x0000000221027825 */ /* 0x008fe200078e0236 */
[----:B------:R-:W-:-:S05]  /*37550*/  ISETP.LT.AND P4, PT, R172, R32, !P1 ;  /* 0x00000020ac00720c */ /* 0x000fca0004f81270 */
[----:B------:R-:W3:Y:S01]  /*37560*/  LDC R20, c[0x0][0x228] ;  /* 0x00008a00ff147b82 */ /* 0x000ee20000000800 */
[----:B--2---:R-:W-:Y:S01]  /*37570*/  IMAD.IADD R31, R33, 0x1, R145 ;  /* 0x00000001211f7824 */ /* 0x004fe200078e0291 */
[----:B------:R-:W-:-:S06]  /*37580*/  PRMT R104, R104, 0x7632, R104 ;  /* 0x0000763268687816 */ /* 0x000fcc0000000068 */
[----:B------:R-:W2:Y:S01]  /*37590*/  LDC R30, c[0x0][0x228] ;  /* 0x00008a00ff1e7b82 */ /* 0x000ea20000000800 */
[----:B------:R-:W-:Y:S01]  /*375a0*/  IMAD.WIDE R24, R31, 0x2, R146 ;  /* 0x000000021f187825 */ /* 0x000fe200078e0292 */
[----:B------:R-:W-:Y:S01]  /*375b0*/  ISETP.LT.AND P5, PT, R171, R34, !P1 ;  /* 0x00000022ab00720c */ /* 0x000fe20004fa1270 */
[----:B------:R1:W-:Y:S02]  /*375c0*/  @P2 STG.E.U16 desc[UR60][R2.64], R104 ;  /* 0x0000006802002986 */ /* 0x0003e4000c10153c */
[C---:B------:R-:W-:Y:S02]  /*375d0*/  VIADD R57, R174.reuse, 0x22 ;  /* 0x00000022ae397836 */ /* 0x040fe40000000000 */
[----:B------:R-:W-:Y:S01]  /*375e0*/  @P3 STG.E.U16 desc[UR60][R24.64], R136 ;  /* 0x0000008818003986 */ /* 0x000fe2000c10153c */
[----:B------:R-:W-:Y:S01]  /*375f0*/  VIADD R33, R174, 0x23 ;  /* 0x00000023ae217836 */ /* 0x000fe20000000000 */
[----:B0-----:R-:W-:Y:S01]  /*37600*/  ISETP.LT.AND P3, PT, R170, R10, !P1 ;  /* 0x0000000aaa00720c */ /* 0x001fe20004f61270 */
[----:B------:R-:W-:Y:S01]  /*37610*/  IMAD.WIDE R26, R31, 0x2, R14 ;  /* 0x000000021f1a7825 */ /* 0x000fe200078e020e */
[----:B------:R-:W-:Y:S01]  /*37620*/  PRMT R34, R136, 0x7632, R34 ;  /* 0x0000763288227816 */ /* 0x000fe20000000022 */
[----:B------:R-:W0:Y:S01]  /*37630*/  LDC R10, c[0x0][0x228] ;  /* 0x00008a00ff0a7b82 */ /* 0x000e220000000800 */
[----:B------:R-:W-:-:S02]  /*37640*/  ISETP.GE.AND P2, PT, R57, R8, PT ;  /* 0x000000083900720c */ /* 0x000fc40003f46270 */
[----:B----4-:R-:W-:Y:S01]  /*37650*/  ISETP.GE.AND P1, PT, R33, R0, PT ;  /* 0x000000002100720c */ /* 0x010fe20003f26270 */
[----:B------:R-:W-:Y:S01]  /*37660*/  IMAD.WIDE R28, R31, 0x2, R12 ;  /* 0x000000021f1c7825 */ /* 0x000fe200078e020c */
[----:B------:R4:W-:Y:S03]  /*37670*/  @P4 STG.E.U16 desc[UR60][R26.64], R34 ;  /* 0x000000221a004986 */ /* 0x0009e6000c10153c */
[----:B------:R-:W0:Y:S01]  /*37680*/  LDC R0, c[0x0][0x22c] ;  /* 0x00008b00ff007b82 */ /* 0x000e220000000800 */
[----:B-1----:R-:W-:Y:S01]  /*37690*/  ISETP.LT.AND P4, PT, R173, R22, !P2 ;  /* 0x00000016ad00720c */ /* 0x002fe20005781270 */
[C---:B------:R-:W-:Y:S01]  /*376a0*/  IMAD.WIDE R2, R31.reuse, 0x2, R54 ;  /* 0x000000021f027825 */ /* 0x040fe200078e0236 */
[----:B------:R-:W-:Y:S05]  /*376b0*/  @P5 STG.E.U16 desc[UR60][R28.64], R72 ;  /* 0x000000481c005986 */ /* 0x000fea000c10153c */
[----:B------:R-:W1:Y:S01]  /*376c0*/  LDC R32, c[0x0][0x228] ;  /* 0x00008a00ff207b82 */ /* 0x000e620000000800 */
[----:B----4-:R-:W-:Y:S01]  /*376d0*/  PRMT R27, R72, 0x7632, R27 ;  /* 0x00007632481b7816 */ /* 0x010fe2000000001b */
[----:B------:R-:W-:Y:S01]  /*376e0*/  IMAD.IADD R33, R31, 0x1, R145 ;  /* 0x000000011f217824 */ /* 0x000fe200078e0291 */
[----:B-----5:R-:W-:-:S05]  /*376f0*/  ISETP.LT.AND P5, PT, R172, R35, !P2 ;  /* 0x00000023ac00720c */ /* 0x020fca00057a1270 */
[----:B------:R-:W4:Y:S01]  /*37700*/  LDC R8, c[0x0][0x228] ;  /* 0x00008a00ff087b82 */ /* 0x000f220000000800 */
[----:B------:R5:W-:Y:S01]  /*37710*/  @P3 STG.E.U16 desc[UR60][R2.64], R27 ;  /* 0x0000001b02003986 */ /* 0x000be2000c10153c */
[----:B---3--:R-:W-:-:S06]  /*37720*/  ISETP.LT.AND P3, PT, R171, R20, !P2 ;  /* 0x00000014ab00720c */ /* 0x008fcc0005761270 */
[----:B------:R-:W3:Y:S01]  /*37730*/  LDC R22, c[0x0][0x228] ;  /* 0x00008a00ff167b82 */ /* 0x000ee20000000800 */
[----:B--2---:R-:W-:Y:S01]  /*37740*/  ISETP.LT.AND P2, PT, R170, R30, !P2 ;  /* 0x0000001eaa00720c */ /* 0x004fe20005741270 */
[----:B------:R-:W-:Y:S01]  /*37750*/  IMAD.WIDE R24, R33, 0x2, R146 ;  /* 0x0000000221187825 */ /* 0x000fe200078e0292 */
[----:B------:R-:W-:-:S03]  /*37760*/  PRMT R20, R37, 0x7632, R20 ;  /* 0x0000763225147816 */ /* 0x000fc60000000014 */
[C---:B-----5:R-:W-:Y:S01]  /*37770*/  IMAD.WIDE R26, R33.reuse, 0x2, R14 ;  /* 0x00000002211a7825 */ /* 0x060fe200078e020e */
[----:B------:R2:W-:Y:S01]  /*37780*/  @P4 STG.E.U16 desc[UR60][R24.64], R37 ;  /* 0x0000002518004986 */ /* 0x0005e2000c10153c */
[----:B------:R-:W5:Y:S02]  /*37790*/  LDC R34, c[0x0][0x228] ;  /* 0x00008a00ff227b82 */ /* 0x000f640000000800 */
[C---:B------:R-:W-:Y:S01]  /*377a0*/  IMAD.WIDE R28, R33.reuse, 0x2, R12 ;  /* 0x00000002211c7825 */ /* 0x040fe200078e020c */
[----:B------:R3:W-:Y:S03]  /*377b0*/  @P5 STG.E.U16 desc[UR60][R26.64], R20 ;  /* 0x000000141a005986 */ /* 0x0007e6000c10153c */
[C---:B------:R-:W-:Y:S02]  /*377c0*/  IMAD.IADD R35, R33.reuse, 0x1, R145 ;  /* 0x0000000121237824 */ /* 0x040fe400078e0291 */
[----:B------:R-:W-:Y:S01]  /*377d0*/  IMAD.WIDE R30, R33, 0x2, R54 ;  /* 0x00000002211e7825 */ /* 0x000fe200078e0236 */
[----:B------:R-:W5:Y:S01]  /*377e0*/  LDC R36, c[0x0][0x228] ;  /* 0x00008a00ff247b82 */ /* 0x000f620000000800 */
[----:B--2---:R-:W-:-:S02]  /*377f0*/  PRMT R25, R105, 0x7632, R25 ;  /* 0x0000763269197816 */ /* 0x004fc40000000019 */
[----:B------:R-:W-:Y:S01]  /*37800*/  VIADD R33, R174, 0x24 ;  /* 0x00000024ae217836 */ /* 0x000fe20000000000 */
[----:B------:R-:W-:Y:S01]  /*37810*/  @P3 STG.E.U16 desc[UR60][R28.64], R105 ;  /* 0x000000691c003986 */ /* 0x000fe2000c10153c */
[----:B0-----:R-:W-:-:S03]  /*37820*/  ISETP.LT.AND P3, PT, R171, R10, !P1 ;  /* 0x0000000aab00720c */ /* 0x001fc60004f61270 */
[----:B------:R0:W-:Y:S01]  /*37830*/  @P2 STG.E.U16 desc[UR60][R30.64], R25 ;  /* 0x000000191e002986 */ /* 0x0001e2000c10153c */
[----:B------:R-:W-:Y:S01]  /*37840*/  ISETP.GE.AND P2, PT, R33, R0, PT ;  /* 0x000000002100720c */ /* 0x000fe20003f46270 */
[----:B------:R-:W2:Y:S01]  /*37850*/  LDC R10, c[0x0][0x228] ;  /* 0x00008a00ff0a7b82 */ /* 0x000ea20000000800 */
[----:B-1----:R-:W-:Y:S02]  /*37860*/  ISETP.LT.AND P6, PT, R173, R32, !P1 ;  /* 0x00000020ad00720c */ /* 0x002fe40004fc1270 */
[----:B----4-:R-:W-:Y:S02]  /*37870*/  ISETP.LT.AND P4, PT, R172, R8, !P1 ;  /* 0x00000008ac00720c */ /* 0x010fe40004f81270 */
[----:B---3--:R-:W-:-:S03]  /*37880*/  ISETP.LT.AND P1, PT, R170, R22, !P1 ;  /* 0x00000016aa00720c */ /* 0x008fc60004f21270 */
[----:B------:R-:W1:Y:S08]  /*37890*/  LDC R0, c[0x0][0x22c] ;  /* 0x00008b00ff007b82 */ /* 0x000e700000000800 */
[----:B------:R-:W3:Y:S01]  /*378a0*/  LDC R20, c[0x0][0x228] ;  /* 0x00008a00ff147b82 */ /* 0x000ee20000000800 */
[----:B------:R-:W-:-:S07]  /*378b0*/  IMAD.WIDE R2, R35, 0x2, R146 ;  /* 0x0000000223027825 */ /* 0x000fce00078e0292 */
[----:B------:R-:W4:Y:S01]  /*378c0*/  LDC R22, c[0x0][0x228] ;  /* 0x00008a00ff167b82 */ /* 0x000f220000000800 */
[----:B------:R2:W-:Y:S01]  /*378d0*/  @P6 STG.E.U16 desc[UR60][R2.64], R137 ;  /* 0x0000008902006986 */ /* 0x0005e2000c10153c */
[----:B-----5:R-:W-:Y:S01]  /*378e0*/  ISETP.LT.AND P5, PT, R173, R34, !P2 ;  /* 0x00000022ad00720c */ /* 0x020fe200057a1270 */
[----:B0-----:R-:W-:Y:S01]  /*378f0*/  IMAD.WIDE R24, R35, 0x2, R12 ;  /* 0x0000000223187825 */ /* 0x001fe200078e020c */
[----:B------:R-:W-:-:S04]  /*37900*/  PRMT R52, R137, 0x7632, R52 ;  /* 0x0000763289347816 */ /* 0x000fc80000000034 */
[----:B------:R-:W0:Y:S01]  /*37910*/  LDC R8, c[0x0][0x22c] ;  /* 0x00008b00ff087b82 */ /* 0x000e220000000800 */
[----:B------:R-:W-:Y:S01]  /*37920*/  ISETP.LT.AND P6, PT, R172, R36, !P2 ;  /* 0x00000024ac00720c */ /* 0x000fe200057c1270 */
[----:B------:R-:W-:Y:S01]  /*37930*/  IMAD.WIDE R26, R35, 0x2, R54 ;  /* 0x00000002231a7825 */ /* 0x000fe200078e0236 */
[----:B------:R-:W-:-:S03]  /*37940*/  PRMT R56, R73, 0x7632, R56 ;  /* 0x0000763249387816 */ /* 0x000fc60000000038 */
[C---:B--2---:R-:W-:Y:S02]  /*37950*/  IMAD.WIDE R2, R35.reuse, 0x2, R14 ;  /* 0x0000000223027825 */ /* 0x044fe400078e020e */
[----:B------:R-:W2:Y:S02]  /*37960*/  LDC R32, c[0x0][0x228] ;  /* 0x00008a00ff207b82 */ /* 0x000ea40000000800 */
[----:B------:R-:W-:Y:S01]  /*37970*/  VIADD R57, R174, 0x25 ;  /* 0x00000025ae397836 */ /* 0x000fe20000000000 */
[----:B------:R5:W-:Y:S01]  /*37980*/  @P4 STG.E.U16 desc[UR60][R2.64], R52 ;  /* 0x0000003402004986 */ /* 0x000be2000c10153c */
[----:B------:R-:W-:-:S04]  /*37990*/  IMAD.IADD R33, R35, 0x1, R145 ;  /* 0x0000000123217824 */ /* 0x000fc800078e0291 */
[----:B------:R-:W2:Y:S01]  /*379a0*/  LDC R34, c[0x0][0x228] ;  /* 0x00008a00ff227b82 */ /* 0x000ea20000000800 */
[----:B------:R5:W-:Y:S01]  /*379b0*/  @P3 STG.E.U16 desc[UR60][R24.64], R73 ;  /* 0x0000004918003986 */ /* 0x000be2000c10153c */
[----:B-1----:R-:W-:Y:S01]  /*379c0*/  ISETP.GE.AND P3, PT, R57, R0, PT ;  /* 0x000000003900720c */ /* 0x002fe20003f66270 */
[----:B------:R-:W-:Y:S02]  /*379d0*/  IMAD.WIDE R28, R33, 0x2, R146 ;  /* 0x00000002211c7825 */ /* 0x000fe400078e0292 */
[----:B------:R-:W-:Y:S01]  /*379e0*/  @P1 STG.E.U16 desc[UR60][R26.64], R56 ;  /* 0x000000381a001986 */ /* 0x000fe2000c10153c */
[----:B------:R-:W-:Y:S02]  /*379f0*/  ISETP.LT.AND P1, PT, R171, R10, !P2 ;  /* 0x0000000aab00720c */ /* 0x000fe40005721270 */
[----:B------:R-:W1:Y:S01]  /*37a00*/  LDC R36, c[0x0][0x228] ;  /* 0x00008a00ff247b82 */ /* 0x000e620000000800 */
[----:B------:R-:W-:Y:S01]  /*37a10*/  IMAD.WIDE R30, R33, 0x2, R14 ;  /* 0x00000002211e7825 */ /* 0x000fe200078e020e */
[----:B------:R-:W-:-:S02]  /*37a20*/  PRMT R58, R38, 0x7632, R58 ;  /* 0x00007632263a7816 */ /* 0x000fc4000000003a */
[----:B---3--:R-:W-:-:S04]  /*37a30*/  ISETP.LT.AND P2, PT, R170, R20, !P2 ;  /* 0x00000014aa00720c */ /* 0x008fc80005741270 */
[----:B------:R-:W3:Y:S01]  /*37a40*/  LDC R35, c[0x0][0x228] ;  /* 0x00008a00ff237b82 */ /* 0x000ee20000000800 */
[----:B----4-:R-:W-:Y:S01]  /*37a50*/  ISETP.LT.AND P4, PT, R173, R22, !P3 ;  /* 0x00000016ad00720c */ /* 0x010fe20005f81270 */
[----:B------:R-:W-:Y:S01]  /*37a60*/  @P5 STG.E.U16 desc[UR60][R28.64], R38 ;  /* 0x000000261c005986 */ /* 0x000fe2000c10153c */
[----:B-----5:R-:W-:-:S03]  /*37a70*/  IMAD.WIDE R2, R33, 0x2, R12 ;  /* 0x0000000221027825 */ /* 0x020fc600078e020c */
[----:B------:R4:W-:Y:S02]  /*37a80*/  @P6 STG.E.U16 desc[UR60][R30.64], R58 ;  /* 0x0000003a1e006986 */ /* 0x0009e4000c10153c */
[----:B------:R-:W5:Y:S01]  /*37a90*/  LDC R37, c[0x0][0x228] ;  /* 0x00008a00ff257b82 */ /* 0x000f620000000800 */
[----:B------:R-:W-:Y:S01]  /*37aa0*/  VIADD R57, R174, 0x26 ;  /* 0x00000026ae397836 */ /* 0x000fe20000000000 */
[----:B------:R-:W-:Y:S01]  /*37ab0*/  PRMT R22, R106, 0x7632, R22 ;  /* 0x000076326a167816 */ /* 0x000fe20000000016 */
[----:B------:R-:W-:-:S05]  /*37ac0*/  IMAD.WIDE R24, R33, 0x2, R54 ;  /* 0x0000000221187825 */ /* 0x000fca00078e0236 */
[----:B------:R-:W5:Y:S01]  /*37ad0*/  LDC R52, c[0x0][0x228] ;  /* 0x00008a00ff347b82 */ /* 0x000f620000000800 */
[----:B----4-:R-:W-:-:S07]  /*37ae0*/  IMAD.IADD R31, R33, 0x1, R145 ;  /* 0x00000001211f7824 */ /* 0x010fce00078e0291 */
[----:B------:R-:W4:Y:S01]  /*37af0*/  LDC R10, c[0x0][0x228] ;  /* 0x00008a00ff0a7b82 */ /* 0x000f220000000800 */
[----:B------:R-:W-:Y:S01]  /*37b00*/  IMAD.WIDE R26, R31, 0x2, R146 ;  /* 0x000000021f1a7825 */ /* 0x000fe200078e0292 */
[----:B------:R3:W-:Y:S01]  /*37b10*/  @P1 STG.E.U16 desc[UR60][R2.64], R106 ;  /* 0x0000006a02001986 */ /* 0x0007e2000c10153c */
[----:B0-----:R-:W-:Y:S02]  /*37b20*/  ISETP.GE.AND P1, PT, R57, R8, PT ;  /* 0x000000083900720c */ /* 0x001fe40003f26270 */
[----:B--2---:R-:W-:-:S03]  /*37b30*/  ISETP.LT.AND P5, PT, R172, R32, !P3 ;  /* 0x00000020ac00720c */ /* 0x004fc60005fa1270 */
[----:B------:R-:W0:Y:S01]  /*37b40*/  LDC R0, c[0x0][0x22c] ;  /* 0x00008b00ff007b82 */ /* 0x000e220000000800 */
[----:B------:R2:W-:Y:S04]  /*37b50*/  @P2 STG.E.U16 desc[UR60][R24.64], R22 ;  /* 0x0000001618002986 */ /* 0x0005e8000c10153c */
[----:B------:R-:W-:Y:S01]  /*37b60*/  @P4 STG.E.U16 desc[UR60][R26.64], R138 ;  /* 0x0000008a1a004986 */ /* 0x000fe2000c10153c */
[----:B------:R-:W-:Y:S02]  /*37b70*/  ISETP.LT.AND P4, PT, R171, R34, !P3 ;  /* 0x00000022ab00720c */ /* 0x000fe40005f81270 */
[----:B------:R-:W0:Y:S01]  /*37b80*/  LDC R8, c[0x0][0x22c] ;  /* 0x00008b00ff087b82 */ /* 0x000e220000000800 */
[----:B-1----:R-:W-:Y:S01]  /*37b90*/  ISETP.LT.AND P6, PT, R173, R36, !P1 ;  /* 0x00000024ad00720c */ /* 0x002fe20004fc1270 */
[----:B------:R-:W-:Y:S01]  /*37ba0*/  IMAD.WIDE R28, R31, 0x2, R14 ;  /* 0x000000021f1c7825 */ /* 0x000fe200078e020e */
[----:B------:R-:W-:-:S02]  /*37bb0*/  PRMT R30, R138, 0x7632, R30 ;  /* 0x000076328a1e7816 */ /* 0x000fc4000000001e */
[----:B---3--:R-:W-:-:S03]  /*37bc0*/  ISETP.LT.AND P2, PT, R170, R35, !P3 ;  /* 0x00000023aa00720c */ /* 0x008fc60005f41270 */
[----:B------:R-:W1:Y:S01]  /*37bd0*/  LDC R20, c[0x0][0x228] ;  /* 0x00008a00ff147b82 */ /* 0x000e620000000800 */
[----:B------:R-:W-:-:S07]  /*37be0*/  IMAD.WIDE R2, R31, 0x2, R12 ;  /* 0x000000021f027825 */ /* 0x000fce00078e020c */
[----:B--2---:R-:W2:Y:S01]  /*37bf0*/  LDC R22, c[0x0][0x228] ;  /* 0x00008a00ff167b82 */ /* 0x004ea20000000800 */
[----:B------:R3:W-:Y:S07]  /*37c00*/  @P5 STG.E.U16 desc[UR60][R28.64], R30 ;  /* 0x0000001e1c005986 */ /* 0x0007ee000c10153c */
[----:B------:R-:W2:Y:S01]  /*37c10*/  LDC R34, c[0x0][0x228] ;  /* 0x00008a00ff227b82 */ /* 0x000ea20000000800 */
[----:B-----5:R-:W-:Y:S01]  /*37c20*/  ISETP.LT.AND P5, PT, R172, R37, !P1 ;  /* 0x00000025ac00720c */ /* 0x020fe20004fa1270 */
[----:B------:R-:W-:-:S06]  /*37c30*/  IMAD.IADD R35, R31, 0x1, R145 ;  /* 0x000000011f237824 */ /* 0x000fcc00078e0291 */
[----:B------:R-:W5:Y:S01]  /*37c40*/  LDC R36, c[0x0][0x228] ;  /* 0x00008a00ff247b82 */ /* 0x000f620000000800 */
[----:B------:R-:W-:Y:S01]  /*37c50*/  ISETP.LT.AND P3, PT, R171, R52, !P1 ;  /* 0x00000034ab00720c */ /* 0x000fe20004f61270 */
[----:B------:R0:W-:Y:S01]  /*37c60*/  @P4 STG.E.U16 desc[UR60][R2.64], R74 ;  /* 0x0000004a02004986 */ /* 0x0001e2000c10153c */
[----:B------:R-:W-:Y:S01]  /*37c70*/  IMAD.WIDE R24, R31, 0x2, R54 ;  /* 0x000000021f187825 */ /* 0x000fe200078e0236 */
[----:B---3--:R-:W-:Y:S02]  /*37c80*/  PRMT R29, R74, 0x7632, R29 ;  /* 0x000076324a1d7816 */ /* 0x008fe4000000001d */
[----:B----4-:R-:W-:Y:S01]  /*37c90*/  ISETP.LT.AND P4, PT, R170, R10, !P1 ;  /* 0x0000000aaa00720c */ /* 0x010fe20004f81270 */
[C---:B------:R-:W-:Y:S01]  /*37ca0*/  VIADD R57, R174.reuse, 0x27 ;  /* 0x00000027ae397836 */ /* 0x040fe20000000000 */
[----:B------:R-:W3:Y:S01]  /*37cb0*/  LDC R37, c[0x0][0x228] ;  /* 0x00008a00ff257b82 */ /* 0x000ee20000000800 */
[----:B------:R-:W-:Y:S01]  /*37cc0*/  IMAD.WIDE R26, R35, 0x2, R146 ;  /* 0x00000002231a7825 */ /* 0x000fe200078e0292 */
[----:B------:R4:W-:Y:S02]  /*37cd0*/  @P2 STG.E.U16 desc[UR60][R24.64], R29 ;  /* 0x0000001d18002986 */ /* 0x0009e4000c10153c */
[----:B0-----:R-:W-:Y:S01]  /*37ce0*/  ISETP.GE.AND P1, PT, R57, R0, PT ;  /* 0x000000003900720c */ /* 0x001fe20003f26270 */
[----:B------:R-:W-:Y:S01]  /*37cf0*/  VIADD R3, R174, 0x28 ;  /* 0x00000028ae037836 */ /* 0x000fe20000000000 */
[----:B------:R0:W-:Y:S02]  /*37d00*/  @P6 STG.E.U16 desc[UR60][R26.64], R39 ;  /* 0x000000271a006986 */ /* 0x0001e4000c10153c */
[----:B------:R-:W3:Y:S01]  /*37d10*/  LDC R0, c[0x0][0x22c] ;  /* 0x00008b00ff007b82 */ /* 0x000ee20000000800 */
[----:B------:R-:W-:Y:S01]  /*37d20*/  IMAD.WIDE R30, R35, 0x2, R12 ;  /* 0x00000002231e7825 */ /* 0x000fe200078e020c */
[----:B------:R-:W-:-:S02]  /*37d30*/  ISETP.GE.AND P2, PT, R3, R8, PT ;  /* 0x000000080300720c */ /* 0x000fc40003f46270 */
[----:B----4-:R-:W-:Y:S01]  /*37d40*/  PRMT R25, R39, 0x7632, R25 ;  /* 0x0000763227197816 */ /* 0x010fe20000000019 */
[----:B------:R-:W-:-:S03]  /*37d50*/  IMAD.WIDE R28, R35, 0x2, R14 ;  /* 0x00000002231c7825 */ /* 0x000fc600078e020e */
[----:B------:R-:W4:Y:S01]  /*37d60*/  LDC R8, c[0x0][0x228] ;  /* 0x00008a00ff087b82 */ /* 0x000f220000000800 */
[----:B------:R-:W-:Y:S01]  /*37d70*/  IMAD.WIDE R32, R35, 0x2, R54 ;  /* 0x0000000223207825 */ /* 0x000fe200078e0236 */
[----:B0-----:R-:W-:Y:S01]  /*37d80*/  PRMT R27, R107, 0x7632, R27 ;  /* 0x000076326b1b7816 */ /* 0x001fe2000000001b */
[----:B------:R0:W-:Y:S05]  /*37d90*/  @P5 STG.E.U16 desc[UR60][R28.64], R25 ;  /* 0x000000191c005986 */ /* 0x0001ea000c10153c */
[----:B------:R-:W4:Y:S01]  /*37da0*/  LDC R10, c[0x0][0x228] ;  /* 0x00008a00ff0a7b82 */ /* 0x000f220000000800 */
[----:B------:R-:W-:Y:S01]  /*37db0*/  @P3 STG.E.U16 desc[UR60][R30.64], R107 ;  /* 0x0000006b1e003986 */ /* 0x000fe2000c10153c */
[----:B-1----:R-:W-:-:S03]  /*37dc0*/  ISETP.LT.AND P5, PT, R173, R20, !P1 ;  /* 0x00000014ad00720c */ /* 0x002fc60004fa1270 */
[----:B------:R1:W-:Y:S01]  /*37dd0*/  @P4 STG.E.U16 desc[UR60][R32.64], R27 ;  /* 0x0000001b20004986 */ /* 0x0003e2000c10153c */
[----:B--2---:R-:W-:Y:S02]  /*37de0*/  ISETP.LT.AND P4, PT, R172, R22, !P1 ;  /* 0x00000016ac00720c */ /* 0x004fe40004f81270 */
[----:B------:R-:W-:Y:S01]  /*37df0*/  ISETP.LT.AND P3, PT, R171, R34, !P1 ;  /* 0x00000022ab00720c */ /* 0x000fe20004f61270 */
[----:B0-----:R-:W-:Y:S01]  /*37e00*/  IMAD.IADD R29, R35, 0x1, R145 ;  /* 0x00000001231d7824 */ /* 0x001fe200078e0291 */
[----:B-----5:R-:W-:Y:S01]  /*37e10*/  ISETP.LT.AND P1, PT, R170, R36, !P1 ;  /* 0x00000024aa00720c */ /* 0x020fe20004f21270 */
[----:B------:R-:W0:Y:S01]  /*37e20*/  LDC R20, c[0x0][0x228] ;  /* 0x00008a00ff147b82 */ /* 0x000e220000000800 */
[----:B------:R-:W-:Y:S01]  /*37e30*/  PRMT R34, R139, 0x7632, R34 ;  /* 0x000076328b227816 */ /* 0x000fe20000000022 */
[----:B------:R-:W-:Y:S01]  /*37e40*/  IMAD.WIDE R2, R29, 0x2, R146 ;  /* 0x000000021d027825 */ /* 0x000fe200078e0292 */
[----:B------:R-:W-:-:S03]  /*37e50*/  PRMT R36, R75, 0x7632, R36 ;  /* 0x000076324b247816 */ /* 0x000fc60000000024 */
[----:B------:R-:W-:Y:S01]  /*37e60*/  IMAD.WIDE R24, R29, 0x2, R14 ;  /* 0x000000021d187825 */ /* 0x000fe200078e020e */
[----:B------:R-:W-:Y:S01]  /*37e70*/  @P5 STG.E.U16 desc[UR60][R2.64], R139 ;  /* 0x0000008b02005986 */ /* 0x000fe2000c10153c */
[----:B---3--:R-:W-:Y:S01]  /*37e80*/  ISETP.LT.AND P6, PT, R173, R37, !P2 ;  /* 0x00000025ad00720c */ /* 0x008fe200057c1270 */
[----:B------:R-:W2:Y:S01]  /*37e90*/  LDC R22, c[0x0][0x228] ;  /* 0x00008a00ff167b82 */ /* 0x000ea20000000800 */
[C---:B-1----:R-:W-:Y:S02]  /*37ea0*/  IMAD.IADD R33, R29.reuse, 0x1, R145 ;  /* 0x000000011d217824 */ /* 0x042fe400078e0291 */
[C---:B------:R-:W-:Y:S01]  /*37eb0*/  IMAD.WIDE R26, R29.reuse, 0x2, R12 ;  /* 0x000000021d1a7825 */ /* 0x040fe200078e020c */
[----:B------:R1:W-:Y:S03]  /*37ec0*/  @P4 STG.E.U16 desc[UR60][R24.64], R34 ;  /* 0x0000002218004986 */ /* 0x0003e6000c10153c */
[----:B------:R-:W-:Y:S01]  /*37ed0*/  IMAD.WIDE R28, R29, 0x2, R54 ;  /* 0x000000021d1c7825 */ /* 0x000fe200078e0236 */
[----:B------:R3:W-:Y:S01]  /*37ee0*/  @P3 STG.E.U16 desc[UR60][R26.64], R75 ;  /* 0x0000004b1a003986 */ /* 0x0007e2000c10153c */
[----:B------:R-:W5:Y:S02]  /*37ef0*/  LDC R32, c[0x0][0x228] ;  /* 0x00008a00ff207b82 */ /* 0x000f640000000800 */
[----:B------:R-:W-:Y:S01]  /*37f00*/  VIADD R35, R174, 0x29 ;  /* 0x00000029ae237836 */ /* 0x000fe20000000000 */
[----:B------:R3:W-:Y:S01]  /*37f10*/  @P1 STG.E.U16 desc[UR60][R28.64], R36 ;  /* 0x000000241c001986 */ /* 0x0007e2000c10153c */
[----:B----4-:R-:W-:-:S03]  /*37f20*/  ISETP.LT.AND P4, PT, R172, R8, !P2 ;  /* 0x00000008ac00720c */ /* 0x010fc60005781270 */
[----:B------:R-:W-:Y:S01]  /*37f30*/  ISETP.GE.AND P1, PT, R35, R0, PT ;  /* 0x000000002300720c */ /* 0x000fe20003f26270 */
[----:B------:R-:W4:Y:S01]  /*37f40*/  LDC R8, c[0x0][0x228] ;  /* 0x00008a00ff087b82 */ /* 0x000f220000000800 */
[----:B------:R-:W-:-:S07]  /*37f50*/  ISETP.LT.AND P3, PT, R171, R10, !P2 ;  /* 0x0000000aab00720c */ /* 0x000fce0005761270 */
[----:B------:R-:W2:Y:S01]  /*37f60*/  LDC R0, c[0x0][0x22c] ;  /* 0x00008b00ff007b82 */ /* 0x000ea20000000800 */
[----:B------:R-:W-:Y:S01]  /*37f70*/  IMAD.WIDE R30, R33, 0x2, R146 ;  /* 0x00000002211e7825 */ /* 0x000fe200078e0292 */
[----:B0-----:R-:W-:-:S06]  /*37f80*/  ISETP.LT.AND P2, PT, R170, R20, !P2 ;  /* 0x00000014aa00720c */ /* 0x001fcc0005741270 */
[----:B------:R-:W0:Y:S01]  /*37f90*/  LDC R10, c[0x0][0x228] ;  /* 0x00008a00ff0a7b82 */ /* 0x000e220000000800 */
[----:B-1----:R-:W-:Y:S01]  /*37fa0*/  PRMT R25, R40, 0x7632, R25 ;  /* 0x0000763228197816 */ /* 0x002fe20000000019 */
[C---:B------:R-:W-:Y:S01]  /*37fb0*/  IMAD.WIDE R2, R33.reuse, 0x2, R14 ;  /* 0x0000000221027825 */ /* 0x040fe200078e020e */
[----:B------:R-:W-:Y:S05]  /*37fc0*/  @P6 STG.E.U16 desc[UR60][R30.64], R40 ;  /* 0x000000281e006986 */ /* 0x000fea000c10153c */
[----:B------:R-:W1:Y:S01]  /*37fd0*/  LDC R34, c[0x0][0x228] ;  /* 0x00008a00ff227b82 */ /* 0x000e620000000800 */
[----:B------:R5:W-:Y:S01]  /*37fe0*/  @P4 STG.E.U16 desc[UR60][R2.64], R25 ;  /* 0x0000001902004986 */ /* 0x000be2000c10153c */
[----:B------:R-:W-:-:S02]  /*37ff0*/  IMAD.IADD R35, R33, 0x1, R145 ;  /* 0x0000000121237824 */ /* 0x000fc400078e0291 */
[----:B---3--:R-:W-:-:S04]  /*38000*/  IMAD.WIDE R26, R33, 0x2, R54 ;  /* 0x00000002211a7825 */ /* 0x008fc800078e0236 */
[----:B------:R-:W3:Y:S01]  /*38010*/  LDC R36, c[0x0][0x228] ;  /* 0x00008a00ff247b82 */ /* 0x000ee20000000800 */
[----:B-----5:R-:W-:Y:S01]  /*38020*/  IMAD.WIDE R24, R33, 0x2, R12 ;  /* 0x0000000221187825 */ /* 0x020fe200078e020c */
[----:B------:R-:W-:-:S06]  /*38030*/  PRMT R3, R108, 0x7632, R3 ;  /* 0x000076326c037816 */ /* 0x000fcc0000000003 */
[----:B------:R-:W5:Y:S01]  /*38040*/  LDC R20, c[0x0][0x228] ;  /* 0x00008a00ff147b82 */ /* 0x000f620000000800 */
[----:B------:R-:W-:Y:S01]  /*38050*/  VIADD R33, R174, 0x2a ;  /* 0x0000002aae217836 */ /* 0x000fe20000000000 */
[----:B------:R-:W-:Y:S04]  /*38060*/  @P3 STG.E.U16 desc[UR60][R24.64], R108 ;  /* 0x0000006c18003986 */ /* 0x000fe8000c10153c */
[----:B------:R1:W-:Y:S01]  /*38070*/  @P2 STG.E.U16 desc[UR60][R26.64], R3 ;  /* 0x000000031a002986 */ /* 0x0003e2000c10153c */
[----:B--2---:R-:W-:Y:S02]  /*38080*/  ISETP.GE.AND P2, PT, R33, R0, PT ;  /* 0x000000002100720c */ /* 0x004fe40003f46270 */
[----:B------:R-:W2:Y:S01]  /*38090*/  LDC R0, c[0x0][0x22c] ;  /* 0x00008b00ff007b82 */ /* 0x000ea20000000800 */
[----:B------:R-:W-:-:S02]  /*380a0*/  ISETP.LT.AND P5, PT, R173, R22, !P1 ;  /* 0x00000016ad00720c */ /* 0x000fc40004fa1270 */
[----:B------:R-:W-:Y:S02]  /*380b0*/  ISETP.LT.AND P6, PT, R172, R32, !P1 ;  /* 0x00000020ac00720c */ /* 0x000fe40004fc1270 */
[----:B----4-:R-:W-:Y:S02]  /*380c0*/  ISETP.LT.AND P3, PT, R171, R8, !P1 ;  /* 0x00000008ab00720c */ /* 0x010fe40004f61270 */
[----:B0-----:R-:W-:Y:S01]  /*380d0*/  ISETP.LT.AND P1, PT, R170, R10, !P1 ;  /* 0x0000000aaa00720c */ /* 0x001fe20004f21270 */
[----:B------:R-:W0:Y:S01]  /*380e0*/  LDC R22, c[0x0][0x228] ;  /* 0x00008a00ff167b82 */ /* 0x000e220000000800 */
[----:B------:R-:W-:-:S07]  /*380f0*/  IMAD.WIDE R28, R35, 0x2, R146 ;  /* 0x00000002231c7825 */ /* 0x000fce00078e0292 */
[----:B------:R-:W4:Y:S01]  /*38100*/  LDC R10, c[0x0][0x228] ;  /* 0x00008a00ff0a7b82 */ /* 0x000f220000000800 */
[----:B------:R-:W-:Y:S01]  /*38110*/  IMAD.WIDE R30, R35, 0x2, R14 ;  /* 0x00000002231e7825 */ /* 0x000fe200078e020e */
[----:B------:R-:W-:Y:S02]  /*38120*/  PRMT R37, R116, 0x7632, R37 ;  /* 0x0000763274257816 */ /* 0x000fe40000000025 */
[----:B-1----:R-:W-:-:S04]  /*38130*/  ISETP.LT.AND P4, PT, R173, R34, !P2 ;  /* 0x00000022ad00720c */ /* 0x002fc80005781270 */
[----:B------:R-:W1:Y:S01]  /*38140*/  LDC R32, c[0x0][0x228] ;  /* 0x00008a00ff207b82 */ /* 0x000e620000000800 */
[----:B------:R-:W-:Y:S01]  /*38150*/  @P5 STG.E.U16 desc[UR60][R28.64], R116 ;  /* 0x000000741c005986 */ /* 0x000fe2000c10153c */
[C---:B------:R-:W-:Y:S01]  /*38160*/  IMAD.WIDE R2, R35.reuse, 0x2, R12 ;  /* 0x0000000223027825 */ /* 0x040fe200078e020c */
[----:B---3--:R-:W-:Y:S02]  /*38170*/  ISETP.LT.AND P5, PT, R172, R36, !P2 ;  /* 0x00000024ac00720c */ /* 0x008fe400057a1270 */
[----:B------:R3:W-:Y:S03]  /*38180*/  @P6 STG.E.U16 desc[UR60][R30.64], R37 ;  /* 0x000000251e006986 */ /* 0x0007e6000c10153c */
[----:B------:R-:W1:Y:S01]  /*38190*/  LDC R34, c[0x0][0x228] ;  /* 0x00008a00ff227b82 */ /* 0x000e620000000800 */
[----:B------:R-:W-:Y:S01]  /*381a0*/  IMAD.IADD R33, R35, 0x1, R145 ;  /* 0x0000000123217824 */ /* 0x000fe200078e0291 */
[----:B-----5:R-:W-:Y:S01]  /*381b0*/  ISETP.LT.AND P6, PT, R171, R20, !P2 ;  /* 0x00000014ab00720c */ /* 0x020fe200057c1270 */
[----:B------:R-:W-:Y:S01]  /*381c0*/  IMAD.WIDE R24, R35, 0x2, R54 ;  /* 0x0000000223187825 */ /* 0x000fe200078e0236 */
[----:B------:R5:W-:Y:S03]  /*381d0*/  @P3 STG.E.U16 desc[UR60][R2.64], R76 ;  /* 0x0000004c02003986 */ /* 0x000be6000c10153c */
[----:B------:R-:W-:Y:S01]  /*381e0*/  VIADD R35, R174, 0x2b ;  /* 0x0000002bae237836 */ /* 0x000fe20000000000 */
[----:B------:R-:W1:Y:S01]  /*381f0*/  LDC R8, c[0x0][0x22c] ;  /* 0x00008b00ff087b82 */ /* 0x000e620000000800 */
[----:B---3--:R-:W-:Y:S01]  /*38200*/  PRMT R31, R76, 0x7632, R31 ;  /* 0x000076324c1f7816 */ /* 0x008fe2000000001f */
[----:B------:R-:W-:-:S06]  /*38210*/  IMAD.WIDE R26, R33, 0x2, R146 ;  /* 0x00000002211a7825 */ /* 0x000fcc00078e0292 */
[----:B------:R-:W3:Y:S01]  /*38220*/  LDC R20, c[0x0][0x228] ;  /* 0x00008a00ff147b82 */ /* 0x000ee20000000800 */
[----:B------:R0:W-:Y:S01]  /*38230*/  @P1 STG.E.U16 desc[UR60][R24.64], R31 ;  /* 0x0000001f18001986 */ /* 0x0001e2000c10153c */
[----:B--2---:R-:W-:Y:S01]  /*38240*/  ISETP.GE.AND P1, PT, R35, R0, PT ;  /* 0x000000002300720c */ /* 0x004fe20003f26270 */
[----:B------:R-:W-:Y:S01]  /*38250*/  IMAD.WIDE R28, R33, 0x2, R14 ;  /* 0x00000002211c7825 */ /* 0x000fe200078e020e */
[----:B-----5:R-:W-:-:S04]  /*38260*/  PRMT R3, R41, 0x7632, R3 ;  /* 0x0000763229037816 */ /* 0x020fc80000000003 */
[----:B------:R-:W2:Y:S01]  /*38270*/  LDC R35, c[0x0][0x228] ;  /* 0x00008a00ff237b82 */ /* 0x000ea20000000800 */
[----:B----4-:R-:W-:Y:S01]  /*38280*/  ISETP.LT.AND P2, PT, R170, R10, !P2 ;  /* 0x0000000aaa00720c */ /* 0x010fe20005741270 */
[----:B------:R-:W-:Y:S01]  /*38290*/  @P4 STG.E.U16 desc[UR60][R26.64], R41 ;  /* 0x000000291a004986 */ /* 0x000fe2000c10153c */
[----:B0-----:R-:W-:Y:S01]  /*382a0*/  ISETP.LT.AND P3, PT, R173, R22, !P1 ;  /* 0x00000016ad00720c */ /* 0x001fe20004f61270 */
[----:B------:R-:W-:-:S04]  /*382b0*/  IMAD.WIDE R30, R33, 0x2, R12 ;  /* 0x00000002211e7825 */ /* 0x000fc800078e020c */
[----:B------:R-:W0:Y:S01]  /*382c0*/  LDC R36, c[0x0][0x228] ;  /* 0x00008a00ff247b82 */ /* 0x000e220000000800 */
[----:B------:R-:W-:Y:S01]  /*382d0*/  @P5 STG.E.U16 desc[UR60][R28.64], R3 ;  /* 0x000000031c005986 */ /* 0x000fe2000c10153c */
[----:B-1----:R-:W-:-:S03]  /*382e0*/  ISETP.LT.AND P4, PT, R172, R32, !P1 ;  /* 0x00000020ac00720c */ /* 0x002fc60004f81270 */
[----:B------:R1:W-:Y:S03]  /*382f0*/  @P6 STG.E.U16 desc[UR60][R30.64], R109 ;  /* 0x0000006d1e006986 */ /* 0x0003e6000c10153c */
[----:B------:R-:W4:Y:S01]  /*38300*/  LDC R37, c[0x0][0x228] ;  /* 0x00008a00ff257b82 */ /* 0x000f220000000800 */
[----:B------:R-:W-:-:S07]  /*38310*/  PRMT R32, R109, 0x7632, R32 ;  /* 0x000076326d207816 */ /* 0x000fce0000000020 */
[----:B------:R-:W5:Y:S01]  /*38320*/  LDC R10, c[0x0][0x228] ;  /* 0x00008a00ff0a7b82 */ /* 0x000f620000000800 */
[C---:B-1----:R-:W-:Y:S02]  /*38330*/  IMAD.IADD R31, R33.reuse, 0x1, R145 ;  /* 0x00000001211f7824 */ /* 0x042fe400078e0291 */
[----:B------:R-:W-:-:S05]  /*38340*/  IMAD.WIDE R2, R33, 0x2, R54 ;  /* 0x0000000221027825 */ /* 0x000fca00078e0236 */
[----:B------:R-:W1:Y:S01]  /*38350*/  LDC R0, c[0x0][0x22c] ;  /* 0x00008b00ff007b82 */ /* 0x000e620000000800 */
[----:B------:R-:W-:Y:S01]  /*38360*/  IMAD.WIDE R24, R31, 0x2, R146 ;  /* 0x000000021f187825 */ /* 0x000fe200078e0292 */
[----:B------:R-:W-:-:S03]  /*38370*/  ISETP.LT.AND P5, PT, R171, R34, !P1 ;  /* 0x00000022ab00720c */ /* 0x000fc60004fa1270 */
[----:B------:R-:W-:-:S03]  /*38380*/  VIADD R39, R174, 0x2c ;  /* 0x0000002cae277836 */ /* 0x000fc60000000000 */
[----:B------:R-:W1:Y:S01]  /*38390*/  LDC R22, c[0x0][0x228] ;  /* 0x00008a00ff167b82 */ /* 0x000e620000000800 */
[----:B------:R0:W-:Y:S01]  /*383a0*/  @P2 STG.E.U16 desc[UR60][R2.64], R32 ;  /* 0x0000002002002986 */ /* 0x0001e2000c10153c */
[----:B------:R-:W-:-:S03]  /*383b0*/  ISETP.GE.AND P2, PT, R39, R8, PT ;  /* 0x000000082700720c */ /* 0x000fc60003f46270 */
[----:B------:R-:W-:Y:S01]  /*383c0*/  @P3 STG.E.U16 desc[UR60][R24.64], R117 ;  /* 0x0000007518003986 */ /* 0x000fe2000c10153c */
[----:B---3--:R-:W-:Y:S01]  /*383d0*/  ISETP.LT.AND P3, PT, R170, R20, !P1 ;  /* 0x00000014aa00720c */ /* 0x008fe20004f61270 */
[----:B------:R-:W-:Y:S01]  /*383e0*/  IMAD.WIDE R26, R31, 0x2, R14 ;  /* 0x000000021f1a7825 */ /* 0x000fe200078e020e */
[----:B------:R-:W3:Y:S01]  /*383f0*/  LDC R20, c[0x0][0x228] ;  /* 0x00008a00ff147b82 */ /* 0x000ee20000000800 */
[----:B------:R-:W-:Y:S02]  /*38400*/  PRMT R30, R117, 0x7632, R30 ;  /* 0x00007632751e7816 */ /* 0x000fe4000000001e */
[----:B------:R-:W-:-:S05]  /*38410*/  IMAD.WIDE R28, R31, 0x2, R12 ;  /* 0x000000021f1c7825 */ /* 0x000fca00078e020c */
[----:B------:R-:W3:Y:S01]  /*38420*/  LDC R8, c[0x0][0x22c] ;  /* 0x00008b00ff087b82 */ /* 0x000ee20000000800 */
[----:B--2---:R-:W-:Y:S01]  /*38430*/  ISETP.LT.AND P6, PT, R173, R35, !P2 ;  /* 0x00000023ad00720c */ /* 0x004fe200057c1270 */
[----:B------:R2:W-:Y:S01]  /*38440*/  @P4 STG.E.U16 desc[UR60][R26.64], R30 ;  /* 0x0000001e1a004986 */ /* 0x0005e2000c10153c */
[----:B------:R-:W-:Y:S01]  /*38450*/  VIADD R35, R174, 0x2d ;  /* 0x0000002dae237836 */ /* 0x000fe20000000000 */
[----:B----4-:R-:W-:Y:S02]  /*38460*/  ISETP.LT.AND P4, PT, R171, R37, !P2 ;  /* 0x00000025ab00720c */ /* 0x010fe40005781270 */
[----:B------:R4:W-:Y:S02]  /*38470*/  @P5 STG.E.U16 desc[UR60][R28.64], R77 ;  /* 0x0000004d1c005986 */ /* 0x0009e4000c10153c */
[----:B0-----:R-:W0:Y:S01]  /*38480*/  LDC R32, c[0x0][0x228] ;  /* 0x00008a00ff207b82 */ /* 0x001e220000000800 */
[----:B------:R-:W-:Y:S01]  /*38490*/  ISETP.LT.AND P5, PT, R172, R36, !P2 ;  /* 0x00000024ac00720c */ /* 0x000fe200057a1270 */
[C---:B------:R-:W-:Y:S01]  /*384a0*/  IMAD.IADD R33, R31.reuse, 0x1, R145 ;  /* 0x000000011f217824 */ /* 0x040fe200078e0291 */
[----:B-----5:R-:W-:Y:S01]  /*384b0*/  ISETP.LT.AND P2, PT, R170, R10, !P2 ;  /* 0x0000000aaa00720c */ /* 0x020fe20005741270 */
[----:B------:R-:W-:Y:S01]  /*384c0*/  IMAD.WIDE R2, R31, 0x2, R54 ;  /* 0x000000021f027825 */ /* 0x000fe200078e0236 */
[----:B--2---:R-:W-:-:S03]  /*384d0*/  PRMT R27, R77, 0x7632, R27 ;  /* 0x000076324d1b7816 */ /* 0x004fc6000000001b */
[----:B------:R-:W2:Y:S01]  /*384e0*/  LDC R34, c[0x0][0x228] ;  /* 0x00008a00ff227b82 */ /* 0x000ea20000000800 */
[----:B-1----:R-:W-:Y:S01]  /*384f0*/  ISETP.GE.AND P1, PT, R35, R0, PT ;  /* 0x000000002300720c */ /* 0x002fe20003f26270 */
[----:B------:R-:W-:Y:S01]  /*38500*/  IMAD.WIDE R24, R33, 0x2, R146 ;  /* 0x0000000221187825 */ /* 0x000fe200078e0292 */
[----:B------:R1:W-:Y:S02]  /*38510*/  @P3 STG.E.U16 desc[UR60][R2.64], R27 ;  /* 0x0000001b02003986 */ /* 0x0003e4000c10153c */
[----:B------:R-:W-:Y:S01]  /*38520*/  ISETP.LT.AND P3, PT, R173, R22, !P1 ;  /* 0x00000016ad00720c */ /* 0x000fe20004f61270 */
[C---:B----4-:R-:W-:Y:S02]  /*38530*/  IMAD.WIDE R28, R33.reuse, 0x2, R12 ;  /* 0x00000002211c7825 */ /* 0x050fe400078e020c */
[----:B------:R-:W4:Y:S01]  /*38540*/  LDC R10, c[0x0][0x228] ;  /* 0x00008a00ff0a7b82 */ /* 0x000f220000000800 */
[----:B------:R5:W-:Y:S01]  /*38550*/  @P6 STG.E.U16 desc[UR60][R24.64], R42 ;  /* 0x0000002a18006986 */ /* 0x000be2000c10153c */
[----:B------:R-:W-:Y:S01]  /*38560*/  IMAD.WIDE R30, R33, 0x2, R54 ;  /* 0x00000002211e7825 */ /* 0x000fe200078e0236 */
[----:B------:R-:W-:-:S02]  /*38570*/  PRMT R22, R110, 0x7632, R22 ;  /* 0x000076326e167816 */ /* 0x000fc40000000016 */
[----:B-1----:R-:W-:Y:S01]  /*38580*/  PRMT R3, R42, 0x7632, R3 ;  /* 0x000076322a037816 */ /* 0x002fe20000000003 */
[C---:B------:R-:W-:Y:S02]  /*38590*/  IMAD.WIDE R26, R33.reuse, 0x2, R14 ;  /* 0x00000002211a7825 */ /* 0x040fe400078e020e */
[----:B------:R-:W1:Y:S02]  /*385a0*/  LDC R36, c[0x0][0x228] ;  /* 0x00008a00ff247b82 */ /* 0x000e640000000800 */
[----:B------:R-:W-:Y:S02]  /*385b0*/  IMAD.IADD R35, R33, 0x1, R145 ;  /* 0x0000000121237824 */ /* 0x000fe400078e0291 */
[----:B-----5:R-:W-:Y:S01]  /*385c0*/  VIADD R25, R174, 0x2e ;  /* 0x0000002eae197836 */ /* 0x020fe20000000000 */
[----:B------:R5:W-:Y:S03]  /*385d0*/  @P5 STG.E.U16 desc[UR60][R26.64], R3 ;  /* 0x000000031a005986 */ /* 0x000be6000c10153c */
[----:B------:R-:W1:Y:S01]  /*385e0*/  LDC R0, c[0x0][0x22c] ;  /* 0x00008b00ff007b82 */ /* 0x000e620000000800 */
[----:B------:R-:W-:Y:S01]  /*385f0*/  @P4 STG.E.U16 desc[UR60][R28.64], R110 ;  /* 0x0000006e1c004986 */ /* 0x000fe2000c10153c */
[----:B---3--:R-:W-:-:S03]  /*38600*/  ISETP.LT.AND P4, PT, R172, R20, !P1 ;  /* 0x00000014ac00720c */ /* 0x008fc60004f81270 */
[----:B------:R3:W-:Y:S01]  /*38610*/  @P2 STG.E.U16 desc[UR60][R30.64], R22 ;  /* 0x000000161e002986 */ /* 0x0007e2000c10153c */
[----:B------:R-:W-:Y:S02]  /*38620*/  ISETP.GE.AND P2, PT, R25, R8, PT ;  /* 0x000000081900720c */ /* 0x000fe40003f46270 */
[----:B------:R-:W1:Y:S01]  /*38630*/  LDC R20, c[0x0][0x228] ;  /* 0x00008a00ff147b82 */ /* 0x000e620000000800 */
[----:B-----5:R-:W-:-:S07]  /*38640*/  IMAD.WIDE R2, R35, 0x2, R146 ;  /* 0x0000000223027825 */ /* 0x020fce00078e0292 */
[----:B------:R-:W5:Y:S01]  /*38650*/  LDC R8, c[0x0][0x228] ;  /* 0x00008a00ff087b82 */ /* 0x000f620000000800 */
[----:B------:R4:W-:Y:S01]  /*38660*/  @P3 STG.E.U16 desc[UR60][R2.64], R118 ;  /* 0x0000007602003986 */ /* 0x0009e2000c10153c */
[----:B0-----:R-:W-:Y:S01]  /*38670*/  ISETP.LT.AND P3, PT, R171, R32, !P1 ;  /* 0x00000020ab00720c */ /* 0x001fe20004f61270 */
[----:B------:R-:W-:Y:S01]  /*38680*/  IMAD.WIDE R24, R35, 0x2, R14 ;  /* 0x0000000223187825 */ /* 0x000fe200078e020e */
[----:B--2---:R-:W-:-:S04]  /*38690*/  ISETP.LT.AND P1, PT, R170, R34, !P1 ;  /* 0x00000022aa00720c */ /* 0x004fc80004f21270 */
[----:B---3--:R-:W0:Y:S01]  /*386a0*/  LDC R30, c[0x0][0x228] ;  /* 0x00008a00ff1e7b82 */ /* 0x008e220000000800 */
[----:B----4-:R-:W-:Y:S01]  /*386b0*/  PRMT R3, R118, 0x7632, R3 ;  /* 0x0000763276037816 */ /* 0x010fe20000000003 */
[----:B------:R-:W-:-:S06]  /*386c0*/  VIADD R33, R174, 0x2f ;  /* 0x0000002fae217836 */ /* 0x000fcc0000000000 */
[----:B------:R-:W2:Y:S01]  /*386d0*/  LDC R22, c[0x0][0x228] ;  /* 0x00008a00ff167b82 */ /* 0x000ea20000000800 */
[----:B------:R3:W-:Y:S01]  /*386e0*/  @P4 STG.E.U16 desc[UR60][R24.64], R3 ;  /* 0x0000000318004986 */ /* 0x0007e2000c10153c */
[----:B------:R-:W-:Y:S01]  /*386f0*/  ISETP.LT.AND P4, PT, R172, R10, !P2 ;  /* 0x0000000aac00720c */ /* 0x000fe20005781270 */
[----:B------:R-:W-:Y:S01]  /*38700*/  IMAD.WIDE R26, R35, 0x2, R54 ;  /* 0x00000002231a7825 */ /* 0x000fe200078e0236 */
[----:B-1----:R-:W-:-:S04]  /*38710*/  ISETP.LT.AND P5, PT, R173, R36, !P2 ;  /* 0x00000024ad00720c */ /* 0x002fc800057a1270 */
[----:B------:R-:W1:Y:S01]  /*38720*/  LDC R10, c[0x0][0x228] ;  /* 0x00008a00ff0a7b82 */ /* 0x000e620000000800 */
[----:B---3--:R-:W-:Y:S01]  /*38730*/  IMAD.WIDE R2, R35, 0x2, R12 ;  /* 0x0000000223027825 */ /* 0x008fe200078e020c */
[----:B------:R-:W-:-:S06]  /*38740*/  PRMT R25, R78, 0x7632, R25 ;  /* 0x000076324e197816 */ /* 0x000fcc0000000019 */
[----:B------:R-:W3:Y:S01]  /*38750*/  LDC R32, c[0x0][0x228] ;  /* 0x00008a00ff207b82 */ /* 0x000ee20000000800 */
[----:B------:R-:W-:Y:S01]  /*38760*/  @P3 STG.E.U16 desc[UR60][R2.64], R78 ;  /* 0x0000004e02003986 */ /* 0x000fe2000c10153c */
[----:B------:R-:W-:Y:S01]  /*38770*/  ISETP.GE.AND P3, PT, R33, R0, PT ;  /* 0x000000002100720c */ /* 0x000fe20003f66270 */
[----:B------:R-:W-:-:S05]  /*38780*/  IMAD.IADD R31, R35, 0x1, R145 ;  /* 0x00000001231f7824 */ /* 0x000fca00078e0291 */
[----:B------:R-:W4:Y:S01]  /*38790*/  LDC R0, c[0x0][0x22c] ;  /* 0x00008b00ff007b82 */ /* 0x000f220000000800 */
[----:B------:R0:W-:Y:S01]  /*387a0*/  @P1 STG.E.U16 desc[UR60][R26.64], R25 ;  /* 0x000000191a001986 */ /* 0x0001e2000c10153c */
[----:B-----5:R-:W-:Y:S01]  /*387b0*/  ISETP.LT.AND P1, PT, R171, R8, !P2 ;  /* 0x00000008ab00720c */ /* 0x020fe20005721270 */
[----:B------:R-:W-:Y:S01]  /*387c0*/  IMAD.WIDE R28, R31, 0x2, R146 ;  /* 0x000000021f1c7825 */ /* 0x000fe200078e0292 */
[----:B------:R-:W-:-:S04]  /*387d0*/  ISETP.LT.AND P2, PT, R170, R20, !P2 ;  /* 0x00000014aa00720c */ /* 0x000fc80005741270 */
[----:B------:R-:W5:Y:S01]  /*387e0*/  LDC R34, c[0x0][0x228] ;  /* 0x00008a00ff227b82 */ /* 0x000f620000000800 */
[----:B------:R-:W-:Y:S01]  /*387f0*/  @P5 STG.E.U16 desc[UR60][R28.64], R43 ;  /* 0x0000002b1c005986 */ /* 0x000fe2000c10153c */
[----:B0-----:R-:W-:Y:S01]  /*38800*/  PRMT R27, R43, 0x7632, R27 ;  /* 0x000076322b1b7816 */ /* 0x001fe2000000001b */
[----:B------:R-:W-:-:S05]  /*38810*/  IMAD.WIDE R24, R31, 0x2, R14 ;  /* 0x000000021f187825 */ /* 0x000fca00078e020e */
[----:B------:R-:W0:Y:S01]  /*38820*/  LDC R35, c[0x0][0x228] ;  /* 0x00008a00ff237b82 */ /* 0x000e220000000800 */
[----:B------:R-:W-:Y:S01]  /*38830*/  ISETP.LT.AND P5, PT, R172, R30, !P3 ;  /* 0x0000001eac00720c */ /* 0x000fe20005fa1270 */
[----:B------:R-:W-:Y:S01]  /*38840*/  IMAD.WIDE R2, R31, 0x2, R12 ;  /* 0x000000021f027825 */ /* 0x000fe200078e020c */
[----:B------:R1:W-:Y:S01]  /*38850*/  @P4 STG.E.U16 desc[UR60][R24.64], R27 ;  /* 0x0000001b18004986 */ /* 0x0003e2000c10153c */
[----:B------:R-:W-:-:S04]  /*38860*/  PRMT R30, R111, 0x7632, R30 ;  /* 0x000076326f1e7816 */ /* 0x000fc8000000001e */
[----:B------:R-:W0:Y:S01]  /*38870*/  LDC R20, c[0x0][0x228] ;  /* 0x00008a00ff147b82 */ /* 0x000e220000000800 */
[----:B------:R0:W-:Y:S01]  /*38880*/  @P1 STG.E.U16 desc[UR60][R2.64], R111 ;  /* 0x0000006f02001986 */ /* 0x0001e2000c10153c */
[----:B--2---:R-:W-:Y:S01]  /*38890*/  ISETP.LT.AND P4, PT, R173, R22, !P3 ;  /* 0x00000016ad00720c */ /* 0x004fe20005f81270 */
[----:B-1----:R-:W-:-:S05]  /*388a0*/  IMAD.WIDE R26, R31, 0x2, R54 ;  /* 0x000000021f1a7825 */ /* 0x002fca00078e0236 */
[----:B------:R-:W1:Y:S01]  /*388b0*/  LDC R8, c[0x0][0x22c] ;  /* 0x00008b00ff087b82 */ /* 0x000e620000000800 */
[----:B------:R-:W-:Y:S01]  /*388c0*/  VIADD R37, R174, 0x30 ;  /* 0x00000030ae257836 */ /* 0x000fe20000000000 */
[----:B------:R-:W-:Y:S01]  /*388d0*/  @P2 STG.E.U16 desc[UR60][R26.64], R30 ;  /* 0x0000001e1a002986 */ /* 0x000fe2000c10153c */
[----:B------:R-:W-:Y:S01]  /*388e0*/  ISETP.LT.AND P2, PT, R171, R10, !P3 ;  /* 0x0000000aab00720c */ /* 0x000fe20005f41270 */
[----:B------:R-:W-:Y:S01]  /*388f0*/  IMAD.IADD R33, R31, 0x1, R145 ;  /* 0x000000011f217824 */ /* 0x000fe200078e0291 */
[----:B---3--:R-:W-:-:S03]  /*38900*/  ISETP.LT.AND P3, PT, R170, R32, !P3 ;  /* 0x00000020aa00720c */ /* 0x008fc60005f61270 */
[----:B------:R-:W2:Y:S01]  /*38910*/  LDC R10, c[0x0][0x228] ;  /* 0x00008a00ff0a7b82 */ /* 0x000ea20000000800 */
[----:B----4-:R-:W-:Y:S01]  /*38920*/  ISETP.GE.AND P1, PT, R37, R0, PT ;  /* 0x000000002500720c */ /* 0x010fe20003f26270 */
[----:B------:R-:W-:-:S06]  /*38930*/  IMAD.WIDE R24, R33, 0x2, R146 ;  /* 0x0000000221187825 */ /* 0x000fcc00078e0292 */
[----:B------:R-:W3:Y:S01]  /*38940*/  LDC R22, c[0x0][0x228] ;  /* 0x00008a00ff167b82 */ /* 0x000ee20000000800 */
[----:B------:R-:W-:Y:S01]  /*38950*/  IMAD.WIDE R28, R33, 0x2, R14 ;  /* 0x00000002211c7825 */ /* 0x000fe200078e020e */
[----:B------:R-:W-:-:S06]  /*38960*/  PRMT R31, R119, 0x7632, R31 ;  /* 0x00007632771f7816 */ /* 0x000fcc000000001f */
[----:B------:R-:W4:Y:S01]  /*38970*/  LDC R32, c[0x0][0x228] ;  /* 0x00008a00ff207b82 */ /* 0x000f220000000800 */
[----:B-----5:R-:W-:Y:S01]  /*38980*/  ISETP.LT.AND P6, PT, R173, R34, !P1 ;  /* 0x00000022ad00720c */ /* 0x020fe20004fc1270 */
[----:B------:R5:W-:Y:S01]  /*38990*/  @P4 STG.E.U16 desc[UR60][R24.64], R119 ;  /* 0x0000007718004986 */ /* 0x000be2000c10153c */
[----:B0-----:R-:W-:Y:S01]  /*389a0*/  ISETP.LT.AND P4, PT, R172, R35, !P1 ;  /* 0x00000023ac00720c */ /* 0x001fe20004f81270 */
[----:B------:R-:W-:-:S04]  /*389b0*/  IMAD.WIDE R2, R33, 0x2, R12 ;  /* 0x0000000221027825 */ /* 0x000fc800078e020c */
[----:B------:R-:W0:Y:S01]  /*389c0*/  LDC R34, c[0x0][0x228] ;  /* 0x00008a00ff227b82 */ /* 0x000e220000000800 */
[----:B------:R1:W-:Y:S01]  /*389d0*/  @P5 STG.E.U16 desc[UR60][R28.64], R31 ;  /* 0x0000001f1c005986 */ /* 0x0003e2000c10153c */
[----:B------:R-:W-:Y:S01]  /*389e0*/  IMAD.IADD R35, R33, 0x1, R145 ;  /* 0x0000000121237824 */ /* 0x000fe200078e0291 */
[----:B------:R-:W-:Y:S02]  /*389f0*/  ISETP.LT.AND P5, PT, R171, R20, !P1 ;  /* 0x00000014ab00720c */ /* 0x000fe40004fa1270 */
[----:B------:R2:W-:Y:S01]  /*38a00*/  @P2 STG.E.U16 desc[UR60][R2.64], R79 ;  /* 0x0000004f02002986 */ /* 0x0005e2000c10153c */
[----:B-----5:R-:W-:Y:S02]  /*38a10*/  IMAD.WIDE R24, R33, 0x2, R54 ;  /* 0x0000000221187825 */ /* 0x020fe400078e0236 */
[----:B------:R-:W5:Y:S02]  /*38a20*/  LDC R0, c[0x0][0x22c] ;  /* 0x00008b00ff007b82 */ /* 0x000f640000000800 */
[----:B-1----:R-:W-:Y:S01]  /*38a30*/  VIADD R29, R174, 0x31 ;  /* 0x00000031ae1d7836 */ /* 0x002fe20000000000 */
[----:B------:R-:W-:Y:S01]  /*38a40*/  PRMT R31, R79, 0x7632, R31 ;  /* 0x000076324f1f7816 */ /* 0x000fe2000000001f */
[----:B------:R-:W-:-:S04]  /*38a50*/  IMAD.WIDE R26, R35, 0x2, R146 ;  /* 0x00000002231a7825 */ /* 0x000fc800078e0292 */
[----:B------:R-:W1:Y:S01]  /*38a60*/  LDC R20, c[0x0][0x228] ;  /* 0x00008a00ff147b82 */ /* 0x000e620000000800 */
[----:B--2---:R-:W-:Y:S02]  /*38a70*/  PRMT R3, R44, 0x7632, R3 ;  /* 0x000076322c037816 */ /* 0x004fe40000000003 */
[----:B------:R-:W-:Y:S01]  /*38a80*/  ISETP.GE.AND P2, PT, R29, R8, PT ;  /* 0x000000081d00720c */ /* 0x000fe20003f46270 */
[----:B------:R-:W-:Y:S01]  /*38a90*/  IMAD.WIDE R28, R35, 0x2, R14 ;  /* 0x00000002231c7825 */ /* 0x000fe200078e020e */
[----:B------:R2:W-:Y:S01]  /*38aa0*/  @P3 STG.E.U16 desc[UR60][R24.64], R31 ;  /* 0x0000001f18003986 */ /* 0x0005e2000c10153c */
[----:B------:R-:W-:Y:S02]  /*38ab0*/  ISETP.LT.AND P1, PT, R170, R10, !P1 ;  /* 0x0000000aaa00720c */ /* 0x000fe40004f21270 */
[----:B---3--:R-:W-:Y:S01]  /*38ac0*/  ISETP.LT.AND P3, PT, R173, R22, !P2 ;  /* 0x00000016ad00720c */ /* 0x008fe20005761270 */
[----:B------:R-:W-:Y:S01]  /*38ad0*/  @P6 STG.E.U16 desc[UR60][R26.64], R44 ;  /* 0x0000002c1a006986 */ /* 0x000fe2000c10153c */
[----:B------:R-:W3:Y:S03]  /*38ae0*/  LDC R8, c[0x0][0x228] ;  /* 0x00008a00ff087b82 */ /* 0x000ee60000000800 */
[----:B------:R0:W-:Y:S01]  /*38af0*/  @P4 STG.E.U16 desc[UR60][R28.64], R3 ;  /* 0x000000031c004986 */ /* 0x0001e2000c10153c */
[----:B----4-:R-:W-:Y:S01]  /*38b00*/  ISETP.LT.AND P4, PT, R172, R32, !P2 ;  /* 0x00000020ac00720c */ /* 0x010fe20005781270 */
[----:B------:R-:W-:-:S02]  /*38b10*/  IMAD.IADD R33, R35, 0x1, R145 ;  /* 0x0000000123217824 */ /* 0x000fc400078e0291 */
[----:B--2---:R-:W-:Y:S01]  /*38b20*/  IMAD.WIDE R30, R35, 0x2, R12 ;  /* 0x00000002231e7825 */ /* 0x004fe200078e020c */
[----:B------:R-:W-:Y:S01]  /*38b30*/  PRMT R32, R112, 0x7632, R32 ;  /* 0x0000763270207816 */ /* 0x000fe20000000020 */
[----:B------:R-:W2:Y:S02]  /*38b40*/  LDC R10, c[0x0][0x228] ;  /* 0x00008a00ff0a7b82 */ /* 0x000ea40000000800 */
[----:B------:R-:W-:Y:S01]  /*38b50*/  IMAD.WIDE R24, R33, 0x2, R146 ;  /* 0x0000000221187825 */ /* 0x000fe200078e0292 */
[----:B------:R4:W-:Y:S01]  /*38b60*/  @P5 STG.E.U16 desc[UR60][R30.64], R112 ;  /* 0x000000701e005986 */ /* 0x0009e2000c10153c */
[----:B0-----:R-:W-:Y:S02]  /*38b70*/  ISETP.LT.AND P5, PT, R171, R34, !P2 ;  /* 0x00000022ab00720c */ /* 0x001fe400057a1270 */
[----:B------:R-:W-:Y:S01]  /*38b80*/  IMAD.WIDE R2, R35, 0x2, R54 ;  /* 0x0000000223027825 */ /* 0x000fe200078e0236 */
[----:B------:R-:W-:Y:S01]  /*38b90*/  PRMT R34, R80, 0x7632, R34 ;  /* 0x0000763250227816 */ /* 0x000fe20000000022 */
[----:B------:R-:W0:Y:S02]  /*38ba0*/  LDC R36, c[0x0][0x228] ;  /* 0x00008a00ff247b82 */ /* 0x000e240000000800 */
[----:B------:R-:W-:Y:S01]  /*38bb0*/  IMAD.WIDE R26, R33, 0x2, R14 ;  /* 0x00000002211a7825 */ /* 0x000fe200078e020e */
[----:B------:R3:W-:Y:S03]  /*38bc0*/  @P1 STG.E.U16 desc[UR60][R2.64], R32 ;  /* 0x0000002002001986 */ /* 0x0007e6000c10153c */
[----:B----4-:R-:W-:Y:S01]  /*38bd0*/  VIADD R31, R174, 0x32 ;  /* 0x00000032ae1f7836 */ /* 0x010fe20000000000 */
[----:B------:R4:W-:Y:S01]  /*38be0*/  @P3 STG.E.U16 desc[UR60][R24.64], R80 ;  /* 0x0000005018003986 */ /* 0x0009e2000c10153c */
[----:B------:R-:W0:Y:S03]  /*38bf0*/  LDC R22, c[0x0][0x228] ;  /* 0x00008a00ff167b82 */ /* 0x000e260000000800 */
[----:B------:R-:W-:Y:S01]  /*38c00*/  @P4 STG.E.U16 desc[UR60][R26.64], R34 ;  /* 0x000000221a004986 */ /* 0x000fe2000c10153c */
[----:B-----5:R-:W-:-:S04]  /*38c10*/  ISETP.GE.AND P4, PT, R31, R0, PT ;  /* 0x000000001f00720c */ /* 0x020fc80003f86270 */
[----:B------:R-:W5:Y:S01]  /*38c20*/  LDC R0, c[0x0][0x22c] ;  /* 0x00008b00ff007b82 */ /* 0x000f620000000800 */
[----:B-1----:R-:W-:Y:S02]  /*38c30*/  ISETP.LT.AND P3, PT, R173, R20, !P4 ;  /* 0x00000014ad00720c */ /* 0x002fe40006761270 */
[----:B---3--:R-:W-:-:S05]  /*38c40*/  ISETP.LT.AND P2, PT, R170, R8, !P2 ;  /* 0x00000008aa00720c */ /* 0x008fca0005741270 */
[----:B------:R-:W1:Y:S01]  /*38c50*/  LDC R20, c[0x0][0x228] ;  /* 0x00008a00ff147b82 */ /* 0x000e620000000800 */
[----:B------:R-:W-:-:S04]  /*38c60*/  IMAD.WIDE R28, R33, 0x2, R12 ;  /* 0x00000002211c7825 */ /* 0x000fc800078e020c */
[C---:B------:R-:W-:Y:S01]  /*38c70*/  IMAD.IADD R31, R33.reuse, 0x1, R145 ;  /* 0x00000001211f7824 */ /* 0x040fe200078e0291 */
[----:B------:R3:W-:Y:S01]  /*38c80*/  @P5 STG.E.U16 desc[UR60][R28.64], R84 ;  /* 0x000000541c005986 */ /* 0x0007e2000c10153c */
[----:B------:R-:W-:Y:S01]  /*38c90*/  VIADD R8, R174, 0x35 ;  /* 0x00000035ae087836 */ /* 0x000fe20000000000 */
[----:B------:R-:W1:Y:S01]  /*38ca0*/  LDC R30, c[0x0][0x228] ;  /* 0x00008a00ff1e7b82 */ /* 0x000e620000000800 */
[----:B------:R-:W-:-:S04]  /*38cb0*/  IMAD.WIDE R2, R33, 0x2, R54 ;  /* 0x0000000221027825 */ /* 0x000fc800078e0236 */
[----:B----4-:R-:W-:Y:S01]  /*38cc0*/  IMAD.WIDE R24, R31, 0x2, R146 ;  /* 0x000000021f187825 */ /* 0x010fe200078e0292 */
[----:B------:R-:W-:Y:S02]  /*38cd0*/  ISETP.GE.AND P1, PT, R8, R53, PT ;  /* 0x000000350800720c */ /* 0x000fe40003f26270 */
[----:B------:R-:W4:Y:S01]  /*38ce0*/  LDC R32, c[0x0][0x228] ;  /* 0x00008a00ff207b82 */ /* 0x000f220000000800 */
[----:B---3--:R-:W-:Y:S01]  /*38cf0*/  PRMT R29, R84, 0x7632, R29 ;  /* 0x00007632541d7816 */ /* 0x008fe2000000001d */
[----:B------:R-:W-:-:S04]  /*38d00*/  VIADD R33, R174, 0x33 ;  /* 0x00000033ae217836 */ /* 0x000fc80000000000 */
[----:B------:R3:W-:Y:S02]  /*38d10*/  @P2 STG.E.U16 desc[UR60][R2.64], R29 ;  /* 0x0000001d02002986 */ /* 0x0007e4000c10153c */
[----:B------:R-:W4:Y:S02]  /*38d20*/  LDC R8, c[0x0][0x22c] ;  /* 0x00008b00ff087b82 */ /* 0x000f240000000800 */
[----:B------:R3:W-:Y:S01]  /*38d30*/  @P3 STG.E.U16 desc[UR60][R24.64], R45 ;  /* 0x0000002d18003986 */ /* 0x0007e2000c10153c */
[----:B-----5:R-:W-:Y:S02]  /*38d40*/  ISETP.GE.AND P3, PT, R33, R0, PT ;  /* 0x000000002100720c */ /* 0x020fe40003f66270 */
[----:B--2---:R-:W-:-:S03]  /*38d50*/  ISETP.LT.AND P5, PT, R171, R10, !P4 ;  /* 0x0000000aab00720c */ /* 0x004fc600067a1270 */
[----:B------:R-:W2:Y:S01]  /*38d60*/  LDC R0, c[0x0][0x228] ;  /* 0x00008a00ff007b82 */ /* 0x000ea20000000800 */
[----:B0-----:R-:W-:Y:S02]  /*38d70*/  ISETP.LT.AND P6, PT, R172, R36, !P4 ;  /* 0x00000024ac00720c */ /* 0x001fe400067c1270 */
[----:B-1----:R-:W-:Y:S02]  /*38d80*/  ISETP.LT.AND P4, PT, R170, R20, !P4 ;  /* 0x00000014aa00720c */ /* 0x002fe40006781270 */
[----:B------:R-:W-:-:S03]  /*38d90*/  ISETP.LT.AND P2, PT, R173, R22, !P3 ;  /* 0x00000016ad00720c */ /* 0x000fc60005f41270 */
[----:B------:R-:W0:Y:S01]  /*38da0*/  LDC R10, c[0x0][0x228] ;  /* 0x00008a00ff0a7b82 */ /* 0x000e220000000800 */
[----:B------:R-:W-:Y:S01]  /*38db0*/  IMAD.IADD R33, R31, 0x1, R145 ;  /* 0x000000011f217824 */ /* 0x000fe200078e0291 */
[----:B------:R-:W-:Y:S01]  /*38dc0*/  PRMT R36, R45, 0x7632, R36 ;  /* 0x000076322d247816 */ /* 0x000fe20000000024 */
[----:B------:R-:W-:Y:S01]  /*38dd0*/  IMAD.WIDE R26, R31, 0x2, R14 ;  /* 0x000000021f1a7825 */ /* 0x000fe200078e020e */
[----:B------:R-:W-:-:S04]  /*38de0*/  PRMT R22, R113, 0x7632, R22 ;  /* 0x0000763271167816 */ /* 0x000fc80000000016 */
[----:B------:R-:W1:Y:S01]  /*38df0*/  LDC R34, c[0x0][0x228] ;  /* 0x00008a00ff227b82 */ /* 0x000e620000000800 */
[C---:B---3--:R-:W-:Y:S01]  /*38e00*/  IMAD.WIDE R28, R31.reuse, 0x2, R12 ;  /* 0x000000021f1c7825 */ /* 0x048fe200078e020c */
[----:B------:R3:W-:Y:S03]  /*38e10*/  @P6 STG.E.U16 desc[UR60][R26.64], R36 ;  /* 0x000000241a006986 */ /* 0x0007e6000c10153c */
[----:B------:R-:W-:-:S03]  /*38e20*/  IMAD.WIDE R2, R31, 0x2, R54 ;  /* 0x000000021f027825 */ /* 0x000fc600078e0236 */
[----:B------:R-:W5:Y:S01]  /*38e30*/  LDC R35, c[0x0][0x228] ;  /* 0x00008a00ff237b82 */ /* 0x000f620000000800 */
[----:B------:R-:W-:Y:S01]  /*38e40*/  IMAD.WIDE R24, R33, 0x2, R146 ;  /* 0x0000000221187825 */ /* 0x000fe200078e0292 */
[----:B------:R2:W-:Y:S06]  /*38e50*/  @P5 STG.E.U16 desc[UR60][R28.64], R113 ;  /* 0x000000711c005986 */ /* 0x0005ec000c10153c */
[----:B------:R-:W1:Y:S01]  /*38e60*/  LDC R20, c[0x0][0x228] ;  /* 0x00008a00ff147b82 */ /* 0x000e620000000800 */
[----:B------:R-:W-:Y:S01]  /*38e70*/  VIADD R31, R174, 0x34 ;  /* 0x00000034ae1f7836 */ /* 0x000fe20000000000 */
[----:B------:R-:W-:Y:S01]  /*38e80*/  ISETP.LT.AND P6, PT, R172, R30, !P3 ;  /* 0x0000001eac00720c */ /* 0x000fe20005fc1270 */
[----:B------:R1:W-:Y:S01]  /*38e90*/  @P4 STG.E.U16 desc[UR60][R2.64], R22 ;  /* 0x0000001602004986 */ /* 0x0003e2000c10153c */
[----:B----4-:R-:W-:-:S03]  /*38ea0*/  ISETP.LT.AND P5, PT, R171, R32, !P3 ;  /* 0x00000020ab00720c */ /* 0x010fc60005fa1270 */
[----:B------:R-:W-:Y:S01]  /*38eb0*/  @P2 STG.E.U16 desc[UR60][R24.64], R81 ;  /* 0x0000005118002986 */ /* 0x000fe2000c10153c */
[----:B------:R-:W-:Y:S01]  /*38ec0*/  ISETP.GE.AND P2, PT, R31, R8, PT ;  /* 0x000000081f00720c */ /* 0x000fe20003f46270 */
[----:B---3--:R-:W-:Y:S01]  /*38ed0*/  IMAD.WIDE R26, R33, 0x2, R14 ;  /* 0x00000002211a7825 */ /* 0x008fe200078e020e */
[----:B------:R-:W3:Y:S02]  /*38ee0*/  LDC R8, c[0x0][0x228] ;  /* 0x00008a00ff087b82 */ /* 0x000ee40000000800 */
[----:B--2---:R-:W-:Y:S01]  /*38ef0*/  ISETP.LT.AND P4, PT, R173, R0, !P2 ;  /* 0x00000000ad00720c */ /* 0x004fe20005781270 */
[----:B------:R-:W-:Y:S01]  /*38f00*/  IMAD.WIDE R28, R33, 0x2, R12 ;  /* 0x00000002211c7825 */ /* 0x000fe200078e020c */
[----:B------:R-:W-:Y:S02]  /*38f10*/  PRMT R30, R81, 0x7632, R30 ;  /* 0x00007632511e7816 */ /* 0x000fe4000000001e */
[----:B0-----:R-:W-:Y:S02]  /*38f20*/  ISETP.LT.AND P3, PT, R170, R10, !P3 ;  /* 0x0000000aaa00720c */ /* 0x001fe40005f61270 */
[----:B------:R-:W0:Y:S01]  /*38f30*/  LDC R0, c[0x0][0x228] ;  /* 0x00008a00ff007b82 */ /* 0x000e220000000800 */
[----:B------:R-:W-:Y:S01]  /*38f40*/  @P6 STG.E.U16 desc[UR60][R26.64], R30 ;  /* 0x0000001e1a006986 */ /* 0x000fe2000c10153c */
[----:B-----5:R-:W-:-:S03]  /*38f50*/  ISETP.LT.AND P6, PT, R171, R35, !P2 ;  /* 0x00000023ab00720c */ /* 0x020fc600057c1270 */
[----:B------:R2:W-:Y:S01]  /*38f60*/  @P5 STG.E.U16 desc[UR60][R28.64], R85 ;  /* 0x000000551c005986 */ /* 0x0005e2000c10153c */
[----:B-1----:R-:W-:Y:S01]  /*38f70*/  ISETP.LT.AND P5, PT, R172, R34, !P2 ;  /* 0x00000022ac00720c */ /* 0x002fe200057a1270 */
[C---:B------:R-:W-:Y:S01]  /*38f80*/  IMAD.WIDE R2, R33.reuse, 0x2, R54 ;  /* 0x0000000221027825 */ /* 0x040fe200078e0236 */
[----:B------:R-:W-:Y:S01]  /*38f90*/  ISETP.LT.AND P2, PT, R170, R20, !P2 ;  /* 0x00000014aa00720c */ /* 0x000fe20005741270 */
[----:B------:R-:W1:Y:S02]  /*38fa0*/  LDC R10, c[0x0][0x228] ;  /* 0x00008a00ff0a7b82 */ /* 0x000e640000000800 */
[----:B------:R-:W-:Y:S02]  /*38fb0*/  IMAD.IADD R31, R33, 0x1, R145 ;  /* 0x00000001211f7824 */ /* 0x000fe400078e0291 */
[----:B------:R-:W-:Y:S01]  /*38fc0*/  VIADD R22, R174, 0x36 ;  /* 0x00000036ae167836 */ /* 0x000fe20000000000 */
[----:B--2---:R-:W-:-:S03]  /*38fd0*/  PRMT R29, R85, 0x7632, R29 ;  /* 0x00007632551d7816 */ /* 0x004fc6000000001d */
[----:B------:R-:W2:Y:S01]  /*38fe0*/  LDC R30, c[0x0][0x228] ;  /* 0x00008a00ff1e7b82 */ /* 0x000ea20000000800 */
[C---:B------:R-:W-:Y:S01]  /*38ff0*/  IMAD.WIDE R24, R31.reuse, 0x2, R146 ;  /* 0x000000021f187825 */ /* 0x040fe200078e0292 */
[----:B------:R-:W-:Y:S01]  /*39000*/  PRMT R33, R46, 0x7632, R33 ;  /* 0x000076322e217816 */ /* 0x000fe20000000021 */
[----:B------:R4:W-:Y:S02]  /*39010*/  @P3 STG.E.U16 desc[UR60][R2.64], R29 ;  /* 0x0000001d02003986 */ /* 0x0009e4000c10153c */
[C---:B------:R-:W-:Y:S01]  /*39020*/  IMAD.WIDE R26, R31.reuse, 0x2, R14 ;  /* 0x000000021f1a7825 */ /* 0x040fe200078e020e */
[----:B------:R-:W-:Y:S02]  /*39030*/  ISETP.GE.AND P3, PT, R22, R23, PT ;  /* 0x000000171600720c */ /* 0x000fe40003f66270 */
[----:B------:R-:W5:Y:S01]  /*39040*/  LDC R32, c[0x0][0x228] ;  /* 0x00008a00ff207b82 */ /* 0x000f620000000800 */
[C---:B------:R-:W-:Y:S01]  /*39050*/  IMAD.WIDE R22, R31.reuse, 0x2, R12 ;  /* 0x000000021f167825 */ /* 0x040fe200078e020c */
[----:B------:R-:W-:Y:S03]  /*39060*/  @P4 STG.E.U16 desc[UR60][R24.64], R46 ;  /* 0x0000002e18004986 */ /* 0x000fe6000c10153c */
[----:B----4-:R-:W-:Y:S01]  /*39070*/  IMAD.WIDE R28, R31, 0x2, R54 ;  /* 0x000000021f1c7825 */ /* 0x010fe200078e0236 */
[----:B------:R-:W-:Y:S01]  /*39080*/  PRMT R3, R114, 0x7632, R3 ;  /* 0x0000763272037816 */ /* 0x000fe20000000003 */
[----:B------:R-:W-:Y:S01]  /*39090*/  @P5 STG.E.U16 desc[UR60][R26.64], R33 ;  /* 0x000000211a005986 */ /* 0x000fe2000c10153c */
[----:B---3--:R-:W-:Y:S01]  /*390a0*/  ISETP.LT.AND P5, PT, R173, R8, !P1 ;  /* 0x00000008ad00720c */ /* 0x008fe20004fa1270 */
[----:B------:R-:W-:Y:S01]  /*390b0*/  IMAD.IADD R31, R31, 0x1, R145 ;  /* 0x000000011f1f7824 */ /* 0x000fe200078e0291 */
[----:B------:R-:W3:Y:S01]  /*390c0*/  LDC R8, c[0x0][0x228] ;  /* 0x00008a00ff087b82 */ /* 0x000ee20000000800 */
[----:B------:R-:W-:Y:S04]  /*390d0*/  @P6 STG.E.U16 desc[UR60][R22.64], R114 ;  /* 0x0000007216006986 */ /* 0x000fe8000c10153c */
[----:B------:R4:W-:Y:S01]  /*390e0*/  @P2 STG.E.U16 desc[UR60][R28.64], R3 ;  /* 0x000000031c002986 */ /* 0x0009e2000c10153c */
[----:B0-----:R-:W-:-:S02]  /*390f0*/  ISETP.LT.AND P2, PT, R172, R0, !P1 ;  /* 0x00000000ac00720c */ /* 0x001fc40004f41270 */
[----:B------:R-:W0:Y:S01]  /*39100*/  LDC R0, c[0x0][0x228] ;  /* 0x00008a00ff007b82 */ /* 0x000e220000000800 */
[----:B-1----:R-:W-:Y:S01]  /*39110*/  ISETP.LT.AND P6, PT, R171, R10, !P1 ;  /* 0x0000000aab00720c */ /* 0x002fe20004fc1270 */
[----:B------:R-:W-:Y:S01]  /*39120*/  VIADD R20, R174, 0x37 ;  /* 0x00000037ae147836 */ /* 0x000fe20000000000 */
[----:B--2---:R-:W-:-:S05]  /*39130*/  ISETP.LT.AND P1, PT, R170, R30, !P1 ;  /* 0x0000001eaa00720c */ /* 0x004fca0004f21270 */
[----:B------:R-:W1:Y:S01]  /*39140*/  LDC R10, c[0x0][0x228] ;  /* 0x00008a00ff0a7b82 */ /* 0x000e620000000800 */
[----:B----4-:R-:W-:-:S05]  /*39150*/  IMAD.WIDE R2, R31, 0x2, R146 ;  /* 0x000000021f027825 */ /* 0x010fca00078e0292 */
[----:B------:R2:W-:Y:S01]  /*39160*/  @P5 STG.E.U16 desc[UR60][R2.64], R82 ;  /* 0x0000005202005986 */ /* 0x0005e2000c10153c */
[----:B-----5:R-:W-:Y:S01]  /*39170*/  ISETP.LT.AND P5, PT, R173, R32, !P3 ;  /* 0x00000020ad00720c */ /* 0x020fe20005fa1270 */
[----:B------:R-:W4:Y:S01]  /*39180*/  LDC R33, c[0x0][0x228] ;  /* 0x00008a00ff217b82 */ /* 0x000f220000000800 */
[----:B------:R-:W-:Y:S01]  /*39190*/  ISETP.GE.AND P4, PT, R20, R21, PT ;  /* 0x000000151400720c */ /* 0x000fe20003f86270 */
[C---:B------:R-:W-:Y:S02]  /*391a0*/  IMAD.IADD R29, R31.reuse, 0x1, R145 ;  /* 0x000000011f1d7824 */ /* 0x040fe400078e0291 */
[----:B------:R-:W-:-:S04]  /*391b0*/  IMAD.WIDE R20, R31, 0x2, R14 ;  /* 0x000000021f147825 */ /* 0x000fc800078e020e */
[----:B------:R-:W5:Y:S01]  /*391c0*/  LDC R28, c[0x0][0x228] ;  /* 0x00008a00ff1c7b82 */ /* 0x000f620000000800 */
[C---:B------:R-:W-:Y:S01]  /*391d0*/  IMAD.WIDE R22, R31.reuse, 0x2, R12 ;  /* 0x000000021f167825 */ /* 0x040fe200078e020c */
[----:B--2---:R-:W-:Y:S02]  /*391e0*/  PRMT R3, R82, 0x7632, R3 ;  /* 0x0000763252037816 */ /* 0x004fe40000000003 */
[----:B------:R-:W-:Y:S01]  /*391f0*/  PRMT R32, R86, 0x7632, R32 ;  /* 0x0000763256207816 */ /* 0x000fe20000000020 */
[----:B------:R-:W-:Y:S02]  /*39200*/  IMAD.WIDE R24, R31, 0x2, R54 ;  /* 0x000000021f187825 */ /* 0x000fe400078e0236 */
[----:B------:R2:W-:Y:S01]  /*39210*/  @P2 STG.E.U16 desc[UR60][R20.64], R3 ;  /* 0x0000000314002986 */ /* 0x0005e2000c10153c */
[----:B------:R-:W5:Y:S01]  /*39220*/  LDC R30, c[0x0][0x228] ;  /* 0x00008a00ff1e7b82 */ /* 0x000f620000000800 */
[----:B------:R-:W-:Y:S01]  /*39230*/  IMAD.WIDE R26, R29, 0x2, R146 ;  /* 0x000000021d1a7825 */ /* 0x000fe200078e0292 */
[----:B0-----:R-:W-:Y:S01]  /*39240*/  ISETP.LT.AND P2, PT, R172, R0, !P3 ;  /* 0x00000000ac00720c */ /* 0x001fe20005f41270 */
[----:B------:R-:W-:Y:S02]  /*39250*/  @P6 STG.E.U16 desc[UR60][R22.64], R86 ;  /* 0x0000005616006986 */ /* 0x000fe4000c10153c */
[----:B------:R-:W-:-:S02]  /*39260*/  VIADD R2, R174, 0x38 ;  /* 0x00000038ae027836 */ /* 0x000fc40000000000 */
[----:B------:R0:W-:Y:S01]  /*39270*/  @P1 STG.E.U16 desc[UR60][R24.64], R32 ;  /* 0x0000002018001986 */ /* 0x0001e2000c10153c */
[----:B------:R-:W5:Y:S03]  /*39280*/  LDC R31, c[0x0][0x228] ;  /* 0x00008a00ff1f7b82 */ /* 0x000f660000000800 */
[----:B------:R5:W-:Y:S01]  /*39290*/  @P5 STG.E.U16 desc[UR60][R26.64], R47 ;  /* 0x0000002f1a005986 */ /* 0x000be2000c10153c */
[----:B---3--:R-:W-:-:S04]  /*392a0*/  ISETP.LT.AND P5, PT, R171, R8, !P3 ;  /* 0x00000008ab00720c */ /* 0x008fc80005fa1270 */
[----:B------:R-:W3:Y:S01]  /*392b0*/  LDC R0, c[0x0][0x228] ;  /* 0x00008a00ff007b82 */ /* 0x000ee20000000800 */
[----:B------:R-:W-:Y:S01]  /*392c0*/  ISETP.GE.AND P1, PT, R2, R153, PT ;  /* 0x000000990200720c */ /* 0x000fe20003f26270 */
[----:B--2---:R-:W-:Y:S01]  /*392d0*/  IMAD.WIDE R2, R29, 0x2, R14 ;  /* 0x000000021d027825 */ /* 0x004fe200078e020e */
[----:B0-----:R-:W-:-:S05]  /*392e0*/  PRMT R25, R47, 0x7632, R25 ;  /* 0x000076322f197816 */ /* 0x001fca0000000019 */
[----:B------:R-:W0:Y:S01]  /*392f0*/  LDC R8, c[0x0][0x228] ;  /* 0x00008a00ff087b82 */ /* 0x000e220000000800 */
[----:B-1----:R-:W-:Y:S01]  /*39300*/  ISETP.LT.AND P3, PT, R170, R10, !P3 ;  /* 0x0000000aaa00720c */ /* 0x002fe20005f61270 */
[----:B------:R1:W-:Y:S01]  /*39310*/  @P2 STG.E.U16 desc[UR60][R2.64], R25 ;  /* 0x0000001902002986 */ /* 0x0003e2000c10153c */
[----:B----4-:R-:W-:Y:S02]  /*39320*/  ISETP.LT.AND P6, PT, R173, R33, !P4 ;  /* 0x00000021ad00720c */ /* 0x010fe400067c1270 */
[----:B-----5:R-:W-:Y:S01]  /*39330*/  ISETP.LT.AND P2, PT, R172, R28, !P4 ;  /* 0x0000001cac00720c */ /* 0x020fe20006741270 */
[C---:B------:R-:W-:Y:S02]  /*39340*/  IMAD.WIDE R20, R29.reuse, 0x2, R12 ;  /* 0x000000021d147825 */ /* 0x040fe400078e020c */
[----:B------:R-:W2:Y:S02]  /*39350*/  LDC R10, c[0x0][0x228] ;  /* 0x00008a00ff0a7b82 */ /* 0x000ea40000000800 */
[----:B------:R-:W-:Y:S01]  /*39360*/  IMAD.IADD R27, R29, 0x1, R145 ;  /* 0x000000011d1b7824 */ /* 0x000fe200078e0291 */
[----:B------:R-:W-:Y:S01]  /*39370*/  PRMT R26, R115, 0x7632, R26 ;  /* 0x00007632731a7816 */ /* 0x000fe2000000001a */
[----:B------:R-:W-:Y:S01]  /*39380*/  IMAD.WIDE R22, R29, 0x2, R54 ;  /* 0x000000021d167825 */ /* 0x000fe200078e0236 */
[----:B------:R4:W-:Y:S03]  /*39390*/  @P5 STG.E.U16 desc[UR60][R20.64], R115 ;  /* 0x0000007314005986 */ /* 0x0009e6000c10153c */
[----:B------:R-:W5:Y:S01]  /*393a0*/  LDC R32, c[0x0][0x228] ;  /* 0x00008a00ff207b82 */ /* 0x000f620000000800 */
[C---:B-1----:R-:W-:Y:S01]  /*393b0*/  IMAD.WIDE R24, R27.reuse, 0x2, R146 ;  /* 0x000000021b187825 */ /* 0x042fe200078e0292 */
[----:B------:R-:W-:Y:S03]  /*393c0*/  @P3 STG.E.U16 desc[UR60][R22.64], R26 ;  /* 0x0000001a16003986 */ /* 0x000fe6000c10153c */
[----:B------:R-:W-:Y:S01]  /*393d0*/  IMAD.WIDE R2, R27, 0x2, R14 ;  /* 0x000000021b027825 */ /* 0x000fe200078e020e */
[----:B------:R-:W-:-:S02]  /*393e0*/  ISETP.LT.AND P5, PT, R171, R30, !P4 ;  /* 0x0000001eab00720c */ /* 0x000fc400067a1270 */
[----:B------:R-:W-:Y:S01]  /*393f0*/  PRMT R37, R48, 0x7632, R37 ;  /* 0x0000763230257816 */ /* 0x000fe20000000025 */
[----:B------:R-:W1:Y:S01]  /*39400*/  LDC R34, c[0x0][0x228] ;  /* 0x00008a00ff227b82 */ /* 0x000e620000000800 */
[----:B----4-:R-:W-:Y:S01]  /*39410*/  PRMT R21, R83, 0x7632, R21 ;  /* 0x0000763253157816 */ /* 0x010fe20000000015 */
[----:B------:R4:W-:Y:S01]  /*39420*/  @P6 STG.E.U16 desc[UR60][R24.64], R83 ;  /* 0x0000005318006986 */ /* 0x0009e2000c10153c */
[----:B------:R-:W-:Y:S02]  /*39430*/  ISETP.LT.AND P4, PT, R170, R31, !P4 ;  /* 0x0000001faa00720c */ /* 0x000fe40006781270 */
[----:B---3--:R-:W-:Y:S01]  /*39440*/  ISETP.LT.AND P6, PT, R173, R0, !P1 ;  /* 0x00000000ad00720c */ /* 0x008fe20004fc1270 */
[----:B------:R3:W-:Y:S01]  /*39450*/  @P2 STG.E.U16 desc[UR60][R2.64], R21 ;  /* 0x0000001502002986 */ /* 0x0007e2000c10153c */
[----:B0-----:R-:W-:Y:S01]  /*39460*/  ISETP.LT.AND P2, PT, R172, R8, !P1 ;  /* 0x00000008ac00720c */ /* 0x001fe20004f41270 */
[----:B------:R-:W0:Y:S01]  /*39470*/  LDC R0, c[0x0][0x228] ;  /* 0x00008a00ff007b82 */ /* 0x000e220000000800 */
[----:B------:R-:W-:-:S02]  /*39480*/  VIADD R20, R174, 0x39 ;  /* 0x00000039ae147836 */ /* 0x000fc40000000000 */
[C---:B------:R-:W-:Y:S02]  /*39490*/  IMAD.IADD R33, R27.reuse, 0x1, R145 ;  /* 0x000000011b217824 */ /* 0x040fe400078e0291 */
[C---:B----4-:R-:W-:Y:S01]  /*394a0*/  IMAD.WIDE R24, R27.reuse, 0x2, R12 ;  /* 0x000000021b187825 */ /* 0x050fe200078e020c */
[----:B------:R-:W-:Y:S02]  /*394b0*/  ISETP.GE.AND P3, PT, R20, R151, PT ;  /* 0x000000971400720c */ /* 0x000fe40003f66270 */
[----:B------:R-:W4:Y:S01]  /*394c0*/  LDC R8, c[0x0][0x228] ;  /* 0x00008a00ff087b82 */ /* 0x000f220000000800 */
[----:B------:R-:W4:Y:S01]  /*394d0*/  LDS.128 R20, [R144] ;  /* 0x0000000090147984 */ /* 0x000f220000000c00 */
[----:B------:R-:W-:Y:S01]  /*394e0*/  IMAD.WIDE R26, R27, 0x2, R54 ;  /* 0x000000021b1a7825 */ /* 0x000fe200078e0236 */
[----:B---3--:R-:W-:-:S03]  /*394f0*/  PRMT R3, R87, 0x7632, R3 ;  /* 0x0000763257037816 */ /* 0x008fc60000000003 */
[C---:B------:R-:W-:Y:S01]  /*39500*/  IMAD.WIDE R28, R33.reuse, 0x2, R146 ;  /* 0x00000002211c7825 */ /* 0x040fe200078e0292 */
[----:B------:R-:W-:Y:S01]  /*39510*/  @P5 STG.E.U16 desc[UR60][R24.64], R87 ;  /* 0x0000005718005986 */ /* 0x000fe2000c10153c */
[----:B------:R-:W3:Y:S02]  /*39520*/  LDC R35, c[0x0][0x228] ;  /* 0x00008a00ff237b82 */ /* 0x000ee40000000800 */
[----:B------:R-:W-:Y:S01]  /*39530*/  IMAD.WIDE R30, R33, 0x2, R14 ;  /* 0x00000002211e7825 */ /* 0x000fe200078e020e */
[----:B------:R-:W-:Y:S04]  /*39540*/  @P4 STG.E.U16 desc[UR60][R26.64], R3 ;  /* 0x000000031a004986 */ /* 0x000fe8000c10153c */
[----:B------:R1:W-:Y:S01]  /*39550*/  @P6 STG.E.U16 desc[UR60][R28.64], R48 ;  /* 0x000000301c006986 */ /* 0x0003e2000c10153c */
[----:B------:R-:W3:Y:S03]  /*39560*/  LDC R36, c[0x0][0x228] ;  /* 0x00008a00ff247b82 */ /* 0x000ee60000000800 */
[----:B------:R1:W-:Y:S01]  /*39570*/  @P2 STG.E.U16 desc[UR60][R30.64], R37 ;  /* 0x000000251e002986 */ /* 0x0003e2000c10153c */
[----:B--2---:R-:W-:-:S02]  /*39580*/  ISETP.LT.AND P2, PT, R171, R10, !P1 ;  /* 0x0000000aab00720c */ /* 0x004fc40004f41270 */
[----:B-----5:R-:W-:Y:S02]  /*39590*/  ISETP.LT.AND P1, PT, R170, R32, !P1 ;  /* 0x00000020aa00720c */ /* 0x020fe40004f21270 */
[----:B------:R-:W2:Y:S01]  /*395a0*/  LDC R32, c[0x0][0x228] ;  /* 0x00008a00ff207b82 */ /* 0x000ea20000000800 */
[----:B0-----:R-:W-:Y:S01]  /*395b0*/  ISETP.LT.AND P5, PT, R173, R0, !P3 ;  /* 0x00000000ad00720c */ /* 0x001fe20005fa1270 */
[----:B------:R-:W-:Y:S02]  /*395c0*/  VIADD R0, R174, 0x3a ;  /* 0x0000003aae007836 */ /* 0x000fe40000000000 */
[----:B-1----:R-:W-:-:S03]  /*395d0*/  IMAD.IADD R29, R33, 0x1, R145 ;  /* 0x00000001211d7824 */ /* 0x002fc600078e0291 */
[----:B------:R-:W-:Y:S01]  /*395e0*/  ISETP.GE.AND P4, PT, R0, R149, PT ;  /* 0x000000950000720c */ /* 0x000fe20003f86270 */
[C---:B------:R-:W-:Y:S01]  /*395f0*/  IMAD.WIDE R2, R33.reuse, 0x2, R12 ;  /* 0x0000000221027825 */ /* 0x040fe200078e020c */
[----:B------:R-:W0:Y:S01]  /*39600*/  LDC R0, c[0x0][0x228] ;  /* 0x00008a00ff007b82 */ /* 0x000e220000000800 */
[----:B------:R-:W-:Y:S02]  /*39610*/  ISETP.LT.AND P6, PT, R172, R34, !P3 ;  /* 0x00000022ac00720c */ /* 0x000fe40005fc1270 */
[----:B------:R-:W-:Y:S01]  /*39620*/  IMAD.WIDE R24, R33, 0x2, R54 ;  /* 0x0000000221187825 */ /* 0x000fe200078e0236 */
[----:B------:R-:W-:Y:S01]  /*39630*/  PRMT R31, R16, 0x7632, R31 ;  /* 0x00007632101f7816 */ /* 0x000fe2000000001f */
[----:B------:R1:W-:Y:S02]  /*39640*/  @P2 STG.E.U16 desc[UR60][R2.64], R16 ;  /* 0x0000001002002986 */ /* 0x0003e4000c10153c */
[----:B------:R-:W-:Y:S01]  /*39650*/  VIADD R10, R174, 0x3b ;  /* 0x0000003bae0a7836 */ /* 0x000fe20000000000 */
[----:B------:R-:W5:Y:S01]  /*39660*/  LDC R28, c[0x0][0x228] ;  /* 0x00008a00ff1c7b82 */ /* 0x000f620000000800 */
[----:B------:R-:W-:Y:S01]  /*39670*/  IMAD.WIDE R26, R29, 0x2, R146 ;  /* 0x000000021d1a7825 */ /* 0x000fe200078e0292 */
[----:B------:R3:W-:Y:S01]  /*39680*/  @P1 STG.E.U16 desc[UR60][R24.64], R31 ;  /* 0x0000001f18001986 */ /* 0x0007e2000c10153c */
[----:B----4-:R-:W-:-:S02]  /*39690*/  ISETP.LT.AND P1, PT, R171, R8, !P3 ;  /* 0x00000008ab00720c */ /* 0x010fc40005f21270 */
[----:B------:R-:W-:Y:S01]  /*396a0*/  ISETP.GE.AND P2, PT, R10, R11, PT ;  /* 0x0000000b0a00720c */ /* 0x000fe20003f46270 */
[----:B------:R-:W-:Y:S01]  /*396b0*/  @P5 STG.E.U16 desc[UR60][R26.64], R4 ;  /* 0x000000041a005986 */ /* 0x000fe2000c10153c */
[----:B--2---:R-:W-:Y:S01]  /*396c0*/  ISETP.LT.AND P3, PT, R170, R32, !P3 ;  /* 0x00000020aa00720c */ /* 0x004fe20005f61270 */
[----:B------:R-:W-:Y:S01]  /*396d0*/  IMAD.WIDE R10, R29, 0x2, R14 ;  /* 0x000000021d0a7825 */ /* 0x000fe200078e020e */
[----:B-1----:R-:W-:Y:S01]  /*396e0*/  PRMT R3, R4, 0x7632, R3 ;  /* 0x0000763204037816 */ /* 0x002fe20000000003 */
[----:B------:R-:W1:Y:S01]  /*396f0*/  LDC R30, c[0x0][0x228] ;  /* 0x00008a00ff1e7b82 */ /* 0x000e620000000800 */
[----:B---3--:R-:W-:Y:S01]  /*39700*/  ISETP.LT.AND P5, PT, R173, R35, !P4 ;  /* 0x00000023ad00720c */ /* 0x008fe200067a1270 */
[----:B------:R-:W-:Y:S02]  /*39710*/  IMAD.IADD R31, R29, 0x1, R145 ;  /* 0x000000011d1f7824 */ /* 0x000fe400078e0291 */
[----:B------:R2:W-:Y:S04]  /*39720*/  @P6 STG.E.U16 desc[UR60][R10.64], R3 ;  /* 0x000000030a006986 */ /* 0x0005e8000c10153c */
[----:B------:R-:W3:Y:S01]  /*39730*/  LDC R16, c[0x0][0x228] ;  /* 0x00008a00ff107b82 */ /* 0x000ee20000000800 */
[----:B------:R-:W-:Y:S01]  /*39740*/  PRMT R33, R20, 0x7632, R33 ;  /* 0x0000763214217816 */ /* 0x000fe20000000021 */
[----:B------:R-:W-:Y:S01]  /*39750*/  IMAD.WIDE R24, R31, 0x2, R146 ;  /* 0x000000021f187825 */ /* 0x000fe200078e0292 */
[----:B------:R-:W-:-:S05]  /*39760*/  ISETP.LT.AND P6, PT, R172, R36, !P4 ;  /* 0x00000024ac00720c */ /* 0x000fca00067c1270 */
[----:B------:R-:W4:Y:S01]  /*39770*/  LDC R32, c[0x0][0x228] ;  /* 0x00008a00ff207b82 */ /* 0x000f220000000800 */
[----:B--2---:R-:W-:-:S04]  /*39780*/  IMAD.WIDE R2, R29, 0x2, R12 ;  /* 0x000000021d027825 */ /* 0x004fc800078e020c */
[----:B------:R-:W-:Y:S01]  /*39790*/  IMAD.WIDE R10, R29, 0x2, R54 ;  /* 0x000000021d0a7825 */ /* 0x000fe200078e0236 */
[----:B------:R2:W-:Y:S02]  /*397a0*/  @P1 STG.E.U16 desc[UR60][R2.64], R20 ;  /* 0x0000001402001986 */ /* 0x0005e4000c10153c */
[----:B------:R-:W4:Y:S02]  /*397b0*/  LDC R4, c[0x0][0x228] ;  /* 0x00008a00ff047b82 */ /* 0x000f240000000800 */
[----:B------:R-:W-:Y:S04]  /*397c0*/  @P3 STG.E.U16 desc[UR60][R10.64], R33 ;  /* 0x000000210a003986 */ /* 0x000fe8000c10153c */
[----:B------:R1:W-:Y:S01]  /*397d0*/  @P5 STG.E.U16 desc[UR60][R24.64], R49 ;  /* 0x0000003118005986 */ /* 0x0003e2000c10153c */
[----:B0-----:R-:W-:Y:S01]  /*397e0*/  ISETP.LT.AND P5, PT, R171, R0, !P4 ;  /* 0x00000000ab00720c */ /* 0x001fe200067a1270 */
[----:B------:R-:W-:Y:S01]  /*397f0*/  IMAD.WIDE R26, R31, 0x2, R14 ;  /* 0x000000021f1a7825 */ /* 0x000fe200078e020e */
[----:B------:R-:W-:Y:S01]  /*39800*/  PRMT R34, R49, 0x7632, R34 ;  /* 0x0000763231227816 */ /* 0x000fe20000000022 */
[----:B------:R-:W0:Y:S01]  /*39810*/  LDC R0, c[0x0][0x228] ;  /* 0x00008a00ff007b82 */ /* 0x000e220000000800 */
[----:B-----5:R-:W-:Y:S01]  /*39820*/  ISETP.LT.AND P4, PT, R170, R28, !P4 ;  /* 0x0000001caa00720c */ /* 0x020fe20006781270 */
[----:B------:R-:W-:-:S02]  /*39830*/  VIADD R8, R174, 0x3c ;  /* 0x0000003cae087836 */ /* 0x000fc40000000000 */
[----:B--2---:R-:W-:Y:S01]  /*39840*/  IMAD.WIDE R2, R31, 0x2, R12 ;  /* 0x000000021f027825 */ /* 0x004fe200078e020c */
[----:B------:R-:W-:Y:S01]  /*39850*/  @P6 STG.E.U16 desc[UR60][R26.64], R34 ;  /* 0x000000221a006986 */ /* 0x000fe2000c10153c */
[----:B-1----:R-:W-:Y:S02]  /*39860*/  ISETP.LT.AND P6, PT, R173, R30, !P2 ;  /* 0x0000001ead00720c */ /* 0x002fe400057c1270 */
[----:B------:R-:W1:Y:S01]  /*39870*/  LDC R28, c[0x0][0x228] ;  /* 0x00008a00ff1c7b82 */ /* 0x000e620000000800 */
[----:B------:R-:W-:Y:S01]  /*39880*/  ISETP.GE.AND P1, PT, R8, R9, PT ;  /* 0x000000090800720c */ /* 0x000fe20003f26270 */
[----:B------:R-:W-:Y:S01]  /*39890*/  IMAD.WIDE R8, R31, 0x2, R54 ;  /* 0x000000021f087825 */ /* 0x000fe200078e0236 */
[----:B------:R-:W-:Y:S01]  /*398a0*/  PRMT R25, R17, 0x7632, R25 ;  /* 0x0000763211197816 */ /* 0x000fe20000000019 */
[----:B------:R-:W-:Y:S01]  /*398b0*/  @P5 STG.E.U16 desc[UR60][R2.64], R17 ;  /* 0x0000001102005986 */ /* 0x000fe2000c10153c */
[----:B---3--:R-:W-:Y:S01]  /*398c0*/  ISETP.LT.AND P5, PT, R172, R16, !P2 ;  /* 0x00000010ac00720c */ /* 0x008fe200057a1270 */
[----:B------:R-:W-:-:S02]  /*398d0*/  IMAD.IADD R29, R31, 0x1, R145 ;  /* 0x000000011f1d7824 */ /* 0x000fc400078e0291 */
[----:B------:R-:W2:Y:S01]  /*398e0*/  LDC R30, c[0x0][0x228] ;  /* 0x00008a00ff1e7b82 */ /* 0x000ea20000000800 */
[----:B------:R-:W-:Y:S01]  /*398f0*/  VIADD R20, R174, 0x3d ;  /* 0x0000003dae147836 */ /* 0x000fe20000000000 */
[----:B------:R3:W-:Y:S01]  /*39900*/  @P4 STG.E.U16 desc[UR60][R8.64], R25 ;  /* 0x0000001908004986 */ /* 0x0007e2000c10153c */
[----:B------:R-:W-:Y:S01]  /*39910*/  IMAD.WIDE R10, R29, 0x2, R146 ;  /* 0x000000021d0a7825 */ /* 0x000fe200078e0292 */
[----:B----4-:R-:W-:-:S04]  /*39920*/  ISETP.LT.AND P4, PT, R171, R32, !P2 ;  /* 0x00000020ab00720c */ /* 0x010fc80005781270 */
[----:B------:R-:W4:Y:S01]  /*39930*/  LDC R16, c[0x0][0x228] ;  /* 0x00008a00ff107b82 */ /* 0x000f220000000800 */
[----:B------:R-:W-:Y:S01]  /*39940*/  ISETP.GE.AND P3, PT, R20, R157, PT ;  /* 0x0000009d1400720c */ /* 0x000fe20003f66270 */
[----:B------:R5:W-:Y:S01]  /*39950*/  @P6 STG.E.U16 desc[UR60][R10.64], R5 ;  /* 0x000000050a006986 */ /* 0x000be2000c10153c */
[----:B------:R-:W-:Y:S01]  /*39960*/  ISETP.LT.AND P6, PT, R170, R4, !P2 ;  /* 0x00000004aa00720c */ /* 0x000fe200057c1270 */
[----:B------:R-:W-:Y:S01]  /*39970*/  VIADD R4, R174, 0x3e ;  /* 0x0000003eae047836 */ /* 0x000fe20000000000 */
[----:B---3--:R-:W-:-:S03]  /*39980*/  PRMT R9, R5, 0x7632, R9 ;  /* 0x0000763205097816 */ /* 0x008fc60000000009 */
[----:B------:R-:W3:Y:S01]  /*39990*/  LDC R20, c[0x0][0x228] ;  /* 0x00008a00ff147b82 */ /* 0x000ee20000000800 */
[----:B------:R-:W-:-:S04]  /*399a0*/  IMAD.WIDE R24, R29, 0x2, R14 ;  /* 0x000000021d187825 */ /* 0x000fc800078e020e */
[----:B------:R-:W-:-:S03]  /*399b0*/  IMAD.WIDE R2, R29, 0x2, R12 ;  /* 0x000000021d027825 */ /* 0x000fc600078e020c */
[----:B------:R-:W3:Y:S01]  /*399c0*/  LDC R17, c[0x0][0x228] ;  /* 0x00008a00ff117b82 */ /* 0x000ee20000000800 */
[----:B------:R1:W-:Y:S01]  /*399d0*/  @P5 STG.E.U16 desc[UR60][R24.64], R9 ;  /* 0x0000000918005986 */ /* 0x0003e2000c10153c */
[----:B0-----:R-:W-:Y:S02]  /*399e0*/  ISETP.LT.AND P5, PT, R173, R0, !P1 ;  /* 0x00000000ad00720c */ /* 0x001fe40004fa1270 */
[----:B------:R-:W-:Y:S01]  /*399f0*/  ISETP.GE.AND P2, PT, R4, R155, PT ;  /* 0x0000009b0400720c */ /* 0x000fe20003f46270 */
[----:B------:R0:W-:Y:S01]  /*39a00*/  @P4 STG.E.U16 desc[UR60][R2.64], R21 ;  /* 0x0000001502004986 */ /* 0x0001e2000c10153c */
[----:B-----5:R-:W-:Y:S01]  /*39a10*/  PRMT R11, R21, 0x7632, R11 ;  /* 0x00007632150b7816 */ /* 0x020fe2000000000b */
[C---:B------:R-:W-:Y:S01]  /*39a20*/  IMAD.WIDE R4, R29.reuse, 0x2, R54 ;  /* 0x000000021d047825 */ /* 0x040fe200078e0236 */
[----:B------:R-:W5:Y:S01]  /*39a30*/  LDC R0, c[0x0][0x228] ;  /* 0x00008a00ff007b82 */ /* 0x000f620000000800 */
[----:B-1----:R-:W-:Y:S02]  /*39a40*/  ISETP.LT.AND P4, PT, R172, R28, !P1 ;  /* 0x0000001cac00720c */ /* 0x002fe40004f81270 */
[----:B------:R-:W-:Y:S01]  /*39a50*/  IMAD.IADD R29, R29, 0x1, R145 ;  /* 0x000000011d1d7824 */ /* 0x000fe200078e0291 */
[----:B------:R1:W-:Y:S04]  /*39a60*/  @P6 STG.E.U16 desc[UR60][R4.64], R11 ;  /* 0x0000000b04006986 */ /* 0x0003e8000c10153c */
[----:B------:R-:W5:Y:S01]  /*39a70*/  LDC R24, c[0x0][0x228] ;  /* 0x00008a00ff187b82 */ /* 0x000f620000000800 */
[----:B--2---:R-:W-:-:S07]  /*39a80*/  ISETP.LT.AND P6, PT, R171, R30, !P1 ;  /* 0x0000001eab00720c */ /* 0x004fce0004fc1270 */
[----:B0-----:R-:W0:Y:S01]  /*39a90*/  LDC R21, c[0x0][0x228] ;  /* 0x00008a00ff157b82 */ /* 0x001e220000000800 */
[C---:B------:R-:W-:Y:S01]  /*39aa0*/  IMAD.WIDE R8, R29.reuse, 0x2, R146 ;  /* 0x000000021d087825 */ /* 0x040fe200078e0292 */
[----:B----4-:R-:W-:Y:S02]  /*39ab0*/  ISETP.LT.AND P1, PT, R170, R16, !P1 ;  /* 0x00000010aa00720c */ /* 0x010fe40004f21270 */
[----:B-1----:R-:W-:Y:S01]  /*39ac0*/  PRMT R5, R50, 0x7632, R5 ;  /* 0x0000763232057816 */ /* 0x002fe20000000005 */
[----:B------:R-:W-:-:S03]  /*39ad0*/  IMAD.WIDE R10, R29, 0x2, R14 ;  /* 0x000000021d0a7825 */ /* 0x000fc600078e020e */
[----:B------:R-:W1:Y:S01]  /*39ae0*/  LDC R16, c[0x0][0x228] ;  /* 0x00008a00ff107b82 */ /* 0x000e620000000800 */
[----:B------:R2:W-:Y:S01]  /*39af0*/  @P5 STG.E.U16 desc[UR60][R8.64], R50 ;  /* 0x0000003208005986 */ /* 0x0005e2000c10153c */
[----:B------:R-:W-:-:S03]  /*39b00*/  IMAD.WIDE R2, R29, 0x2, R12 ;  /* 0x000000021d027825 */ /* 0x000fc600078e020c */
[----:B------:R4:W-:Y:S01]  /*39b10*/  @P4 STG.E.U16 desc[UR60][R10.64], R5 ;  /* 0x000000050a004986 */ /* 0x0009e2000c10153c */
[----:B---3--:R-:W-:Y:S02]  /*39b20*/  ISETP.LT.AND P4, PT, R172, R20, !P3 ;  /* 0x00000014ac00720c */ /* 0x008fe40005f81270 */
[----:B------:R-:W3:Y:S01]  /*39b30*/  LDC R20, c[0x0][0x228] ;  /* 0x00008a00ff147b82 */ /* 0x000ee20000000800 */
[----:B------:R-:W-:Y:S02]  /*39b40*/  ISETP.LT.AND P5, PT, R173, R17, !P3 ;  /* 0x00000011ad00720c */ /* 0x000fe40005fa1270 */
[----:B--2---:R-:W-:-:S05]  /*39b50*/  PRMT R9, R18, 0x7632, R9 ;  /* 0x0000763212097816 */ /* 0x004fca0000000009 */
[----:B------:R-:W2:Y:S01]  /*39b60*/  LDC R25, c[0x0][0x228] ;  /* 0x00008a00ff197b82 */ /* 0x000ea20000000800 */
[C---:B----4-:R-:W-:Y:S01]  /*39b70*/  IMAD.WIDE R4, R29.reuse, 0x2, R54 ;  /* 0x000000021d047825 */ /* 0x050fe200078e0236 */
[----:B------:R4:W-:Y:S06]  /*39b80*/  @P6 STG.E.U16 desc[UR60][R2.64], R18 ;  /* 0x0000001202006986 */ /* 0x0009ec000c10153c */
[----:B------:R-:W3:Y:S01]  /*39b90*/  LDC R26, c[0x0][0x228] ;  /* 0x00008a00ff1a7b82 */ /* 0x000ee20000000800 */
[----:B------:R-:W-:Y:S01]  /*39ba0*/  IMAD.IADD R17, R29, 0x1, R145 ;  /* 0x000000011d117824 */ /* 0x000fe200078e0291 */
[----:B------:R4:W-:Y:S01]  /*39bb0*/  @P1 STG.E.U16 desc[UR60][R4.64], R9 ;  /* 0x0000000904001986 */ /* 0x0009e2000c10153c */
[----:B-----5:R-:W-:-:S05]  /*39bc0*/  ISETP.LT.AND P1, PT, R171, R0, !P3 ;  /* 0x00000000ab00720c */ /* 0x020fca0005f21270 */
[----:B------:R-:W5:Y:S01]  /*39bd0*/  LDC R27, c[0x0][0x228] ;  /* 0x00008a00ff1b7b82 */ /* 0x000f620000000800 */
[----:B0-----:R-:W-:Y:S01]  /*39be0*/  ISETP.LT.AND P3, PT, R170, R21, !P3 ;  /* 0x00000015aa00720c */ /* 0x001fe20005f61270 */
[----:B----4-:R-:W-:Y:S01]  /*39bf0*/  IMAD.WIDE R2, R17, 0x2, R146 ;  /* 0x0000000211027825 */ /* 0x010fe200078e0292 */
[----:B------:R-:W-:-:S05]  /*39c00*/  ISETP.LT.AND P6, PT, R173, R24, !P2 ;  /* 0x00000018ad00720c */ /* 0x000fca00057c1270 */
[----:B------:R-:W0:Y:S01]  /*39c10*/  LDC R28, c[0x0][0x228] ;  /* 0x00008a00ff1c7b82 */ /* 0x000e220000000800 */
[----:B------:R-:W-:Y:S01]  /*39c20*/  IMAD.WIDE R8, R17, 0x2, R14 ;  /* 0x0000000211087825 */ /* 0x000fe200078e020e */
[----:B------:R-:W-:-:S06]  /*39c30*/  PRMT R0, R6, 0x7632, R0 ;  /* 0x0000763206007816 */ /* 0x000fcc0000000000 */
[----:B------:R-:W4:Y:S01]  /*39c40*/  LDC R30, c[0x0][0x228] ;  /* 0x00008a00ff1e7b82 */ /* 0x000f220000000800 */
[C---:B------:R-:W-:Y:S01]  /*39c50*/  IMAD.IADD R21, R17.reuse, 0x1, R145 ;  /* 0x0000000111157824 */ /* 0x040fe200078e0291 */
[----:B------:R2:W-:Y:S01]  /*39c60*/  @P5 STG.E.U16 desc[UR60][R2.64], R6 ;  /* 0x0000000602005986 */ /* 0x0005e2000c10153c */
[----:B------:R-:W-:-:S03]  /*39c70*/  IMAD.WIDE R10, R17, 0x2, R12 ;  /* 0x00000002110a7825 */ /* 0x000fc600078e020c */
[----:B------:R-:W-:Y:S01]  /*39c80*/  @P4 STG.E.U16 desc[UR60][R8.64], R0 ;  /* 0x0000000008004986 */ /* 0x000fe2000c10153c */
[----:B-1----:R-:W-:Y:S01]  /*39c90*/  ISETP.LT.AND P4, PT, R172, R16, !P0 ;  /* 0x00000010ac00720c */ /* 0x002fe20004781270 */
[----:B------:R-:W-:-:S04]  /*39ca0*/  IMAD.WIDE R4, R17, 0x2, R54 ;  /* 0x0000000211047825 */ /* 0x000fc800078e0236 */
[----:B------:R-:W-:Y:S01]  /*39cb0*/  IMAD.WIDE R16, R21, 0x2, R146 ;  /* 0x0000000215107825 */ /* 0x000fe200078e0292 */
[----:B--2---:R-:W-:Y:S01]  /*39cc0*/  PRMT R3, R22, 0x7632, R3 ;  /* 0x0000763216037816 */ /* 0x004fe20000000003 */
[----:B------:R-:W-:Y:S04]  /*39cd0*/  @P1 STG.E.U16 desc[UR60][R10.64], R22 ;  /* 0x000000160a001986 */ /* 0x000fe8000c10153c */
[----:B------:R1:W-:Y:S01]  /*39ce0*/  @P3 STG.E.U16 desc[UR60][R4.64], R3 ;  /* 0x0000000304003986 */ /* 0x0003e2000c10153c */
[----:B------:R-:W-:-:S03]  /*39cf0*/  ISETP.LT.AND P3, PT, R171, R25, !P2 ;  /* 0x00000019ab00720c */ /* 0x000fc60005761270 */
[----:B------:R2:W-:Y:S01]  /*39d00*/  @P6 STG.E.U16 desc[UR60][R16.64], R51 ;  /* 0x0000003310006986 */ /* 0x0005e2000c10153c */
[----:B---3--:R-:W-:Y:S02]  /*39d10*/  ISETP.LT.AND P6, PT, R172, R20, !P2 ;  /* 0x00000014ac00720c */ /* 0x008fe400057c1270 */
[C---:B------:R-:W-:Y:S02]  /*39d20*/  ISETP.LT.AND P2, PT, R170.reuse, R26, !P2 ;  /* 0x0000001aaa00720c */ /* 0x040fe40005741270 */
[----:B-----5:R-:W-:Y:S02]  /*39d30*/  ISETP.LT.AND P5, PT, R173, R27, !P0 ;  /* 0x0000001bad00720c */ /* 0x020fe400047a1270 */
[----:B0-----:R-:W-:Y:S01]  /*39d40*/  ISETP.LT.AND P1, PT, R171, R28, !P0 ;  /* 0x0000001cab00720c */ /* 0x001fe20004721270 */
[C---:B------:R-:W-:Y:S01]  /*39d50*/  IMAD.IADD R145, R21.reuse, 0x1, R145 ;  /* 0x0000000115917824 */ /* 0x040fe200078e0291 */
[----:B----4-:R-:W-:Y:S01]  /*39d60*/  ISETP.LT.AND P0, PT, R170, R30, !P0 ;  /* 0x0000001eaa00720c */ /* 0x010fe20004701270 */
[----:B-1----:R-:W-:Y:S01]  /*39d70*/  IMAD.WIDE R2, R21, 0x2, R14 ;  /* 0x0000000215027825 */ /* 0x002fe200078e020e */
[----:B------:R-:W-:-:S02]  /*39d80*/  PRMT R0, R51, 0x7632, R0 ;  /* 0x0000763233007816 */ /* 0x000fc40000000000 */
[----:B------:R-:W-:Y:S01]  /*39d90*/  PRMT R5, R19, 0x7632, R5 ;  /* 0x0000763213057816 */ /* 0x000fe20000000005 */
[----:B------:R-:W-:Y:S01]  /*39da0*/  IMAD.WIDE R8, R21, 0x2, R12 ;  /* 0x0000000215087825 */ /* 0x000fe200078e020c */
[----:B------:R-:W-:-:S03]  /*39db0*/  PRMT R4, R7, 0x7632, R4 ;  /* 0x0000763207047816 */ /* 0x000fc60000000004 */
[----:B------:R-:W-:Y:S01]  /*39dc0*/  IMAD.WIDE R10, R21, 0x2, R54 ;  /* 0x00000002150a7825 */ /* 0x000fe200078e0236 */
[----:B------:R2:W-:Y:S03]  /*39dd0*/  @P6 STG.E.U16 desc[UR60][R2.64], R0 ;  /* 0x0000000002006986 */ /* 0x0005e6000c10153c */
[C---:B------:R-:W-:Y:S01]  /*39de0*/  IMAD.WIDE R146, R145.reuse, 0x2, R146 ;  /* 0x0000000291927825 */ /* 0x040fe200078e0292 */
[----:B------:R2:W-:Y:S03]  /*39df0*/  @P3 STG.E.U16 desc[UR60][R8.64], R19 ;  /* 0x0000001308003986 */ /* 0x0005e6000c10153c */
[C---:B------:R-:W-:Y:S01]  /*39e00*/  IMAD.WIDE R14, R145.reuse, 0x2, R14 ;  /* 0x00000002910e7825 */ /* 0x040fe200078e020e */
[----:B------:R2:W-:Y:S03]  /*39e10*/  @P2 STG.E.U16 desc[UR60][R10.64], R5 ;  /* 0x000000050a002986 */ /* 0x0005e6000c10153c */
[C---:B------:R-:W-:Y:S01]  /*39e20*/  IMAD.WIDE R12, R145.reuse, 0x2, R12 ;  /* 0x00000002910c7825 */ /* 0x040fe200078e020c */
[----:B------:R2:W-:Y:S04]  /*39e30*/  @P5 STG.E.U16 desc[UR60][R146.64], R7 ;  /* 0x0000000792005986 */ /* 0x0005e8000c10153c */
[----:B------:R2:W-:Y:S01]  /*39e40*/  @P4 STG.E.U16 desc[UR60][R14.64], R4 ;  /* 0x000000040e004986 */ /* 0x0005e2000c10153c */
[----:B------:R-:W-:-:S03]  /*39e50*/  IMAD.WIDE R54, R145, 0x2, R54 ;  /* 0x0000000291367825 */ /* 0x000fc600078e0236 */
[----:B------:R2:W-:Y:S01]  /*39e60*/  @P1 STG.E.U16 desc[UR60][R12.64], R23 ;  /* 0x000000170c001986 */ /* 0x0005e2000c10153c */
[----:B------:R-:W-:Y:S05]  /*39e70*/  @!P0 EXIT ;  /* 0x000000000000894d */ /* 0x000fea0003800000 */
[----:B------:R-:W-:-:S05]  /*39e80*/  PRMT R27, R23, 0x7632, R27 ;  /* 0x00007632171b7816 */ /* 0x000fca000000001b */
[----:B------:R-:W-:Y:S01]  /*39e90*/  STG.E.U16 desc[UR60][R54.64], R27 ;  /* 0x0000001b36007986 */ /* 0x000fe2000c10153c */
[----:B------:R-:W-:Y:S05]  /*39ea0*/  EXIT ;  /* 0x000000000000794d */ /* 0x000fea0003800000 */
.L_x_2:
[----:B------:R-:W-:-:S00]  /*39eb0*/  BRA `(.L_x_2) ;  /* 0xfffffffc00fc7947 */ /* 0x000fc0000383ffff */
[----:B------:R-:W-:-:S00]  /*39ec0*/  NOP ;  /* 0x0000000000007918 */ /* 0x000fc00000000000 */
        /* <DEDUP_REMOVED lines=11> */
.L_x_3:


//--------------------- .nv.shared.matmul_kernel  --------------------------
	.section	.nv.shared.matmul_kernel,"aw",@nobits
	.sectionflags	@""
	.align	16
	.zero		1024


//--------------------- .nv.shared.reserved.0     --------------------------
	.section	.nv.shared.reserved.0,"aw",@nobits
	.weak		__nv_reservedSMEM_offset_0_alias
	.size		__nv_reservedSMEM_offset_0_alias, 0, 0
	.other		__nv_reservedSMEM_offset_0_alias,@"STO_CUDA_RESERVED_SHARED STV_DEFAULT"
__nv_reservedSMEM_offset_0_alias:
	.zero		0


//--------------------- .nv.constant0.matmul_kernel --------------------------
	.section	.nv.constant0.matmul_kernel,"a",@progbits
	.sectionflags	@""
	.align	4
.nv.constant0.matmul_kernel:
	.zero		608


//--------------------- SYMBOLS --------------------------

	.type		.nv.reservedSmem.offset0,@object
	.size		.nv.reservedSmem.offset0,0x4
